//
// Generated by NVIDIA NVVM Compiler
//
// Compiler Build ID: CL-36424714
// Cuda compilation tools, release 13.0, V13.0.88
// Based on NVVM 20.0.0
//

.version 9.0
.target sm_100
.address_size 64

	// .globl	_ZN3cub18CUB_300001_SM_10006detail11EmptyKernelIvEEvv
// _ZZN3cub18CUB_300001_SM_10006detail6reduce28DeviceReduceSingleTileKernelINS2_10policy_hubIljN4cuda3std3__44plusIlEEE10Policy1000EN6thrust24THRUST_300001_SM_1000_NS18transform_iteratorI11is_positivoNSD_6detail15normal_iteratorINSD_10device_ptrIdEEEEllEEPljS9_llNS7_10__identityEEEvT0_T1_T2_T3_T4_T6_E12temp_storage has been demoted
// _ZZN3cub18CUB_300001_SM_10006detail6reduce18DeviceReduceKernelINS2_10policy_hubIljN4cuda3std3__44plusIlEEE10Policy1000EN6thrust24THRUST_300001_SM_1000_NS18transform_iteratorI11is_positivoNSD_6detail15normal_iteratorINSD_10device_ptrIdEEEEllEEjS9_lNS7_10__identityEEEvT0_PT3_T1_NS0_13GridEvenShareISQ_EET2_T4_E12temp_storage has been demoted
// _ZZN3cub18CUB_300001_SM_10006detail6reduce28DeviceReduceSingleTileKernelINS2_10policy_hubIljN4cuda3std3__44plusIlEEE10Policy1000EPlSC_iS9_llNS7_10__identityEEEvT0_T1_T2_T3_T4_T6_E12temp_storage has been demoted
// _ZZN3cub18CUB_300001_SM_10006detail6reduce28DeviceReduceSingleTileKernelINS2_10policy_hubIlyN4cuda3std3__44plusIlEEE10Policy1000EN6thrust24THRUST_300001_SM_1000_NS18transform_iteratorI11is_positivoNSD_6detail15normal_iteratorINSD_10device_ptrIdEEEEllEEPlyS9_llNS7_10__identityEEEvT0_T1_T2_T3_T4_T6_E12temp_storage has been demoted
// _ZZN3cub18CUB_300001_SM_10006detail6reduce18DeviceReduceKernelINS2_10policy_hubIlyN4cuda3std3__44plusIlEEE10Policy1000EN6thrust24THRUST_300001_SM_1000_NS18transform_iteratorI11is_positivoNSD_6detail15normal_iteratorINSD_10device_ptrIdEEEEllEEyS9_lNS7_10__identityEEEvT0_PT3_T1_NS0_13GridEvenShareISQ_EET2_T4_E12temp_storage has been demoted
// _ZZN3cub18CUB_300001_SM_10006detail6reduce28DeviceReduceSingleTileKernelINS2_10policy_hubIlyN4cuda3std3__44plusIlEEE10Policy1000EPlSC_iS9_llNS7_10__identityEEEvT0_T1_T2_T3_T4_T6_E12temp_storage has been demoted
// _ZZN3cub18CUB_300001_SM_10006detail6reduce28DeviceReduceSingleTileKernelINS2_10policy_hubIdjN4cuda3std3__44plusIdEEE10Policy1000EN6thrust24THRUST_300001_SM_1000_NS6detail15normal_iteratorINSD_10device_ptrIdEEEEPdjS9_ddNS7_10__identityEEEvT0_T1_T2_T3_T4_T6_E12temp_storage has been demoted
// _ZZN3cub18CUB_300001_SM_10006detail6reduce18DeviceReduceKernelINS2_10policy_hubIdjN4cuda3std3__44plusIdEEE10Policy1000EN6thrust24THRUST_300001_SM_1000_NS6detail15normal_iteratorINSD_10device_ptrIdEEEEjS9_dNS7_10__identityEEEvT0_PT3_T1_NS0_13GridEvenShareISN_EET2_T4_E12temp_storage has been demoted
// _ZZN3cub18CUB_300001_SM_10006detail6reduce28DeviceReduceSingleTileKernelINS2_10policy_hubIdjN4cuda3std3__44plusIdEEE10Policy1000EPdSC_iS9_ddNS7_10__identityEEEvT0_T1_T2_T3_T4_T6_E12temp_storage has been demoted
// _ZZN3cub18CUB_300001_SM_10006detail6reduce28DeviceReduceSingleTileKernelINS2_10policy_hubIdyN4cuda3std3__44plusIdEEE10Policy1000EN6thrust24THRUST_300001_SM_1000_NS6detail15normal_iteratorINSD_10device_ptrIdEEEEPdyS9_ddNS7_10__identityEEEvT0_T1_T2_T3_T4_T6_E12temp_storage has been demoted
// _ZZN3cub18CUB_300001_SM_10006detail6reduce18DeviceReduceKernelINS2_10policy_hubIdyN4cuda3std3__44plusIdEEE10Policy1000EN6thrust24THRUST_300001_SM_1000_NS6detail15normal_iteratorINSD_10device_ptrIdEEEEyS9_dNS7_10__identityEEEvT0_PT3_T1_NS0_13GridEvenShareISN_EET2_T4_E12temp_storage has been demoted
// _ZZN3cub18CUB_300001_SM_10006detail6reduce28DeviceReduceSingleTileKernelINS2_10policy_hubIdyN4cuda3std3__44plusIdEEE10Policy1000EPdSC_iS9_ddNS7_10__identityEEEvT0_T1_T2_T3_T4_T6_E12temp_storage has been demoted
// _ZZN3cub18CUB_300001_SM_10006detail9transform23transform_kernel_ublkcpINS2_19async_copy_policy_tILi128EEEiN4cuda3std3__45minusIdEEN6thrust24THRUST_300001_SM_1000_NS6detail15normal_iteratorINSC_10device_ptrIdEEEEJddEEEvT0_iT1_T2_DpNS2_16aligned_base_ptrIT3_EEE3bar has been demoted
// _ZZN3cub18CUB_300001_SM_10006detail9transform23transform_kernel_ublkcpINS2_19async_copy_policy_tILi128EEElN4cuda3std3__45minusIdEEN6thrust24THRUST_300001_SM_1000_NS6detail15normal_iteratorINSC_10device_ptrIdEEEEJddEEEvT0_iT1_T2_DpNS2_16aligned_base_ptrIT3_EEE3bar has been demoted
.global .align 1 .b8 _ZN30_INTERNAL_8d7dded8_4_k_cu_main4cuda3std3__45__cpo5beginE[1];
.global .align 1 .b8 _ZN30_INTERNAL_8d7dded8_4_k_cu_main4cuda3std3__45__cpo3endE[1];
.global .align 1 .b8 _ZN30_INTERNAL_8d7dded8_4_k_cu_main4cuda3std3__45__cpo6cbeginE[1];
.global .align 1 .b8 _ZN30_INTERNAL_8d7dded8_4_k_cu_main4cuda3std3__45__cpo4cendE[1];
.global .align 1 .b8 _ZN30_INTERNAL_8d7dded8_4_k_cu_main4cuda3std3__45__cpo6rbeginE[1];
.global .align 1 .b8 _ZN30_INTERNAL_8d7dded8_4_k_cu_main4cuda3std3__45__cpo4rendE[1];
.global .align 1 .b8 _ZN30_INTERNAL_8d7dded8_4_k_cu_main4cuda3std3__45__cpo7crbeginE[1];
.global .align 1 .b8 _ZN30_INTERNAL_8d7dded8_4_k_cu_main4cuda3std3__45__cpo5crendE[1];
.global .align 1 .b8 _ZN30_INTERNAL_8d7dded8_4_k_cu_main4cuda3std3__432_GLOBAL__N__8d7dded8_4_k_cu_main6ignoreE[1];
.global .align 1 .b8 _ZN30_INTERNAL_8d7dded8_4_k_cu_main4cuda3std3__419piecewise_constructE[1];
.global .align 1 .b8 _ZN30_INTERNAL_8d7dded8_4_k_cu_main4cuda3std3__48in_placeE[1];
.global .align 1 .b8 _ZN30_INTERNAL_8d7dded8_4_k_cu_main4cuda3std3__420unreachable_sentinelE[1];
.global .align 1 .b8 _ZN30_INTERNAL_8d7dded8_4_k_cu_main4cuda3std3__47nulloptE[1];
.global .align 1 .b8 _ZN30_INTERNAL_8d7dded8_4_k_cu_main4cuda3std3__48unexpectE[1];
.global .align 1 .b8 _ZN30_INTERNAL_8d7dded8_4_k_cu_main4cuda3std6ranges3__45__cpo4swapE[1];
.global .align 1 .b8 _ZN30_INTERNAL_8d7dded8_4_k_cu_main4cuda3std6ranges3__45__cpo9iter_moveE[1];
.global .align 1 .b8 _ZN30_INTERNAL_8d7dded8_4_k_cu_main4cuda3std6ranges3__45__cpo5beginE[1];
.global .align 1 .b8 _ZN30_INTERNAL_8d7dded8_4_k_cu_main4cuda3std6ranges3__45__cpo3endE[1];
.global .align 1 .b8 _ZN30_INTERNAL_8d7dded8_4_k_cu_main4cuda3std6ranges3__45__cpo6cbeginE[1];
.global .align 1 .b8 _ZN30_INTERNAL_8d7dded8_4_k_cu_main4cuda3std6ranges3__45__cpo4cendE[1];
.global .align 1 .b8 _ZN30_INTERNAL_8d7dded8_4_k_cu_main4cuda3std6ranges3__45__cpo7advanceE[1];
.global .align 1 .b8 _ZN30_INTERNAL_8d7dded8_4_k_cu_main4cuda3std6ranges3__45__cpo9iter_swapE[1];
.global .align 1 .b8 _ZN30_INTERNAL_8d7dded8_4_k_cu_main4cuda3std6ranges3__45__cpo4nextE[1];
.global .align 1 .b8 _ZN30_INTERNAL_8d7dded8_4_k_cu_main4cuda3std6ranges3__45__cpo4prevE[1];
.global .align 1 .b8 _ZN30_INTERNAL_8d7dded8_4_k_cu_main4cuda3std6ranges3__45__cpo4dataE[1];
.global .align 1 .b8 _ZN30_INTERNAL_8d7dded8_4_k_cu_main4cuda3std6ranges3__45__cpo5cdataE[1];
.global .align 1 .b8 _ZN30_INTERNAL_8d7dded8_4_k_cu_main4cuda3std6ranges3__45__cpo4sizeE[1];
.global .align 1 .b8 _ZN30_INTERNAL_8d7dded8_4_k_cu_main4cuda3std6ranges3__45__cpo5ssizeE[1];
.global .align 1 .b8 _ZN30_INTERNAL_8d7dded8_4_k_cu_main4cuda3std6ranges3__45__cpo8distanceE[1];
.global .align 1 .b8 _ZN30_INTERNAL_8d7dded8_4_k_cu_main6thrust24THRUST_300001_SM_1000_NS8cuda_cub3parE[1];
.global .align 1 .b8 _ZN30_INTERNAL_8d7dded8_4_k_cu_main6thrust24THRUST_300001_SM_1000_NS8cuda_cub10par_nosyncE[1];
.global .align 1 .b8 _ZN30_INTERNAL_8d7dded8_4_k_cu_main6thrust24THRUST_300001_SM_1000_NS6system6detail10sequential3seqE[1];
.global .align 1 .b8 _ZN30_INTERNAL_8d7dded8_4_k_cu_main6thrust24THRUST_300001_SM_1000_NS12placeholders2_1E[1];
.global .align 1 .b8 _ZN30_INTERNAL_8d7dded8_4_k_cu_main6thrust24THRUST_300001_SM_1000_NS12placeholders2_2E[1];
.global .align 1 .b8 _ZN30_INTERNAL_8d7dded8_4_k_cu_main6thrust24THRUST_300001_SM_1000_NS12placeholders2_3E[1];
.global .align 1 .b8 _ZN30_INTERNAL_8d7dded8_4_k_cu_main6thrust24THRUST_300001_SM_1000_NS12placeholders2_4E[1];
.global .align 1 .b8 _ZN30_INTERNAL_8d7dded8_4_k_cu_main6thrust24THRUST_300001_SM_1000_NS12placeholders2_5E[1];
.global .align 1 .b8 _ZN30_INTERNAL_8d7dded8_4_k_cu_main6thrust24THRUST_300001_SM_1000_NS12placeholders2_6E[1];
.global .align 1 .b8 _ZN30_INTERNAL_8d7dded8_4_k_cu_main6thrust24THRUST_300001_SM_1000_NS12placeholders2_7E[1];
.global .align 1 .b8 _ZN30_INTERNAL_8d7dded8_4_k_cu_main6thrust24THRUST_300001_SM_1000_NS12placeholders2_8E[1];
.global .align 1 .b8 _ZN30_INTERNAL_8d7dded8_4_k_cu_main6thrust24THRUST_300001_SM_1000_NS12placeholders2_9E[1];
.global .align 1 .b8 _ZN30_INTERNAL_8d7dded8_4_k_cu_main6thrust24THRUST_300001_SM_1000_NS12placeholders3_10E[1];
.global .align 1 .b8 _ZN30_INTERNAL_8d7dded8_4_k_cu_main6thrust24THRUST_300001_SM_1000_NS3seqE[1];
.extern .shared .align 128 .b8 _ZN3cub18CUB_300001_SM_10006detail9transform4smemE[];

.visible .entry _ZN3cub18CUB_300001_SM_10006detail11EmptyKernelIvEEvv()
{


	ret;

}
	// .globl	_ZN3cub18CUB_300001_SM_10006detail8for_each13static_kernelINS2_12policy_hub_t12policy_500_tEmN6thrust24THRUST_300001_SM_1000_NS8cuda_cub20__uninitialized_fill7functorINS7_10device_ptrIdEEdEEEEvT0_T1_
.visible .entry _ZN3cub18CUB_300001_SM_10006detail8for_each13static_kernelINS2_12policy_hub_t12policy_500_tEmN6thrust24THRUST_300001_SM_1000_NS8cuda_cub20__uninitialized_fill7functorINS7_10device_ptrIdEEdEEEEvT0_T1_(
	.param .u64 _ZN3cub18CUB_300001_SM_10006detail8for_each13static_kernelINS2_12policy_hub_t12policy_500_tEmN6thrust24THRUST_300001_SM_1000_NS8cuda_cub20__uninitialized_fill7functorINS7_10device_ptrIdEEdEEEEvT0_T1__param_0,
	.param .align 8 .b8 _ZN3cub18CUB_300001_SM_10006detail8for_each13static_kernelINS2_12policy_hub_t12policy_500_tEmN6thrust24THRUST_300001_SM_1000_NS8cuda_cub20__uninitialized_fill7functorINS7_10device_ptrIdEEdEEEEvT0_T1__param_1[16]
)
.maxntid 256
{
	.reg .pred 	%p<4>;
	.reg .b32 	%r<5>;
	.reg .b64 	%rd<16>;
	.reg .b64 	%fd<3>;

	ld.param.f64 	%fd2, [_ZN3cub18CUB_300001_SM_10006detail8for_each13static_kernelINS2_12policy_hub_t12policy_500_tEmN6thrust24THRUST_300001_SM_1000_NS8cuda_cub20__uninitialized_fill7functorINS7_10device_ptrIdEEdEEEEvT0_T1__param_1+8];
	ld.param.u64 	%rd4, [_ZN3cub18CUB_300001_SM_10006detail8for_each13static_kernelINS2_12policy_hub_t12policy_500_tEmN6thrust24THRUST_300001_SM_1000_NS8cuda_cub20__uninitialized_fill7functorINS7_10device_ptrIdEEdEEEEvT0_T1__param_1];
	ld.param.u64 	%rd5, [_ZN3cub18CUB_300001_SM_10006detail8for_each13static_kernelINS2_12policy_hub_t12policy_500_tEmN6thrust24THRUST_300001_SM_1000_NS8cuda_cub20__uninitialized_fill7functorINS7_10device_ptrIdEEdEEEEvT0_T1__param_0];
	mov.u32 	%r2, %ctaid.x;
	mul.wide.u32 	%rd1, %r2, 512;
	sub.s64 	%rd2, %rd5, %rd1;
	setp.lt.u64 	%p1, %rd2, 512;
	@%p1 bra 	$L__BB1_2;
	mov.u32 	%r4, %tid.x;
	cvta.to.global.u64 	%rd11, %rd4;
	cvt.u64.u32 	%rd12, %r4;
	add.s64 	%rd13, %rd1, %rd12;
	shl.b64 	%rd14, %rd13, 3;
	add.s64 	%rd15, %rd11, %rd14;
	st.global.f64 	[%rd15], %fd2;
	st.global.f64 	[%rd15+2048], %fd2;
	bra.uni 	$L__BB1_6;
$L__BB1_2:
	cvta.to.global.u64 	%rd6, %rd4;
	mov.u32 	%r1, %tid.x;
	cvt.u64.u32 	%rd7, %r1;
	setp.le.u64 	%p2, %rd2, %rd7;
	add.s64 	%rd8, %rd1, %rd7;
	shl.b64 	%rd9, %rd8, 3;
	add.s64 	%rd3, %rd6, %rd9;
	@%p2 bra 	$L__BB1_4;
	st.global.f64 	[%rd3], %fd2;
$L__BB1_4:
	add.s32 	%r3, %r1, 256;
	cvt.u64.u32 	%rd10, %r3;
	setp.le.u64 	%p3, %rd2, %rd10;
	@%p3 bra 	$L__BB1_6;
	st.global.f64 	[%rd3+2048], %fd2;
$L__BB1_6:
	ret;

}
	// .globl	_ZN3cub18CUB_300001_SM_10006detail8for_each13static_kernelINS2_12policy_hub_t12policy_500_tElN6thrust24THRUST_300001_SM_1000_NS8cuda_cub11__transform17unary_transform_fINS7_6detail15normal_iteratorINS7_10device_ptrIdEEEESF_SF_NS8_9__replace10constant_fIiEE11is_negativeEEEEvT0_T1_
.visible .entry _ZN3cub18CUB_300001_SM_10006detail8for_each13static_kernelINS2_12policy_hub_t12policy_500_tElN6thrust24THRUST_300001_SM_1000_NS8cuda_cub11__transform17unary_transform_fINS7_6detail15normal_iteratorINS7_10device_ptrIdEEEESF_SF_NS8_9__replace10constant_fIiEE11is_negativeEEEEvT0_T1_(
	.param .u64 _ZN3cub18CUB_300001_SM_10006detail8for_each13static_kernelINS2_12policy_hub_t12policy_500_tElN6thrust24THRUST_300001_SM_1000_NS8cuda_cub11__transform17unary_transform_fINS7_6detail15normal_iteratorINS7_10device_ptrIdEEEESF_SF_NS8_9__replace10constant_fIiEE11is_negativeEEEEvT0_T1__param_0,
	.param .align 8 .b8 _ZN3cub18CUB_300001_SM_10006detail8for_each13static_kernelINS2_12policy_hub_t12policy_500_tElN6thrust24THRUST_300001_SM_1000_NS8cuda_cub11__transform17unary_transform_fINS7_6detail15normal_iteratorINS7_10device_ptrIdEEEESF_SF_NS8_9__replace10constant_fIiEE11is_negativeEEEEvT0_T1__param_1[32]
)
.maxntid 256
{
	.reg .pred 	%p<8>;
	.reg .b16 	%rs<5>;
	.reg .b32 	%r<12>;
	.reg .b64 	%rd<29>;
	.reg .b64 	%fd<7>;

	ld.param.u32 	%r1, [_ZN3cub18CUB_300001_SM_10006detail8for_each13static_kernelINS2_12policy_hub_t12policy_500_tElN6thrust24THRUST_300001_SM_1000_NS8cuda_cub11__transform17unary_transform_fINS7_6detail15normal_iteratorINS7_10device_ptrIdEEEESF_SF_NS8_9__replace10constant_fIiEE11is_negativeEEEEvT0_T1__param_1+24];
	ld.param.u64 	%rd13, [_ZN3cub18CUB_300001_SM_10006detail8for_each13static_kernelINS2_12policy_hub_t12policy_500_tElN6thrust24THRUST_300001_SM_1000_NS8cuda_cub11__transform17unary_transform_fINS7_6detail15normal_iteratorINS7_10device_ptrIdEEEESF_SF_NS8_9__replace10constant_fIiEE11is_negativeEEEEvT0_T1__param_1+16];
	ld.param.u64 	%rd12, [_ZN3cub18CUB_300001_SM_10006detail8for_each13static_kernelINS2_12policy_hub_t12policy_500_tElN6thrust24THRUST_300001_SM_1000_NS8cuda_cub11__transform17unary_transform_fINS7_6detail15normal_iteratorINS7_10device_ptrIdEEEESF_SF_NS8_9__replace10constant_fIiEE11is_negativeEEEEvT0_T1__param_1+8];
	ld.param.u64 	%rd14, [_ZN3cub18CUB_300001_SM_10006detail8for_each13static_kernelINS2_12policy_hub_t12policy_500_tElN6thrust24THRUST_300001_SM_1000_NS8cuda_cub11__transform17unary_transform_fINS7_6detail15normal_iteratorINS7_10device_ptrIdEEEESF_SF_NS8_9__replace10constant_fIiEE11is_negativeEEEEvT0_T1__param_0];
	mov.u32 	%r7, %ctaid.x;
	mul.wide.u32 	%rd1, %r7, 512;
	sub.s64 	%rd2, %rd14, %rd1;
	setp.lt.s64 	%p1, %rd2, 512;
	@%p1 bra 	$L__BB2_5;
	cvta.to.global.u64 	%rd24, %rd12;
	cvta.to.global.u64 	%rd25, %rd13;
	mov.u32 	%r11, %tid.x;
	cvt.rn.f64.s32 	%fd1, %r1;
	cvt.u64.u32 	%rd26, %r11;
	add.s64 	%rd27, %rd1, %rd26;
	shl.b64 	%rd28, %rd27, 3;
	add.s64 	%rd3, %rd25, %rd28;
	ld.global.f64 	%fd5, [%rd3];
	setp.geu.f64 	%p6, %fd5, 0d0000000000000000;
	add.s64 	%rd4, %rd24, %rd28;
	@%p6 bra 	$L__BB2_3;
	st.global.f64 	[%rd4], %fd1;
$L__BB2_3:
	ld.global.f64 	%fd6, [%rd3+2048];
	setp.geu.f64 	%p7, %fd6, 0d0000000000000000;
	@%p7 bra 	$L__BB2_11;
	st.global.f64 	[%rd4+2048], %fd1;
	bra.uni 	$L__BB2_11;
$L__BB2_5:
	cvta.to.global.u64 	%rd5, %rd12;
	cvta.to.global.u64 	%rd6, %rd13;
	mov.u32 	%r8, %tid.x;
	cvt.s64.s32 	%rd7, %rd2;
	cvt.rn.f64.s32 	%fd2, %r1;
	cvt.u64.u32 	%rd8, %r8;
	setp.le.s64 	%p2, %rd7, %rd8;
	@%p2 bra 	$L__BB2_8;
	add.s64 	%rd9, %rd1, %rd8;
	shl.b64 	%rd15, %rd9, 3;
	add.s64 	%rd16, %rd6, %rd15;
	ld.global.f64 	%fd3, [%rd16];
	setp.geu.f64 	%p3, %fd3, 0d0000000000000000;
	@%p3 bra 	$L__BB2_8;
	add.s64 	%rd18, %rd5, %rd15;
	st.global.f64 	[%rd18], %fd2;
$L__BB2_8:
	cvt.u32.u64 	%r9, %rd8;
	add.s32 	%r10, %r9, 256;
	cvt.u64.u32 	%rd19, %r10;
	setp.le.s64 	%p4, %rd7, %rd19;
	@%p4 bra 	$L__BB2_11;
	add.s64 	%rd10, %rd1, %rd8;
	shl.b64 	%rd20, %rd10, 3;
	add.s64 	%rd21, %rd6, %rd20;
	ld.global.f64 	%fd4, [%rd21+2048];
	setp.geu.f64 	%p5, %fd4, 0d0000000000000000;
	@%p5 bra 	$L__BB2_11;
	add.s64 	%rd23, %rd5, %rd20;
	st.global.f64 	[%rd23+2048], %fd2;
$L__BB2_11:
	ret;

}
	// .globl	_ZN3cub18CUB_300001_SM_10006detail9transform16transform_kernelINS2_10policy_hubILb0EN4cuda3std3__45tupleIJN6thrust24THRUST_300001_SM_1000_NS6detail15normal_iteratorINSA_10device_ptrIdEEEESF_EEEE10policy1000EiNS7_5minusIdEESF_JPdSL_EEEvT0_iT1_T2_DpNS2_10kernel_argIT3_EE
.visible .entry _ZN3cub18CUB_300001_SM_10006detail9transform16transform_kernelINS2_10policy_hubILb0EN4cuda3std3__45tupleIJN6thrust24THRUST_300001_SM_1000_NS6detail15normal_iteratorINSA_10device_ptrIdEEEESF_EEEE10policy1000EiNS7_5minusIdEESF_JPdSL_EEEvT0_iT1_T2_DpNS2_10kernel_argIT3_EE(
	.param .u32 _ZN3cub18CUB_300001_SM_10006detail9transform16transform_kernelINS2_10policy_hubILb0EN4cuda3std3__45tupleIJN6thrust24THRUST_300001_SM_1000_NS6detail15normal_iteratorINSA_10device_ptrIdEEEESF_EEEE10policy1000EiNS7_5minusIdEESF_JPdSL_EEEvT0_iT1_T2_DpNS2_10kernel_argIT3_EE_param_0,
	.param .u32 _ZN3cub18CUB_300001_SM_10006detail9transform16transform_kernelINS2_10policy_hubILb0EN4cuda3std3__45tupleIJN6thrust24THRUST_300001_SM_1000_NS6detail15normal_iteratorINSA_10device_ptrIdEEEESF_EEEE10policy1000EiNS7_5minusIdEESF_JPdSL_EEEvT0_iT1_T2_DpNS2_10kernel_argIT3_EE_param_1,
	.param .align 1 .b8 _ZN3cub18CUB_300001_SM_10006detail9transform16transform_kernelINS2_10policy_hubILb0EN4cuda3std3__45tupleIJN6thrust24THRUST_300001_SM_1000_NS6detail15normal_iteratorINSA_10device_ptrIdEEEESF_EEEE10policy1000EiNS7_5minusIdEESF_JPdSL_EEEvT0_iT1_T2_DpNS2_10kernel_argIT3_EE_param_2[1],
	.param .align 8 .b8 _ZN3cub18CUB_300001_SM_10006detail9transform16transform_kernelINS2_10policy_hubILb0EN4cuda3std3__45tupleIJN6thrust24THRUST_300001_SM_1000_NS6detail15normal_iteratorINSA_10device_ptrIdEEEESF_EEEE10policy1000EiNS7_5minusIdEESF_JPdSL_EEEvT0_iT1_T2_DpNS2_10kernel_argIT3_EE_param_3[8],
	.param .align 8 .b8 _ZN3cub18CUB_300001_SM_10006detail9transform16transform_kernelINS2_10policy_hubILb0EN4cuda3std3__45tupleIJN6thrust24THRUST_300001_SM_1000_NS6detail15normal_iteratorINSA_10device_ptrIdEEEESF_EEEE10policy1000EiNS7_5minusIdEESF_JPdSL_EEEvT0_iT1_T2_DpNS2_10kernel_argIT3_EE_param_4[16],
	.param .align 8 .b8 _ZN3cub18CUB_300001_SM_10006detail9transform16transform_kernelINS2_10policy_hubILb0EN4cuda3std3__45tupleIJN6thrust24THRUST_300001_SM_1000_NS6detail15normal_iteratorINSA_10device_ptrIdEEEESF_EEEE10policy1000EiNS7_5minusIdEESF_JPdSL_EEEvT0_iT1_T2_DpNS2_10kernel_argIT3_EE_param_5[16]
)
.maxntid 128
{
	.reg .pred 	%p<28>;
	.reg .b32 	%r<189>;
	.reg .b64 	%rd<145>;
	.reg .b64 	%fd<7>;
	// demoted variable
	.shared .align 8 .u64 _ZZN3cub18CUB_300001_SM_10006detail9transform23transform_kernel_ublkcpINS2_19async_copy_policy_tILi128EEEiN4cuda3std3__45minusIdEEN6thrust24THRUST_300001_SM_1000_NS6detail15normal_iteratorINSC_10device_ptrIdEEEEJddEEEvT0_iT1_T2_DpNS2_16aligned_base_ptrIT3_EEE3bar;
	ld.param.u64 	%rd65, [_ZN3cub18CUB_300001_SM_10006detail9transform16transform_kernelINS2_10policy_hubILb0EN4cuda3std3__45tupleIJN6thrust24THRUST_300001_SM_1000_NS6detail15normal_iteratorINSA_10device_ptrIdEEEESF_EEEE10policy1000EiNS7_5minusIdEESF_JPdSL_EEEvT0_iT1_T2_DpNS2_10kernel_argIT3_EE_param_5];
	ld.param.u64 	%rd63, [_ZN3cub18CUB_300001_SM_10006detail9transform16transform_kernelINS2_10policy_hubILb0EN4cuda3std3__45tupleIJN6thrust24THRUST_300001_SM_1000_NS6detail15normal_iteratorINSA_10device_ptrIdEEEESF_EEEE10policy1000EiNS7_5minusIdEESF_JPdSL_EEEvT0_iT1_T2_DpNS2_10kernel_argIT3_EE_param_4];
	ld.param.u32 	%r72, [_ZN3cub18CUB_300001_SM_10006detail9transform16transform_kernelINS2_10policy_hubILb0EN4cuda3std3__45tupleIJN6thrust24THRUST_300001_SM_1000_NS6detail15normal_iteratorINSA_10device_ptrIdEEEESF_EEEE10policy1000EiNS7_5minusIdEESF_JPdSL_EEEvT0_iT1_T2_DpNS2_10kernel_argIT3_EE_param_0];
	ld.param.u64 	%rd66, [_ZN3cub18CUB_300001_SM_10006detail9transform16transform_kernelINS2_10policy_hubILb0EN4cuda3std3__45tupleIJN6thrust24THRUST_300001_SM_1000_NS6detail15normal_iteratorINSA_10device_ptrIdEEEESF_EEEE10policy1000EiNS7_5minusIdEESF_JPdSL_EEEvT0_iT1_T2_DpNS2_10kernel_argIT3_EE_param_5+8];
	ld.param.u64 	%rd64, [_ZN3cub18CUB_300001_SM_10006detail9transform16transform_kernelINS2_10policy_hubILb0EN4cuda3std3__45tupleIJN6thrust24THRUST_300001_SM_1000_NS6detail15normal_iteratorINSA_10device_ptrIdEEEESF_EEEE10policy1000EiNS7_5minusIdEESF_JPdSL_EEEvT0_iT1_T2_DpNS2_10kernel_argIT3_EE_param_4+8];
	ld.param.u64 	%rd67, [_ZN3cub18CUB_300001_SM_10006detail9transform16transform_kernelINS2_10policy_hubILb0EN4cuda3std3__45tupleIJN6thrust24THRUST_300001_SM_1000_NS6detail15normal_iteratorINSA_10device_ptrIdEEEESF_EEEE10policy1000EiNS7_5minusIdEESF_JPdSL_EEEvT0_iT1_T2_DpNS2_10kernel_argIT3_EE_param_3];
	ld.param.u32 	%r71, [_ZN3cub18CUB_300001_SM_10006detail9transform16transform_kernelINS2_10policy_hubILb0EN4cuda3std3__45tupleIJN6thrust24THRUST_300001_SM_1000_NS6detail15normal_iteratorINSA_10device_ptrIdEEEESF_EEEE10policy1000EiNS7_5minusIdEESF_JPdSL_EEEvT0_iT1_T2_DpNS2_10kernel_argIT3_EE_param_1];
	cvta.to.global.u64 	%rd1, %rd67;
	cvt.u32.u64 	%r1, %rd64;
	cvt.u32.u64 	%r2, %rd66;
	shl.b32 	%r3, %r71, 7;
	mov.u32 	%r73, %ctaid.x;
	mul.lo.s32 	%r4, %r3, %r73;
	sub.s32 	%r5, %r72, %r4;
	min.s32 	%r6, %r3, %r5;
	setp.eq.s32 	%p1, %r73, 0;
	add.s32 	%r75, %r73, 2;
	mov.u32 	%r76, %nctaid.x;
	setp.ge.u32 	%p2, %r75, %r76;
	shl.b32 	%r7, %r71, 10;
	or.pred  	%p3, %p1, %p2;
	@%p3 bra 	$L__BB3_5;
	mov.b32 	%r140, -1;
	// begin inline asm
	{
	 .reg .pred P_OUT; 
	elect.sync _|P_OUT, %r140;
	selp.b32 %r139, 1, 0, P_OUT; 
}
	// end inline asm
	mov.u32 	%r141, %tid.x;
	setp.gt.u32 	%p18, %r141, 31;
	setp.eq.s32 	%p19, %r139, 0;
	or.pred  	%p20, %p18, %p19;
	@%p20 bra 	$L__BB3_3;
	mov.u32 	%r142, _ZZN3cub18CUB_300001_SM_10006detail9transform23transform_kernel_ublkcpINS2_19async_copy_policy_tILi128EEEiN4cuda3std3__45minusIdEEN6thrust24THRUST_300001_SM_1000_NS6detail15normal_iteratorINSC_10device_ptrIdEEEEJddEEEvT0_iT1_T2_DpNS2_16aligned_base_ptrIT3_EEE3bar;
	mov.b32 	%r143, 1;
	// begin inline asm
	mbarrier.init.shared.b64 [%r142], %r143;
	// end inline asm
	// begin inline asm
	fence.proxy.async.shared::cta; // 6.
	// end inline asm
	mul.wide.s32 	%rd122, %r4, 8;
	add.s32 	%r152, %r7, 15;
	add.s32 	%r153, %r152, %r1;
	and.b32  	%r145, %r153, -16;
	cvta.to.global.u64 	%rd123, %rd63;
	add.s64 	%rd119, %rd123, %rd122;
	mov.u32 	%r144, _ZN3cub18CUB_300001_SM_10006detail9transform4smemE;
	// begin inline asm
	cp.async.bulk.shared::cluster.global.mbarrier::complete_tx::bytes [%r144], [%rd119], %r145, [%r142];
	// end inline asm
	add.s32 	%r154, %r152, %r2;
	and.b32  	%r148, %r154, -16;
	add.s32 	%r155, %r144, %r7;
	add.s32 	%r147, %r155, 128;
	cvta.to.global.u64 	%rd124, %rd65;
	add.s64 	%rd120, %rd124, %rd122;
	// begin inline asm
	cp.async.bulk.shared::cluster.global.mbarrier::complete_tx::bytes [%r147], [%rd120], %r148, [%r142];
	// end inline asm
	add.s32 	%r151, %r148, %r145;
	// begin inline asm
	mbarrier.arrive.expect_tx.release.cta.shared::cta.b64 %rd121, [%r142], %r151; // 8. 
	// end inline asm
$L__BB3_3:
	bar.sync 	0;
	mov.u32 	%r157, _ZZN3cub18CUB_300001_SM_10006detail9transform23transform_kernel_ublkcpINS2_19async_copy_policy_tILi128EEEiN4cuda3std3__45minusIdEEN6thrust24THRUST_300001_SM_1000_NS6detail15normal_iteratorINSC_10device_ptrIdEEEEJddEEEvT0_iT1_T2_DpNS2_16aligned_base_ptrIT3_EEE3bar;
$L__BB3_4:
	mov.b32 	%r158, 0;
	// begin inline asm
	{
	 .reg .pred P_OUT; 
	mbarrier.try_wait.parity.shared::cta.b64  P_OUT, [%r157], %r158;                                // 7a. 
	selp.b32 %r156, 1, 0, P_OUT; 
}
	// end inline asm
	setp.eq.s32 	%p21, %r156, 0;
	@%p21 bra 	$L__BB3_4;
	bra.uni 	$L__BB3_26;
$L__BB3_5:
	cvt.s64.s32 	%rd4, %r1;
	cvt.s64.s32 	%rd5, %r4;
	shl.b32 	%r78, %r6, 3;
	cvt.s64.s32 	%rd68, %r78;
	shr.u64 	%rd6, %rd68, 3;
	mov.u32 	%r8, %ntid.x;
	mov.u32 	%r9, %ntid.y;
	mul.lo.s32 	%r79, %r8, %r9;
	mov.u32 	%r10, %ntid.z;
	mul.lo.s32 	%r11, %r79, %r10;
	mov.u32 	%r80, %tid.x;
	mov.u32 	%r81, %tid.y;
	mov.u32 	%r82, %tid.z;
	mad.lo.s32 	%r83, %r82, %r9, %r81;
	mad.lo.s32 	%r84, %r83, %r8, %r80;
	cvt.u64.u32 	%rd142, %r84;
	setp.le.u64 	%p4, %rd6, %rd142;
	@%p4 bra 	$L__BB3_15;
	cvt.u32.u64 	%r85, %rd142;
	cvt.u64.u32 	%rd8, %r11;
	add.s32 	%r86, %r85, %r11;
	cvt.u64.u32 	%rd69, %r86;
	max.u64 	%rd70, %rd6, %rd69;
	setp.gt.u64 	%p5, %rd6, %rd69;
	selp.u64 	%rd9, 1, 0, %p5;
	add.s64 	%rd71, %rd9, %rd69;
	sub.s64 	%rd10, %rd70, %rd71;
	and.b64  	%rd72, %rd10, -4294967296;
	setp.ne.s64 	%p6, %rd72, 0;
	@%p6 bra 	$L__BB3_8;
	cvt.u32.u64 	%r87, %rd8;
	cvt.u32.u64 	%r88, %rd10;
	div.u32 	%r89, %r88, %r87;
	cvt.u64.u32 	%rd131, %r89;
	bra.uni 	$L__BB3_9;
$L__BB3_8:
	div.u64 	%rd131, %rd10, %rd8;
$L__BB3_9:
	add.s64 	%rd14, %rd131, %rd9;
	and.b64  	%rd73, %rd14, 3;
	setp.eq.s64 	%p7, %rd73, 3;
	mov.u64 	%rd135, %rd142;
	@%p7 bra 	$L__BB3_12;
	cvt.u32.u64 	%r90, %rd142;
	shl.b64 	%rd74, %rd142, 3;
	shl.b64 	%rd75, %rd5, 3;
	add.s64 	%rd76, %rd74, %rd75;
	add.s64 	%rd77, %rd76, %rd4;
	add.s64 	%rd133, %rd63, %rd77;
	mov.u32 	%r91, _ZN3cub18CUB_300001_SM_10006detail9transform4smemE;
	add.s32 	%r92, %r1, %r91;
	shl.b32 	%r93, %r90, 3;
	add.s32 	%r171, %r92, %r93;
	mul.lo.s32 	%r94, %r10, %r9;
	mul.lo.s32 	%r95, %r94, %r8;
	shl.b32 	%r13, %r95, 3;
	add.s64 	%rd78, %rd14, 1;
	and.b64  	%rd79, %rd78, 3;
	neg.s64 	%rd132, %rd79;
	mov.u64 	%rd135, %rd142;
$L__BB3_11:
	.pragma "nounroll";
	// begin inline asm
	cp.async.ca.shared.global [%r171], [%rd133], 8, 8;
	// end inline asm
	add.s64 	%rd135, %rd135, %rd8;
	shl.b64 	%rd81, %rd8, 3;
	add.s64 	%rd133, %rd133, %rd81;
	add.s32 	%r171, %r171, %r13;
	add.s64 	%rd132, %rd132, 1;
	setp.ne.s64 	%p8, %rd132, 0;
	@%p8 bra 	$L__BB3_11;
$L__BB3_12:
	setp.lt.u64 	%p9, %rd14, 3;
	@%p9 bra 	$L__BB3_15;
	shl.b64 	%rd82, %rd135, 3;
	shl.b64 	%rd83, %rd5, 3;
	add.s64 	%rd24, %rd82, %rd83;
	shl.b64 	%rd84, %rd8, 4;
	add.s64 	%rd25, %rd24, %rd84;
	add.s64 	%rd85, %rd135, %rd5;
	shl.b64 	%rd86, %rd85, 3;
	mad.lo.s64 	%rd26, %rd8, 24, %rd86;
	mov.u32 	%r97, _ZN3cub18CUB_300001_SM_10006detail9transform4smemE;
	add.s32 	%r98, %r1, %r97;
	mul.lo.s32 	%r99, %r10, %r9;
	mul.lo.s32 	%r100, %r99, %r8;
	shl.b32 	%r101, %r100, 3;
	cvt.u32.u64 	%r102, %rd135;
	shl.b32 	%r103, %r102, 3;
	add.s32 	%r172, %r98, %r103;
	add.s32 	%r175, %r172, %r101;
	shl.b32 	%r104, %r100, 4;
	add.s32 	%r174, %r172, %r104;
	mad.lo.s32 	%r173, %r100, 24, %r172;
	cvt.s64.s32 	%rd87, %r1;
	add.s64 	%rd136, %rd63, %rd87;
$L__BB3_14:
	add.s64 	%rd88, %rd136, %rd24;
	// begin inline asm
	cp.async.ca.shared.global [%r172], [%rd88], 8, 8;
	// end inline asm
	mul.wide.u32 	%rd92, %r11, 8;
	add.s64 	%rd93, %rd24, %rd92;
	add.s64 	%rd89, %rd136, %rd93;
	// begin inline asm
	cp.async.ca.shared.global [%r175], [%rd89], 8, 8;
	// end inline asm
	add.s64 	%rd90, %rd136, %rd25;
	// begin inline asm
	cp.async.ca.shared.global [%r174], [%rd90], 8, 8;
	// end inline asm
	add.s64 	%rd91, %rd136, %rd26;
	// begin inline asm
	cp.async.ca.shared.global [%r173], [%rd91], 8, 8;
	// end inline asm
	mul.wide.u32 	%rd94, %r11, 4;
	add.s64 	%rd135, %rd135, %rd94;
	mul.wide.u32 	%rd95, %r11, 32;
	add.s64 	%rd136, %rd136, %rd95;
	mul.lo.s32 	%r109, %r10, %r9;
	mul.lo.s32 	%r110, %r109, %r8;
	shl.b32 	%r111, %r110, 5;
	add.s32 	%r175, %r175, %r111;
	add.s32 	%r174, %r174, %r111;
	add.s32 	%r173, %r173, %r111;
	add.s32 	%r172, %r172, %r111;
	setp.lt.u64 	%p10, %rd135, %rd6;
	@%p10 bra 	$L__BB3_14;
$L__BB3_15:
	// begin inline asm
	cp.async.commit_group;
	// end inline asm
	cvt.u32.u64 	%r28, %rd66;
	cvt.s64.s32 	%rd32, %rd66;
	@%p4 bra 	$L__BB3_25;
	cvt.u32.u64 	%r112, %rd142;
	cvt.u64.u32 	%rd33, %r11;
	add.s32 	%r113, %r112, %r11;
	cvt.u64.u32 	%rd96, %r113;
	max.u64 	%rd97, %rd6, %rd96;
	setp.gt.u64 	%p12, %rd6, %rd96;
	selp.u64 	%rd34, 1, 0, %p12;
	add.s64 	%rd98, %rd34, %rd96;
	sub.s64 	%rd35, %rd97, %rd98;
	and.b64  	%rd99, %rd35, -4294967296;
	setp.ne.s64 	%p13, %rd99, 0;
	@%p13 bra 	$L__BB3_18;
	cvt.u32.u64 	%r114, %rd33;
	cvt.u32.u64 	%r115, %rd35;
	div.u32 	%r116, %r115, %r114;
	cvt.u64.u32 	%rd138, %r116;
	bra.uni 	$L__BB3_19;
$L__BB3_18:
	div.u64 	%rd138, %rd35, %rd33;
$L__BB3_19:
	add.s64 	%rd39, %rd138, %rd34;
	and.b64  	%rd100, %rd39, 3;
	setp.eq.s64 	%p14, %rd100, 3;
	@%p14 bra 	$L__BB3_22;
	cvt.u32.u64 	%r117, %rd142;
	shl.b64 	%rd101, %rd142, 3;
	shl.b64 	%rd102, %rd5, 3;
	add.s64 	%rd103, %rd101, %rd102;
	add.s64 	%rd104, %rd103, %rd32;
	add.s64 	%rd140, %rd65, %rd104;
	shl.b64 	%rd41, %rd33, 3;
	mov.u32 	%r118, _ZN3cub18CUB_300001_SM_10006detail9transform4smemE;
	add.s32 	%r119, %r28, %r118;
	add.s32 	%r120, %r119, %r7;
	shl.b32 	%r121, %r117, 3;
	add.s32 	%r176, %r120, %r121;
	mul.lo.s32 	%r122, %r10, %r9;
	mul.lo.s32 	%r123, %r122, %r8;
	shl.b32 	%r30, %r123, 3;
	add.s64 	%rd105, %rd39, 1;
	and.b64  	%rd106, %rd105, 3;
	neg.s64 	%rd139, %rd106;
$L__BB3_21:
	.pragma "nounroll";
	add.s32 	%r124, %r176, 128;
	// begin inline asm
	cp.async.ca.shared.global [%r124], [%rd140], 8, 8;
	// end inline asm
	add.s64 	%rd142, %rd142, %rd33;
	add.s64 	%rd140, %rd140, %rd41;
	add.s32 	%r176, %r176, %r30;
	add.s64 	%rd139, %rd139, 1;
	setp.ne.s64 	%p15, %rd139, 0;
	@%p15 bra 	$L__BB3_21;
$L__BB3_22:
	setp.lt.u64 	%p16, %rd39, 3;
	@%p16 bra 	$L__BB3_25;
	shl.b64 	%rd50, %rd33, 2;
	shl.b64 	%rd108, %rd142, 3;
	shl.b64 	%rd109, %rd5, 3;
	add.s64 	%rd51, %rd108, %rd109;
	shl.b64 	%rd110, %rd33, 3;
	add.s64 	%rd52, %rd51, %rd110;
	shl.b64 	%rd53, %rd33, 5;
	shl.b64 	%rd111, %rd33, 4;
	add.s64 	%rd54, %rd51, %rd111;
	add.s64 	%rd112, %rd142, %rd5;
	shl.b64 	%rd113, %rd112, 3;
	mad.lo.s64 	%rd55, %rd33, 24, %rd113;
	cvt.u32.u64 	%r125, %rd66;
	mov.u32 	%r126, _ZN3cub18CUB_300001_SM_10006detail9transform4smemE;
	add.s32 	%r127, %r125, %r126;
	mul.lo.s32 	%r128, %r10, %r9;
	mul.lo.s32 	%r129, %r128, %r8;
	shl.b32 	%r130, %r129, 3;
	cvt.u32.u64 	%r131, %rd142;
	shl.b32 	%r132, %r131, 3;
	add.s32 	%r133, %r127, %r7;
	add.s32 	%r177, %r133, %r132;
	add.s32 	%r180, %r177, %r130;
	shl.b32 	%r34, %r129, 5;
	shl.b32 	%r134, %r129, 4;
	add.s32 	%r179, %r177, %r134;
	mad.lo.s32 	%r178, %r129, 24, %r177;
	cvt.s64.s32 	%rd114, %rd66;
	add.s64 	%rd143, %rd65, %rd114;
$L__BB3_24:
	add.s64 	%rd115, %rd143, %rd51;
	add.s32 	%r135, %r177, 128;
	// begin inline asm
	cp.async.ca.shared.global [%r135], [%rd115], 8, 8;
	// end inline asm
	add.s64 	%rd116, %rd143, %rd52;
	add.s32 	%r136, %r180, 128;
	// begin inline asm
	cp.async.ca.shared.global [%r136], [%rd116], 8, 8;
	// end inline asm
	add.s64 	%rd117, %rd143, %rd54;
	add.s32 	%r137, %r179, 128;
	// begin inline asm
	cp.async.ca.shared.global [%r137], [%rd117], 8, 8;
	// end inline asm
	add.s64 	%rd118, %rd143, %rd55;
	add.s32 	%r138, %r178, 128;
	// begin inline asm
	cp.async.ca.shared.global [%r138], [%rd118], 8, 8;
	// end inline asm
	add.s64 	%rd142, %rd142, %rd50;
	add.s64 	%rd143, %rd143, %rd53;
	add.s32 	%r180, %r180, %r34;
	add.s32 	%r179, %r179, %r34;
	add.s32 	%r178, %r178, %r34;
	add.s32 	%r177, %r177, %r34;
	setp.lt.u64 	%p17, %rd142, %rd6;
	@%p17 bra 	$L__BB3_24;
$L__BB3_25:
	// begin inline asm
	cp.async.commit_group;
	// end inline asm
	// begin inline asm
	cp.async.wait_group 0;
	// end inline asm
	barrier.sync 	0;
$L__BB3_26:
	cvt.u32.u64 	%r46, %rd66;
	setp.gt.s32 	%p22, %r3, %r5;
	@%p22 bra 	$L__BB3_30;
	setp.lt.s32 	%p23, %r71, 1;
	@%p23 bra 	$L__BB3_35;
	mov.u32 	%r181, %tid.x;
	neg.s32 	%r184, %r71;
	add.s32 	%r159, %r46, %r7;
	shl.b32 	%r160, %r181, 3;
	add.s32 	%r161, %r159, %r160;
	mov.u32 	%r162, _ZN3cub18CUB_300001_SM_10006detail9transform4smemE;
	add.s32 	%r163, %r161, %r162;
	add.s32 	%r183, %r163, 128;
	add.s32 	%r164, %r1, %r160;
	add.s32 	%r182, %r162, %r164;
	mul.wide.s32 	%rd125, %r4, 8;
	add.s64 	%rd61, %rd1, %rd125;
$L__BB3_29:
	.pragma "nounroll";
	mul.wide.s32 	%rd126, %r181, 8;
	add.s64 	%rd127, %rd61, %rd126;
	ld.shared.f64 	%fd1, [%r182];
	ld.shared.f64 	%fd2, [%r183];
	sub.f64 	%fd3, %fd1, %fd2;
	st.global.f64 	[%rd127], %fd3;
	add.s32 	%r184, %r184, 1;
	setp.eq.s32 	%p24, %r184, 0;
	add.s32 	%r183, %r183, 1024;
	add.s32 	%r182, %r182, 1024;
	add.s32 	%r181, %r181, 128;
	@%p24 bra 	$L__BB3_35;
	bra.uni 	$L__BB3_29;
$L__BB3_30:
	setp.lt.s32 	%p25, %r71, 1;
	@%p25 bra 	$L__BB3_35;
	mov.u32 	%r185, %tid.x;
	neg.s32 	%r188, %r71;
	add.s32 	%r165, %r46, %r7;
	shl.b32 	%r166, %r185, 3;
	add.s32 	%r167, %r165, %r166;
	mov.u32 	%r168, _ZN3cub18CUB_300001_SM_10006detail9transform4smemE;
	add.s32 	%r169, %r167, %r168;
	add.s32 	%r187, %r169, 128;
	add.s32 	%r170, %r1, %r166;
	add.s32 	%r186, %r168, %r170;
	mul.wide.s32 	%rd128, %r4, 8;
	add.s64 	%rd62, %rd1, %rd128;
$L__BB3_32:
	.pragma "nounroll";
	setp.ge.s32 	%p26, %r185, %r6;
	@%p26 bra 	$L__BB3_34;
	ld.shared.f64 	%fd4, [%r186];
	ld.shared.f64 	%fd5, [%r187];
	sub.f64 	%fd6, %fd4, %fd5;
	mul.wide.s32 	%rd129, %r185, 8;
	add.s64 	%rd130, %rd62, %rd129;
	st.global.f64 	[%rd130], %fd6;
$L__BB3_34:
	add.s32 	%r188, %r188, 1;
	setp.ne.s32 	%p27, %r188, 0;
	add.s32 	%r187, %r187, 1024;
	add.s32 	%r186, %r186, 1024;
	add.s32 	%r185, %r185, 128;
	@%p27 bra 	$L__BB3_32;
$L__BB3_35:
	ret;

}
	// .globl	_ZN3cub18CUB_300001_SM_10006detail9transform16transform_kernelINS2_10policy_hubILb0EN4cuda3std3__45tupleIJN6thrust24THRUST_300001_SM_1000_NS6detail15normal_iteratorINSA_10device_ptrIdEEEESF_EEEE10policy1000ElNS7_5minusIdEESF_JPdSL_EEEvT0_iT1_T2_DpNS2_10kernel_argIT3_EE
.visible .entry _ZN3cub18CUB_300001_SM_10006detail9transform16transform_kernelINS2_10policy_hubILb0EN4cuda3std3__45tupleIJN6thrust24THRUST_300001_SM_1000_NS6detail15normal_iteratorINSA_10device_ptrIdEEEESF_EEEE10policy1000ElNS7_5minusIdEESF_JPdSL_EEEvT0_iT1_T2_DpNS2_10kernel_argIT3_EE(
	.param .u64 _ZN3cub18CUB_300001_SM_10006detail9transform16transform_kernelINS2_10policy_hubILb0EN4cuda3std3__45tupleIJN6thrust24THRUST_300001_SM_1000_NS6detail15normal_iteratorINSA_10device_ptrIdEEEESF_EEEE10policy1000ElNS7_5minusIdEESF_JPdSL_EEEvT0_iT1_T2_DpNS2_10kernel_argIT3_EE_param_0,
	.param .u32 _ZN3cub18CUB_300001_SM_10006detail9transform16transform_kernelINS2_10policy_hubILb0EN4cuda3std3__45tupleIJN6thrust24THRUST_300001_SM_1000_NS6detail15normal_iteratorINSA_10device_ptrIdEEEESF_EEEE10policy1000ElNS7_5minusIdEESF_JPdSL_EEEvT0_iT1_T2_DpNS2_10kernel_argIT3_EE_param_1,
	.param .align 1 .b8 _ZN3cub18CUB_300001_SM_10006detail9transform16transform_kernelINS2_10policy_hubILb0EN4cuda3std3__45tupleIJN6thrust24THRUST_300001_SM_1000_NS6detail15normal_iteratorINSA_10device_ptrIdEEEESF_EEEE10policy1000ElNS7_5minusIdEESF_JPdSL_EEEvT0_iT1_T2_DpNS2_10kernel_argIT3_EE_param_2[1],
	.param .align 8 .b8 _ZN3cub18CUB_300001_SM_10006detail9transform16transform_kernelINS2_10policy_hubILb0EN4cuda3std3__45tupleIJN6thrust24THRUST_300001_SM_1000_NS6detail15normal_iteratorINSA_10device_ptrIdEEEESF_EEEE10policy1000ElNS7_5minusIdEESF_JPdSL_EEEvT0_iT1_T2_DpNS2_10kernel_argIT3_EE_param_3[8],
	.param .align 8 .b8 _ZN3cub18CUB_300001_SM_10006detail9transform16transform_kernelINS2_10policy_hubILb0EN4cuda3std3__45tupleIJN6thrust24THRUST_300001_SM_1000_NS6detail15normal_iteratorINSA_10device_ptrIdEEEESF_EEEE10policy1000ElNS7_5minusIdEESF_JPdSL_EEEvT0_iT1_T2_DpNS2_10kernel_argIT3_EE_param_4[16],
	.param .align 8 .b8 _ZN3cub18CUB_300001_SM_10006detail9transform16transform_kernelINS2_10policy_hubILb0EN4cuda3std3__45tupleIJN6thrust24THRUST_300001_SM_1000_NS6detail15normal_iteratorINSA_10device_ptrIdEEEESF_EEEE10policy1000ElNS7_5minusIdEESF_JPdSL_EEEvT0_iT1_T2_DpNS2_10kernel_argIT3_EE_param_5[16]
)
.maxntid 128
{
	.reg .pred 	%p<28>;
	.reg .b32 	%r<181>;
	.reg .b64 	%rd<149>;
	.reg .b64 	%fd<7>;
	// demoted variable
	.shared .align 8 .u64 _ZZN3cub18CUB_300001_SM_10006detail9transform23transform_kernel_ublkcpINS2_19async_copy_policy_tILi128EEElN4cuda3std3__45minusIdEEN6thrust24THRUST_300001_SM_1000_NS6detail15normal_iteratorINSC_10device_ptrIdEEEEJddEEEvT0_iT1_T2_DpNS2_16aligned_base_ptrIT3_EEE3bar;
	ld.param.u64 	%rd68, [_ZN3cub18CUB_300001_SM_10006detail9transform16transform_kernelINS2_10policy_hubILb0EN4cuda3std3__45tupleIJN6thrust24THRUST_300001_SM_1000_NS6detail15normal_iteratorINSA_10device_ptrIdEEEESF_EEEE10policy1000ElNS7_5minusIdEESF_JPdSL_EEEvT0_iT1_T2_DpNS2_10kernel_argIT3_EE_param_5];
	ld.param.u64 	%rd66, [_ZN3cub18CUB_300001_SM_10006detail9transform16transform_kernelINS2_10policy_hubILb0EN4cuda3std3__45tupleIJN6thrust24THRUST_300001_SM_1000_NS6detail15normal_iteratorINSA_10device_ptrIdEEEESF_EEEE10policy1000ElNS7_5minusIdEESF_JPdSL_EEEvT0_iT1_T2_DpNS2_10kernel_argIT3_EE_param_4];
	ld.param.u64 	%rd70, [_ZN3cub18CUB_300001_SM_10006detail9transform16transform_kernelINS2_10policy_hubILb0EN4cuda3std3__45tupleIJN6thrust24THRUST_300001_SM_1000_NS6detail15normal_iteratorINSA_10device_ptrIdEEEESF_EEEE10policy1000ElNS7_5minusIdEESF_JPdSL_EEEvT0_iT1_T2_DpNS2_10kernel_argIT3_EE_param_0];
	ld.param.u64 	%rd69, [_ZN3cub18CUB_300001_SM_10006detail9transform16transform_kernelINS2_10policy_hubILb0EN4cuda3std3__45tupleIJN6thrust24THRUST_300001_SM_1000_NS6detail15normal_iteratorINSA_10device_ptrIdEEEESF_EEEE10policy1000ElNS7_5minusIdEESF_JPdSL_EEEvT0_iT1_T2_DpNS2_10kernel_argIT3_EE_param_5+8];
	ld.param.u64 	%rd67, [_ZN3cub18CUB_300001_SM_10006detail9transform16transform_kernelINS2_10policy_hubILb0EN4cuda3std3__45tupleIJN6thrust24THRUST_300001_SM_1000_NS6detail15normal_iteratorINSA_10device_ptrIdEEEESF_EEEE10policy1000ElNS7_5minusIdEESF_JPdSL_EEEvT0_iT1_T2_DpNS2_10kernel_argIT3_EE_param_4+8];
	ld.param.u64 	%rd71, [_ZN3cub18CUB_300001_SM_10006detail9transform16transform_kernelINS2_10policy_hubILb0EN4cuda3std3__45tupleIJN6thrust24THRUST_300001_SM_1000_NS6detail15normal_iteratorINSA_10device_ptrIdEEEESF_EEEE10policy1000ElNS7_5minusIdEESF_JPdSL_EEEvT0_iT1_T2_DpNS2_10kernel_argIT3_EE_param_3];
	ld.param.u32 	%r68, [_ZN3cub18CUB_300001_SM_10006detail9transform16transform_kernelINS2_10policy_hubILb0EN4cuda3std3__45tupleIJN6thrust24THRUST_300001_SM_1000_NS6detail15normal_iteratorINSA_10device_ptrIdEEEESF_EEEE10policy1000ElNS7_5minusIdEESF_JPdSL_EEEvT0_iT1_T2_DpNS2_10kernel_argIT3_EE_param_1];
	cvta.to.global.u64 	%rd1, %rd71;
	cvt.u32.u64 	%r1, %rd67;
	cvt.u32.u64 	%r2, %rd69;
	shl.b32 	%r3, %r68, 7;
	mov.u32 	%r69, %ctaid.x;
	cvt.u64.u32 	%rd72, %r69;
	cvt.s64.s32 	%rd73, %r3;
	mul.lo.s64 	%rd4, %rd73, %rd72;
	sub.s64 	%rd74, %rd70, %rd4;
	min.s64 	%rd75, %rd74, %rd73;
	cvt.u32.u64 	%r4, %rd75;
	setp.eq.s32 	%p1, %r69, 0;
	add.s32 	%r71, %r69, 2;
	mov.u32 	%r72, %nctaid.x;
	setp.ge.u32 	%p2, %r71, %r72;
	shl.b32 	%r5, %r68, 10;
	or.pred  	%p3, %p1, %p2;
	@%p3 bra 	$L__BB4_5;
	mov.b32 	%r132, -1;
	// begin inline asm
	{
	 .reg .pred P_OUT; 
	elect.sync _|P_OUT, %r132;
	selp.b32 %r131, 1, 0, P_OUT; 
}
	// end inline asm
	mov.u32 	%r133, %tid.x;
	setp.gt.u32 	%p18, %r133, 31;
	setp.eq.s32 	%p19, %r131, 0;
	or.pred  	%p20, %p18, %p19;
	@%p20 bra 	$L__BB4_3;
	mov.u32 	%r134, _ZZN3cub18CUB_300001_SM_10006detail9transform23transform_kernel_ublkcpINS2_19async_copy_policy_tILi128EEElN4cuda3std3__45minusIdEEN6thrust24THRUST_300001_SM_1000_NS6detail15normal_iteratorINSC_10device_ptrIdEEEEJddEEEvT0_iT1_T2_DpNS2_16aligned_base_ptrIT3_EEE3bar;
	mov.b32 	%r135, 1;
	// begin inline asm
	mbarrier.init.shared.b64 [%r134], %r135;
	// end inline asm
	// begin inline asm
	fence.proxy.async.shared::cta; // 6.
	// end inline asm
	shl.b64 	%rd126, %rd4, 3;
	add.s32 	%r144, %r5, 15;
	add.s32 	%r145, %r144, %r1;
	and.b32  	%r137, %r145, -16;
	cvta.to.global.u64 	%rd127, %rd66;
	add.s64 	%rd123, %rd127, %rd126;
	mov.u32 	%r136, _ZN3cub18CUB_300001_SM_10006detail9transform4smemE;
	// begin inline asm
	cp.async.bulk.shared::cluster.global.mbarrier::complete_tx::bytes [%r136], [%rd123], %r137, [%r134];
	// end inline asm
	add.s32 	%r146, %r144, %r2;
	and.b32  	%r140, %r146, -16;
	add.s32 	%r147, %r136, %r5;
	add.s32 	%r139, %r147, 128;
	cvta.to.global.u64 	%rd128, %rd68;
	add.s64 	%rd124, %rd128, %rd126;
	// begin inline asm
	cp.async.bulk.shared::cluster.global.mbarrier::complete_tx::bytes [%r139], [%rd124], %r140, [%r134];
	// end inline asm
	add.s32 	%r143, %r140, %r137;
	// begin inline asm
	mbarrier.arrive.expect_tx.release.cta.shared::cta.b64 %rd125, [%r134], %r143; // 8. 
	// end inline asm
$L__BB4_3:
	bar.sync 	0;
	mov.u32 	%r149, _ZZN3cub18CUB_300001_SM_10006detail9transform23transform_kernel_ublkcpINS2_19async_copy_policy_tILi128EEElN4cuda3std3__45minusIdEEN6thrust24THRUST_300001_SM_1000_NS6detail15normal_iteratorINSC_10device_ptrIdEEEEJddEEEvT0_iT1_T2_DpNS2_16aligned_base_ptrIT3_EEE3bar;
$L__BB4_4:
	mov.b32 	%r150, 0;
	// begin inline asm
	{
	 .reg .pred P_OUT; 
	mbarrier.try_wait.parity.shared::cta.b64  P_OUT, [%r149], %r150;                                // 7a. 
	selp.b32 %r148, 1, 0, P_OUT; 
}
	// end inline asm
	setp.eq.s32 	%p21, %r148, 0;
	@%p21 bra 	$L__BB4_4;
	bra.uni 	$L__BB4_26;
$L__BB4_5:
	cvt.s64.s32 	%rd5, %r1;
	shl.b32 	%r74, %r4, 3;
	cvt.s64.s32 	%rd76, %r74;
	shr.u64 	%rd6, %rd76, 3;
	mov.u32 	%r6, %ntid.x;
	mov.u32 	%r7, %ntid.y;
	mul.lo.s32 	%r75, %r6, %r7;
	mov.u32 	%r8, %ntid.z;
	mul.lo.s32 	%r9, %r75, %r8;
	mov.u32 	%r76, %tid.x;
	mov.u32 	%r77, %tid.y;
	mov.u32 	%r78, %tid.z;
	mad.lo.s32 	%r79, %r78, %r7, %r77;
	mad.lo.s32 	%r80, %r79, %r6, %r76;
	cvt.u64.u32 	%rd146, %r80;
	setp.le.u64 	%p4, %rd6, %rd146;
	@%p4 bra 	$L__BB4_15;
	cvt.u32.u64 	%r81, %rd146;
	cvt.u64.u32 	%rd8, %r9;
	add.s32 	%r82, %r81, %r9;
	cvt.u64.u32 	%rd77, %r82;
	max.u64 	%rd78, %rd6, %rd77;
	setp.gt.u64 	%p5, %rd6, %rd77;
	selp.u64 	%rd9, 1, 0, %p5;
	add.s64 	%rd79, %rd9, %rd77;
	sub.s64 	%rd10, %rd78, %rd79;
	and.b64  	%rd80, %rd10, -4294967296;
	setp.ne.s64 	%p6, %rd80, 0;
	@%p6 bra 	$L__BB4_8;
	cvt.u32.u64 	%r83, %rd8;
	cvt.u32.u64 	%r84, %rd10;
	div.u32 	%r85, %r84, %r83;
	cvt.u64.u32 	%rd135, %r85;
	bra.uni 	$L__BB4_9;
$L__BB4_8:
	div.u64 	%rd135, %rd10, %rd8;
$L__BB4_9:
	add.s64 	%rd14, %rd135, %rd9;
	and.b64  	%rd81, %rd14, 3;
	setp.eq.s64 	%p7, %rd81, 3;
	mov.u64 	%rd139, %rd146;
	@%p7 bra 	$L__BB4_12;
	shl.b64 	%rd82, %rd4, 3;
	shl.b64 	%rd83, %rd146, 3;
	add.s64 	%rd84, %rd82, %rd83;
	add.s64 	%rd85, %rd84, %rd5;
	add.s64 	%rd137, %rd66, %rd85;
	shl.b64 	%rd16, %rd8, 3;
	mov.u32 	%r87, _ZN3cub18CUB_300001_SM_10006detail9transform4smemE;
	add.s32 	%r88, %r1, %r87;
	shl.b32 	%r89, %r81, 3;
	add.s32 	%r163, %r88, %r89;
	mul.lo.s32 	%r90, %r8, %r7;
	mul.lo.s32 	%r91, %r90, %r6;
	shl.b32 	%r11, %r91, 3;
	add.s64 	%rd86, %rd14, 1;
	and.b64  	%rd87, %rd86, 3;
	neg.s64 	%rd136, %rd87;
	mov.u64 	%rd139, %rd146;
$L__BB4_11:
	.pragma "nounroll";
	// begin inline asm
	cp.async.ca.shared.global [%r163], [%rd137], 8, 8;
	// end inline asm
	add.s64 	%rd139, %rd139, %rd8;
	add.s64 	%rd137, %rd137, %rd16;
	add.s32 	%r163, %r163, %r11;
	add.s64 	%rd136, %rd136, 1;
	setp.ne.s64 	%p8, %rd136, 0;
	@%p8 bra 	$L__BB4_11;
$L__BB4_12:
	setp.lt.u64 	%p9, %rd14, 3;
	@%p9 bra 	$L__BB4_15;
	shl.b64 	%rd25, %rd8, 2;
	shl.b64 	%rd89, %rd4, 3;
	shl.b64 	%rd90, %rd139, 3;
	add.s64 	%rd26, %rd89, %rd90;
	shl.b64 	%rd91, %rd8, 3;
	add.s64 	%rd27, %rd26, %rd91;
	shl.b64 	%rd92, %rd8, 4;
	add.s64 	%rd28, %rd26, %rd92;
	add.s64 	%rd93, %rd139, %rd4;
	shl.b64 	%rd94, %rd93, 3;
	mad.lo.s64 	%rd29, %rd8, 24, %rd94;
	mov.u32 	%r93, _ZN3cub18CUB_300001_SM_10006detail9transform4smemE;
	add.s32 	%r94, %r1, %r93;
	mul.lo.s32 	%r95, %r8, %r7;
	mul.lo.s32 	%r96, %r95, %r6;
	shl.b32 	%r97, %r96, 3;
	cvt.u32.u64 	%r98, %rd139;
	shl.b32 	%r99, %r98, 3;
	add.s32 	%r164, %r94, %r99;
	add.s32 	%r167, %r164, %r97;
	shl.b32 	%r15, %r96, 5;
	shl.b32 	%r100, %r96, 4;
	add.s32 	%r166, %r164, %r100;
	mad.lo.s32 	%r165, %r96, 24, %r164;
	cvt.s64.s32 	%rd95, %r1;
	add.s64 	%rd140, %rd66, %rd95;
$L__BB4_14:
	add.s64 	%rd96, %rd140, %rd26;
	// begin inline asm
	cp.async.ca.shared.global [%r164], [%rd96], 8, 8;
	// end inline asm
	add.s64 	%rd97, %rd140, %rd27;
	// begin inline asm
	cp.async.ca.shared.global [%r167], [%rd97], 8, 8;
	// end inline asm
	add.s64 	%rd98, %rd140, %rd28;
	// begin inline asm
	cp.async.ca.shared.global [%r166], [%rd98], 8, 8;
	// end inline asm
	add.s64 	%rd99, %rd140, %rd29;
	// begin inline asm
	cp.async.ca.shared.global [%r165], [%rd99], 8, 8;
	// end inline asm
	add.s64 	%rd139, %rd139, %rd25;
	mul.wide.u32 	%rd100, %r9, 32;
	add.s64 	%rd140, %rd140, %rd100;
	add.s32 	%r167, %r167, %r15;
	add.s32 	%r166, %r166, %r15;
	add.s32 	%r165, %r165, %r15;
	add.s32 	%r164, %r164, %r15;
	setp.lt.u64 	%p10, %rd139, %rd6;
	@%p10 bra 	$L__BB4_14;
$L__BB4_15:
	setp.le.u64 	%p11, %rd6, %rd146;
	// begin inline asm
	cp.async.commit_group;
	// end inline asm
	cvt.s64.s32 	%rd35, %r2;
	@%p11 bra 	$L__BB4_25;
	cvt.u32.u64 	%r105, %rd146;
	cvt.u64.u32 	%rd36, %r9;
	add.s32 	%r106, %r105, %r9;
	cvt.u64.u32 	%rd101, %r106;
	max.u64 	%rd102, %rd6, %rd101;
	setp.gt.u64 	%p12, %rd6, %rd101;
	selp.u64 	%rd37, 1, 0, %p12;
	add.s64 	%rd103, %rd37, %rd101;
	sub.s64 	%rd38, %rd102, %rd103;
	and.b64  	%rd104, %rd38, -4294967296;
	setp.ne.s64 	%p13, %rd104, 0;
	@%p13 bra 	$L__BB4_18;
	cvt.u32.u64 	%r107, %rd36;
	cvt.u32.u64 	%r108, %rd38;
	div.u32 	%r109, %r108, %r107;
	cvt.u64.u32 	%rd142, %r109;
	bra.uni 	$L__BB4_19;
$L__BB4_18:
	div.u64 	%rd142, %rd38, %rd36;
$L__BB4_19:
	add.s64 	%rd42, %rd142, %rd37;
	and.b64  	%rd105, %rd42, 3;
	setp.eq.s64 	%p14, %rd105, 3;
	@%p14 bra 	$L__BB4_22;
	shl.b64 	%rd106, %rd4, 3;
	shl.b64 	%rd107, %rd146, 3;
	add.s64 	%rd108, %rd106, %rd107;
	add.s64 	%rd109, %rd108, %rd35;
	add.s64 	%rd144, %rd68, %rd109;
	shl.b64 	%rd44, %rd36, 3;
	mov.u32 	%r111, _ZN3cub18CUB_300001_SM_10006detail9transform4smemE;
	add.s32 	%r112, %r2, %r111;
	add.s32 	%r113, %r112, %r5;
	shl.b32 	%r114, %r105, 3;
	add.s32 	%r168, %r113, %r114;
	mul.lo.s32 	%r115, %r8, %r7;
	mul.lo.s32 	%r116, %r115, %r6;
	shl.b32 	%r28, %r116, 3;
	add.s64 	%rd110, %rd42, 1;
	and.b64  	%rd111, %rd110, 3;
	neg.s64 	%rd143, %rd111;
$L__BB4_21:
	.pragma "nounroll";
	add.s32 	%r117, %r168, 128;
	// begin inline asm
	cp.async.ca.shared.global [%r117], [%rd144], 8, 8;
	// end inline asm
	add.s64 	%rd146, %rd146, %rd36;
	add.s64 	%rd144, %rd144, %rd44;
	add.s32 	%r168, %r168, %r28;
	add.s64 	%rd143, %rd143, 1;
	setp.ne.s64 	%p15, %rd143, 0;
	@%p15 bra 	$L__BB4_21;
$L__BB4_22:
	setp.lt.u64 	%p16, %rd42, 3;
	@%p16 bra 	$L__BB4_25;
	shl.b64 	%rd53, %rd36, 2;
	shl.b64 	%rd113, %rd4, 3;
	shl.b64 	%rd114, %rd146, 3;
	add.s64 	%rd54, %rd113, %rd114;
	shl.b64 	%rd115, %rd36, 3;
	add.s64 	%rd55, %rd54, %rd115;
	shl.b64 	%rd56, %rd36, 5;
	shl.b64 	%rd116, %rd36, 4;
	add.s64 	%rd57, %rd54, %rd116;
	add.s64 	%rd117, %rd146, %rd4;
	shl.b64 	%rd118, %rd117, 3;
	mad.lo.s64 	%rd58, %rd36, 24, %rd118;
	mov.u32 	%r118, _ZN3cub18CUB_300001_SM_10006detail9transform4smemE;
	add.s32 	%r119, %r2, %r118;
	mul.lo.s32 	%r120, %r8, %r7;
	mul.lo.s32 	%r121, %r120, %r6;
	shl.b32 	%r122, %r121, 3;
	cvt.u32.u64 	%r123, %rd146;
	shl.b32 	%r124, %r123, 3;
	add.s32 	%r125, %r119, %r5;
	add.s32 	%r169, %r125, %r124;
	add.s32 	%r172, %r169, %r122;
	shl.b32 	%r32, %r121, 5;
	shl.b32 	%r126, %r121, 4;
	add.s32 	%r171, %r169, %r126;
	mad.lo.s32 	%r170, %r121, 24, %r169;
	add.s64 	%rd147, %rd68, %rd35;
$L__BB4_24:
	add.s64 	%rd119, %rd147, %rd54;
	add.s32 	%r127, %r169, 128;
	// begin inline asm
	cp.async.ca.shared.global [%r127], [%rd119], 8, 8;
	// end inline asm
	add.s64 	%rd120, %rd147, %rd55;
	add.s32 	%r128, %r172, 128;
	// begin inline asm
	cp.async.ca.shared.global [%r128], [%rd120], 8, 8;
	// end inline asm
	add.s64 	%rd121, %rd147, %rd57;
	add.s32 	%r129, %r171, 128;
	// begin inline asm
	cp.async.ca.shared.global [%r129], [%rd121], 8, 8;
	// end inline asm
	add.s64 	%rd122, %rd147, %rd58;
	add.s32 	%r130, %r170, 128;
	// begin inline asm
	cp.async.ca.shared.global [%r130], [%rd122], 8, 8;
	// end inline asm
	add.s64 	%rd146, %rd146, %rd53;
	add.s64 	%rd147, %rd147, %rd56;
	add.s32 	%r172, %r172, %r32;
	add.s32 	%r171, %r171, %r32;
	add.s32 	%r170, %r170, %r32;
	add.s32 	%r169, %r169, %r32;
	setp.lt.u64 	%p17, %rd146, %rd6;
	@%p17 bra 	$L__BB4_24;
$L__BB4_25:
	// begin inline asm
	cp.async.commit_group;
	// end inline asm
	// begin inline asm
	cp.async.wait_group 0;
	// end inline asm
	barrier.sync 	0;
$L__BB4_26:
	setp.eq.s32 	%p22, %r3, %r4;
	@%p22 bra 	$L__BB4_32;
	setp.lt.s32 	%p23, %r68, 1;
	@%p23 bra 	$L__BB4_35;
	mov.u32 	%r177, %tid.x;
	neg.s32 	%r180, %r68;
	add.s32 	%r151, %r2, %r5;
	shl.b32 	%r152, %r177, 3;
	add.s32 	%r153, %r151, %r152;
	mov.u32 	%r154, _ZN3cub18CUB_300001_SM_10006detail9transform4smemE;
	add.s32 	%r155, %r153, %r154;
	add.s32 	%r179, %r155, 128;
	add.s32 	%r156, %r1, %r152;
	add.s32 	%r178, %r154, %r156;
	shl.b64 	%rd129, %rd4, 3;
	add.s64 	%rd64, %rd1, %rd129;
$L__BB4_29:
	.pragma "nounroll";
	setp.ge.s32 	%p24, %r177, %r4;
	@%p24 bra 	$L__BB4_31;
	ld.shared.f64 	%fd1, [%r178];
	ld.shared.f64 	%fd2, [%r179];
	sub.f64 	%fd3, %fd1, %fd2;
	mul.wide.s32 	%rd130, %r177, 8;
	add.s64 	%rd131, %rd64, %rd130;
	st.global.f64 	[%rd131], %fd3;
$L__BB4_31:
	add.s32 	%r180, %r180, 1;
	setp.ne.s32 	%p25, %r180, 0;
	add.s32 	%r179, %r179, 1024;
	add.s32 	%r178, %r178, 1024;
	add.s32 	%r177, %r177, 128;
	@%p25 bra 	$L__BB4_29;
	bra.uni 	$L__BB4_35;
$L__BB4_32:
	setp.lt.s32 	%p26, %r68, 1;
	@%p26 bra 	$L__BB4_35;
	mov.u32 	%r173, %tid.x;
	neg.s32 	%r176, %r68;
	add.s32 	%r157, %r2, %r5;
	shl.b32 	%r158, %r173, 3;
	add.s32 	%r159, %r157, %r158;
	mov.u32 	%r160, _ZN3cub18CUB_300001_SM_10006detail9transform4smemE;
	add.s32 	%r161, %r159, %r160;
	add.s32 	%r175, %r161, 128;
	add.s32 	%r162, %r1, %r158;
	add.s32 	%r174, %r160, %r162;
	shl.b64 	%rd132, %rd4, 3;
	add.s64 	%rd65, %rd1, %rd132;
$L__BB4_34:
	.pragma "nounroll";
	mul.wide.s32 	%rd133, %r173, 8;
	add.s64 	%rd134, %rd65, %rd133;
	ld.shared.f64 	%fd4, [%r174];
	ld.shared.f64 	%fd5, [%r175];
	sub.f64 	%fd6, %fd4, %fd5;
	st.global.f64 	[%rd134], %fd6;
	add.s32 	%r176, %r176, 1;
	setp.eq.s32 	%p27, %r176, 0;
	add.s32 	%r175, %r175, 1024;
	add.s32 	%r174, %r174, 1024;
	add.s32 	%r173, %r173, 128;
	@%p27 bra 	$L__BB4_35;
	bra.uni 	$L__BB4_34;
$L__BB4_35:
	ret;

}
	// .globl	_ZN3cub18CUB_300001_SM_10006detail6reduce28DeviceReduceSingleTileKernelINS2_10policy_hubIljN4cuda3std3__44plusIlEEE10Policy1000EN6thrust24THRUST_300001_SM_1000_NS18transform_iteratorI11is_positivoNSD_6detail15normal_iteratorINSD_10device_ptrIdEEEEllEEPljS9_llNS7_10__identityEEEvT0_T1_T2_T3_T4_T6_
.visible .entry _ZN3cub18CUB_300001_SM_10006detail6reduce28DeviceReduceSingleTileKernelINS2_10policy_hubIljN4cuda3std3__44plusIlEEE10Policy1000EN6thrust24THRUST_300001_SM_1000_NS18transform_iteratorI11is_positivoNSD_6detail15normal_iteratorINSD_10device_ptrIdEEEEllEEPljS9_llNS7_10__identityEEEvT0_T1_T2_T3_T4_T6_(
	.param .align 8 .b8 _ZN3cub18CUB_300001_SM_10006detail6reduce28DeviceReduceSingleTileKernelINS2_10policy_hubIljN4cuda3std3__44plusIlEEE10Policy1000EN6thrust24THRUST_300001_SM_1000_NS18transform_iteratorI11is_positivoNSD_6detail15normal_iteratorINSD_10device_ptrIdEEEEllEEPljS9_llNS7_10__identityEEEvT0_T1_T2_T3_T4_T6__param_0[16],
	.param .u64 .ptr .align 1 _ZN3cub18CUB_300001_SM_10006detail6reduce28DeviceReduceSingleTileKernelINS2_10policy_hubIljN4cuda3std3__44plusIlEEE10Policy1000EN6thrust24THRUST_300001_SM_1000_NS18transform_iteratorI11is_positivoNSD_6detail15normal_iteratorINSD_10device_ptrIdEEEEllEEPljS9_llNS7_10__identityEEEvT0_T1_T2_T3_T4_T6__param_1,
	.param .u32 _ZN3cub18CUB_300001_SM_10006detail6reduce28DeviceReduceSingleTileKernelINS2_10policy_hubIljN4cuda3std3__44plusIlEEE10Policy1000EN6thrust24THRUST_300001_SM_1000_NS18transform_iteratorI11is_positivoNSD_6detail15normal_iteratorINSD_10device_ptrIdEEEEllEEPljS9_llNS7_10__identityEEEvT0_T1_T2_T3_T4_T6__param_2,
	.param .align 1 .b8 _ZN3cub18CUB_300001_SM_10006detail6reduce28DeviceReduceSingleTileKernelINS2_10policy_hubIljN4cuda3std3__44plusIlEEE10Policy1000EN6thrust24THRUST_300001_SM_1000_NS18transform_iteratorI11is_positivoNSD_6detail15normal_iteratorINSD_10device_ptrIdEEEEllEEPljS9_llNS7_10__identityEEEvT0_T1_T2_T3_T4_T6__param_3[1],
	.param .u64 _ZN3cub18CUB_300001_SM_10006detail6reduce28DeviceReduceSingleTileKernelINS2_10policy_hubIljN4cuda3std3__44plusIlEEE10Policy1000EN6thrust24THRUST_300001_SM_1000_NS18transform_iteratorI11is_positivoNSD_6detail15normal_iteratorINSD_10device_ptrIdEEEEllEEPljS9_llNS7_10__identityEEEvT0_T1_T2_T3_T4_T6__param_4,
	.param .align 1 .b8 _ZN3cub18CUB_300001_SM_10006detail6reduce28DeviceReduceSingleTileKernelINS2_10policy_hubIljN4cuda3std3__44plusIlEEE10Policy1000EN6thrust24THRUST_300001_SM_1000_NS18transform_iteratorI11is_positivoNSD_6detail15normal_iteratorINSD_10device_ptrIdEEEEllEEPljS9_llNS7_10__identityEEEvT0_T1_T2_T3_T4_T6__param_5[1]
)
.maxntid 512
.minnctapersm 1
{
	.reg .pred 	%p<140>;
	.reg .b16 	%rs<9>;
	.reg .b32 	%r<295>;
	.reg .b64 	%rd<431>;
	.reg .b64 	%fd<74>;
	// demoted variable
	.shared .align 8 .b8 _ZZN3cub18CUB_300001_SM_10006detail6reduce28DeviceReduceSingleTileKernelINS2_10policy_hubIljN4cuda3std3__44plusIlEEE10Policy1000EN6thrust24THRUST_300001_SM_1000_NS18transform_iteratorI11is_positivoNSD_6detail15normal_iteratorINSD_10device_ptrIdEEEEllEEPljS9_llNS7_10__identityEEEvT0_T1_T2_T3_T4_T6_E12temp_storage[152];
	ld.param.u64 	%rd49, [_ZN3cub18CUB_300001_SM_10006detail6reduce28DeviceReduceSingleTileKernelINS2_10policy_hubIljN4cuda3std3__44plusIlEEE10Policy1000EN6thrust24THRUST_300001_SM_1000_NS18transform_iteratorI11is_positivoNSD_6detail15normal_iteratorINSD_10device_ptrIdEEEEllEEPljS9_llNS7_10__identityEEEvT0_T1_T2_T3_T4_T6__param_0];
	ld.param.u64 	%rd51, [_ZN3cub18CUB_300001_SM_10006detail6reduce28DeviceReduceSingleTileKernelINS2_10policy_hubIljN4cuda3std3__44plusIlEEE10Policy1000EN6thrust24THRUST_300001_SM_1000_NS18transform_iteratorI11is_positivoNSD_6detail15normal_iteratorINSD_10device_ptrIdEEEEllEEPljS9_llNS7_10__identityEEEvT0_T1_T2_T3_T4_T6__param_1];
	ld.param.u32 	%r51, [_ZN3cub18CUB_300001_SM_10006detail6reduce28DeviceReduceSingleTileKernelINS2_10policy_hubIljN4cuda3std3__44plusIlEEE10Policy1000EN6thrust24THRUST_300001_SM_1000_NS18transform_iteratorI11is_positivoNSD_6detail15normal_iteratorINSD_10device_ptrIdEEEEllEEPljS9_llNS7_10__identityEEEvT0_T1_T2_T3_T4_T6__param_2];
	ld.param.u64 	%rd50, [_ZN3cub18CUB_300001_SM_10006detail6reduce28DeviceReduceSingleTileKernelINS2_10policy_hubIljN4cuda3std3__44plusIlEEE10Policy1000EN6thrust24THRUST_300001_SM_1000_NS18transform_iteratorI11is_positivoNSD_6detail15normal_iteratorINSD_10device_ptrIdEEEEllEEPljS9_llNS7_10__identityEEEvT0_T1_T2_T3_T4_T6__param_4];
	cvta.to.global.u64 	%rd1, %rd51;
	setp.ne.s32 	%p1, %r51, 0;
	@%p1 bra 	$L__BB5_3;
	mov.u32 	%r277, %tid.x;
	setp.ne.s32 	%p139, %r277, 0;
	@%p139 bra 	$L__BB5_52;
	st.global.u64 	[%rd1], %rd50;
	bra.uni 	$L__BB5_52;
$L__BB5_3:
	cvta.to.global.u64 	%rd2, %rd49;
	setp.gt.u32 	%p2, %r51, 3583;
	@%p2 bra 	$L__BB5_28;
	mov.u32 	%r1, %tid.x;
	setp.ge.u32 	%p67, %r1, %r51;
	mov.b64 	%rd418, 0;
	mov.u32 	%r281, %r1;
	@%p67 bra 	$L__BB5_6;
	mul.wide.u32 	%rd239, %r1, 8;
	add.s64 	%rd240, %rd2, %rd239;
	ld.global.f64 	%fd44, [%rd240];
	setp.gt.f64 	%p68, %fd44, 0d0000000000000000;
	selp.u64 	%rd418, 1, 0, %p68;
	add.s32 	%r281, %r1, 512;
$L__BB5_6:
	setp.ge.u32 	%p69, %r281, %r51;
	@%p69 bra 	$L__BB5_19;
	not.b32 	%r154, %r281;
	add.s32 	%r155, %r51, %r154;
	shr.u32 	%r156, %r155, 9;
	add.s32 	%r4, %r156, 1;
	and.b32  	%r5, %r4, 15;
	setp.lt.u32 	%p70, %r155, 7680;
	@%p70 bra 	$L__BB5_10;
	and.b32  	%r157, %r4, 16777200;
	neg.s32 	%r279, %r157;
	mul.wide.u32 	%rd242, %r281, 8;
	add.s64 	%rd243, %rd242, %rd2;
	add.s64 	%rd408, %rd243, 32768;
$L__BB5_9:
	.pragma "nounroll";
	ld.global.f64 	%fd45, [%rd408+-32768];
	setp.gt.f64 	%p71, %fd45, 0d0000000000000000;
	selp.u64 	%rd244, 1, 0, %p71;
	add.s64 	%rd245, %rd418, %rd244;
	ld.global.f64 	%fd46, [%rd408+-28672];
	setp.gt.f64 	%p72, %fd46, 0d0000000000000000;
	selp.u64 	%rd246, 1, 0, %p72;
	add.s64 	%rd247, %rd245, %rd246;
	ld.global.f64 	%fd47, [%rd408+-24576];
	setp.gt.f64 	%p73, %fd47, 0d0000000000000000;
	selp.u64 	%rd248, 1, 0, %p73;
	add.s64 	%rd249, %rd247, %rd248;
	ld.global.f64 	%fd48, [%rd408+-20480];
	setp.gt.f64 	%p74, %fd48, 0d0000000000000000;
	selp.u64 	%rd250, 1, 0, %p74;
	add.s64 	%rd251, %rd249, %rd250;
	ld.global.f64 	%fd49, [%rd408+-16384];
	setp.gt.f64 	%p75, %fd49, 0d0000000000000000;
	selp.u64 	%rd252, 1, 0, %p75;
	add.s64 	%rd253, %rd251, %rd252;
	ld.global.f64 	%fd50, [%rd408+-12288];
	setp.gt.f64 	%p76, %fd50, 0d0000000000000000;
	selp.u64 	%rd254, 1, 0, %p76;
	add.s64 	%rd255, %rd253, %rd254;
	ld.global.f64 	%fd51, [%rd408+-8192];
	setp.gt.f64 	%p77, %fd51, 0d0000000000000000;
	selp.u64 	%rd256, 1, 0, %p77;
	add.s64 	%rd257, %rd255, %rd256;
	ld.global.f64 	%fd52, [%rd408+-4096];
	setp.gt.f64 	%p78, %fd52, 0d0000000000000000;
	selp.u64 	%rd258, 1, 0, %p78;
	add.s64 	%rd259, %rd257, %rd258;
	ld.global.f64 	%fd53, [%rd408];
	setp.gt.f64 	%p79, %fd53, 0d0000000000000000;
	selp.u64 	%rd260, 1, 0, %p79;
	add.s64 	%rd261, %rd259, %rd260;
	ld.global.f64 	%fd54, [%rd408+4096];
	setp.gt.f64 	%p80, %fd54, 0d0000000000000000;
	selp.u64 	%rd262, 1, 0, %p80;
	add.s64 	%rd263, %rd261, %rd262;
	ld.global.f64 	%fd55, [%rd408+8192];
	setp.gt.f64 	%p81, %fd55, 0d0000000000000000;
	selp.u64 	%rd264, 1, 0, %p81;
	add.s64 	%rd265, %rd263, %rd264;
	ld.global.f64 	%fd56, [%rd408+12288];
	setp.gt.f64 	%p82, %fd56, 0d0000000000000000;
	selp.u64 	%rd266, 1, 0, %p82;
	add.s64 	%rd267, %rd265, %rd266;
	ld.global.f64 	%fd57, [%rd408+16384];
	setp.gt.f64 	%p83, %fd57, 0d0000000000000000;
	selp.u64 	%rd268, 1, 0, %p83;
	add.s64 	%rd269, %rd267, %rd268;
	ld.global.f64 	%fd58, [%rd408+20480];
	setp.gt.f64 	%p84, %fd58, 0d0000000000000000;
	selp.u64 	%rd270, 1, 0, %p84;
	add.s64 	%rd271, %rd269, %rd270;
	ld.global.f64 	%fd59, [%rd408+24576];
	setp.gt.f64 	%p85, %fd59, 0d0000000000000000;
	selp.u64 	%rd272, 1, 0, %p85;
	add.s64 	%rd273, %rd271, %rd272;
	ld.global.f64 	%fd60, [%rd408+28672];
	setp.gt.f64 	%p86, %fd60, 0d0000000000000000;
	selp.u64 	%rd274, 1, 0, %p86;
	add.s64 	%rd418, %rd273, %rd274;
	add.s32 	%r281, %r281, 8192;
	add.s32 	%r279, %r279, 16;
	add.s64 	%rd408, %rd408, 65536;
	setp.ne.s32 	%p87, %r279, 0;
	@%p87 bra 	$L__BB5_9;
$L__BB5_10:
	setp.eq.s32 	%p88, %r5, 0;
	@%p88 bra 	$L__BB5_19;
	and.b32  	%r12, %r4, 7;
	setp.lt.u32 	%p89, %r5, 8;
	@%p89 bra 	$L__BB5_13;
	mul.wide.u32 	%rd276, %r281, 8;
	add.s64 	%rd277, %rd2, %rd276;
	ld.global.f64 	%fd61, [%rd277];
	setp.gt.f64 	%p90, %fd61, 0d0000000000000000;
	selp.u64 	%rd278, 1, 0, %p90;
	add.s64 	%rd279, %rd418, %rd278;
	ld.global.f64 	%fd62, [%rd277+4096];
	setp.gt.f64 	%p91, %fd62, 0d0000000000000000;
	selp.u64 	%rd280, 1, 0, %p91;
	add.s64 	%rd281, %rd279, %rd280;
	ld.global.f64 	%fd63, [%rd277+8192];
	setp.gt.f64 	%p92, %fd63, 0d0000000000000000;
	selp.u64 	%rd282, 1, 0, %p92;
	add.s64 	%rd283, %rd281, %rd282;
	ld.global.f64 	%fd64, [%rd277+12288];
	setp.gt.f64 	%p93, %fd64, 0d0000000000000000;
	selp.u64 	%rd284, 1, 0, %p93;
	add.s64 	%rd285, %rd283, %rd284;
	ld.global.f64 	%fd65, [%rd277+16384];
	setp.gt.f64 	%p94, %fd65, 0d0000000000000000;
	selp.u64 	%rd286, 1, 0, %p94;
	add.s64 	%rd287, %rd285, %rd286;
	ld.global.f64 	%fd66, [%rd277+20480];
	setp.gt.f64 	%p95, %fd66, 0d0000000000000000;
	selp.u64 	%rd288, 1, 0, %p95;
	add.s64 	%rd289, %rd287, %rd288;
	ld.global.f64 	%fd67, [%rd277+24576];
	setp.gt.f64 	%p96, %fd67, 0d0000000000000000;
	selp.u64 	%rd290, 1, 0, %p96;
	add.s64 	%rd291, %rd289, %rd290;
	ld.global.f64 	%fd68, [%rd277+28672];
	setp.gt.f64 	%p97, %fd68, 0d0000000000000000;
	selp.u64 	%rd292, 1, 0, %p97;
	add.s64 	%rd418, %rd291, %rd292;
	add.s32 	%r281, %r281, 4096;
$L__BB5_13:
	setp.eq.s32 	%p98, %r12, 0;
	@%p98 bra 	$L__BB5_19;
	and.b32  	%r15, %r4, 3;
	setp.lt.u32 	%p99, %r12, 4;
	@%p99 bra 	$L__BB5_16;
	mul.wide.u32 	%rd294, %r281, 8;
	add.s64 	%rd295, %rd2, %rd294;
	ld.global.f64 	%fd69, [%rd295];
	setp.gt.f64 	%p100, %fd69, 0d0000000000000000;
	selp.u64 	%rd296, 1, 0, %p100;
	add.s64 	%rd297, %rd418, %rd296;
	ld.global.f64 	%fd70, [%rd295+4096];
	setp.gt.f64 	%p101, %fd70, 0d0000000000000000;
	selp.u64 	%rd298, 1, 0, %p101;
	add.s64 	%rd299, %rd297, %rd298;
	ld.global.f64 	%fd71, [%rd295+8192];
	setp.gt.f64 	%p102, %fd71, 0d0000000000000000;
	selp.u64 	%rd300, 1, 0, %p102;
	add.s64 	%rd301, %rd299, %rd300;
	ld.global.f64 	%fd72, [%rd295+12288];
	setp.gt.f64 	%p103, %fd72, 0d0000000000000000;
	selp.u64 	%rd302, 1, 0, %p103;
	add.s64 	%rd418, %rd301, %rd302;
	add.s32 	%r281, %r281, 2048;
$L__BB5_16:
	setp.eq.s32 	%p104, %r15, 0;
	@%p104 bra 	$L__BB5_19;
	mul.wide.u32 	%rd303, %r281, 8;
	add.s64 	%rd416, %rd2, %rd303;
	neg.s32 	%r284, %r15;
$L__BB5_18:
	.pragma "nounroll";
	ld.global.f64 	%fd73, [%rd416];
	setp.gt.f64 	%p105, %fd73, 0d0000000000000000;
	selp.u64 	%rd304, 1, 0, %p105;
	add.s64 	%rd418, %rd418, %rd304;
	add.s64 	%rd416, %rd416, 4096;
	add.s32 	%r284, %r284, 1;
	setp.ne.s32 	%p106, %r284, 0;
	@%p106 bra 	$L__BB5_18;
$L__BB5_19:
	setp.lt.u32 	%p107, %r51, 512;
	@%p107 bra 	$L__BB5_24;
	// begin inline asm
	mov.u32 %r221, %laneid;
	// end inline asm
	mov.b64 	{%r223, %r228}, %rd418;
	mov.b32 	%r229, 1;
	mov.b32 	%r270, 31;
	mov.b32 	%r271, -1;
	// begin inline asm
	shfl.sync.down.b32 %r222, %r223, %r229, %r270, %r271;
	// end inline asm
	// begin inline asm
	shfl.sync.down.b32 %r227, %r228, %r229, %r270, %r271;
	// end inline asm
	mov.b64 	%rd363, {%r222, %r227};
	setp.gt.s32 	%p131, %r221, 30;
	selp.b64 	%rd364, 0, %rd363, %p131;
	add.s64 	%rd365, %rd364, %rd418;
	mov.b64 	{%r233, %r238}, %rd365;
	mov.b32 	%r239, 2;
	// begin inline asm
	shfl.sync.down.b32 %r232, %r233, %r239, %r270, %r271;
	// end inline asm
	// begin inline asm
	shfl.sync.down.b32 %r237, %r238, %r239, %r270, %r271;
	// end inline asm
	mov.b64 	%rd366, {%r232, %r237};
	setp.gt.s32 	%p132, %r221, 29;
	selp.b64 	%rd367, 0, %rd366, %p132;
	add.s64 	%rd368, %rd367, %rd365;
	mov.b64 	{%r243, %r248}, %rd368;
	mov.b32 	%r249, 4;
	// begin inline asm
	shfl.sync.down.b32 %r242, %r243, %r249, %r270, %r271;
	// end inline asm
	// begin inline asm
	shfl.sync.down.b32 %r247, %r248, %r249, %r270, %r271;
	// end inline asm
	mov.b64 	%rd369, {%r242, %r247};
	setp.gt.s32 	%p133, %r221, 27;
	selp.b64 	%rd370, 0, %rd369, %p133;
	add.s64 	%rd371, %rd370, %rd368;
	mov.b64 	{%r253, %r258}, %rd371;
	mov.b32 	%r259, 8;
	// begin inline asm
	shfl.sync.down.b32 %r252, %r253, %r259, %r270, %r271;
	// end inline asm
	// begin inline asm
	shfl.sync.down.b32 %r257, %r258, %r259, %r270, %r271;
	// end inline asm
	mov.b64 	%rd372, {%r252, %r257};
	setp.gt.s32 	%p134, %r221, 23;
	selp.b64 	%rd373, 0, %rd372, %p134;
	add.s64 	%rd374, %rd373, %rd371;
	mov.b64 	{%r263, %r268}, %rd374;
	mov.b32 	%r269, 16;
	// begin inline asm
	shfl.sync.down.b32 %r262, %r263, %r269, %r270, %r271;
	// end inline asm
	// begin inline asm
	shfl.sync.down.b32 %r267, %r268, %r269, %r270, %r271;
	// end inline asm
	mov.b64 	%rd375, {%r262, %r267};
	setp.gt.s32 	%p135, %r221, 15;
	selp.b64 	%rd376, 0, %rd375, %p135;
	add.s64 	%rd430, %rd376, %rd374;
	setp.ne.s32 	%p136, %r221, 0;
	@%p136 bra 	$L__BB5_22;
	shr.u32 	%r272, %r1, 2;
	and.b32  	%r273, %r272, 248;
	mov.u32 	%r274, _ZZN3cub18CUB_300001_SM_10006detail6reduce28DeviceReduceSingleTileKernelINS2_10policy_hubIljN4cuda3std3__44plusIlEEE10Policy1000EN6thrust24THRUST_300001_SM_1000_NS18transform_iteratorI11is_positivoNSD_6detail15normal_iteratorINSD_10device_ptrIdEEEEllEEPljS9_llNS7_10__identityEEEvT0_T1_T2_T3_T4_T6_E12temp_storage;
	add.s32 	%r275, %r274, %r273;
	st.shared.u64 	[%r275+16], %rd430;
$L__BB5_22:
	bar.sync 	0;
	setp.ne.s32 	%p137, %r1, 0;
	@%p137 bra 	$L__BB5_50;
	ld.shared.u64 	%rd377, [_ZZN3cub18CUB_300001_SM_10006detail6reduce28DeviceReduceSingleTileKernelINS2_10policy_hubIljN4cuda3std3__44plusIlEEE10Policy1000EN6thrust24THRUST_300001_SM_1000_NS18transform_iteratorI11is_positivoNSD_6detail15normal_iteratorINSD_10device_ptrIdEEEEllEEPljS9_llNS7_10__identityEEEvT0_T1_T2_T3_T4_T6_E12temp_storage+24];
	add.s64 	%rd378, %rd377, %rd430;
	ld.shared.u64 	%rd379, [_ZZN3cub18CUB_300001_SM_10006detail6reduce28DeviceReduceSingleTileKernelINS2_10policy_hubIljN4cuda3std3__44plusIlEEE10Policy1000EN6thrust24THRUST_300001_SM_1000_NS18transform_iteratorI11is_positivoNSD_6detail15normal_iteratorINSD_10device_ptrIdEEEEllEEPljS9_llNS7_10__identityEEEvT0_T1_T2_T3_T4_T6_E12temp_storage+32];
	add.s64 	%rd380, %rd378, %rd379;
	ld.shared.u64 	%rd381, [_ZZN3cub18CUB_300001_SM_10006detail6reduce28DeviceReduceSingleTileKernelINS2_10policy_hubIljN4cuda3std3__44plusIlEEE10Policy1000EN6thrust24THRUST_300001_SM_1000_NS18transform_iteratorI11is_positivoNSD_6detail15normal_iteratorINSD_10device_ptrIdEEEEllEEPljS9_llNS7_10__identityEEEvT0_T1_T2_T3_T4_T6_E12temp_storage+40];
	add.s64 	%rd382, %rd380, %rd381;
	ld.shared.u64 	%rd383, [_ZZN3cub18CUB_300001_SM_10006detail6reduce28DeviceReduceSingleTileKernelINS2_10policy_hubIljN4cuda3std3__44plusIlEEE10Policy1000EN6thrust24THRUST_300001_SM_1000_NS18transform_iteratorI11is_positivoNSD_6detail15normal_iteratorINSD_10device_ptrIdEEEEllEEPljS9_llNS7_10__identityEEEvT0_T1_T2_T3_T4_T6_E12temp_storage+48];
	add.s64 	%rd384, %rd382, %rd383;
	ld.shared.u64 	%rd385, [_ZZN3cub18CUB_300001_SM_10006detail6reduce28DeviceReduceSingleTileKernelINS2_10policy_hubIljN4cuda3std3__44plusIlEEE10Policy1000EN6thrust24THRUST_300001_SM_1000_NS18transform_iteratorI11is_positivoNSD_6detail15normal_iteratorINSD_10device_ptrIdEEEEllEEPljS9_llNS7_10__identityEEEvT0_T1_T2_T3_T4_T6_E12temp_storage+56];
	add.s64 	%rd386, %rd384, %rd385;
	ld.shared.u64 	%rd387, [_ZZN3cub18CUB_300001_SM_10006detail6reduce28DeviceReduceSingleTileKernelINS2_10policy_hubIljN4cuda3std3__44plusIlEEE10Policy1000EN6thrust24THRUST_300001_SM_1000_NS18transform_iteratorI11is_positivoNSD_6detail15normal_iteratorINSD_10device_ptrIdEEEEllEEPljS9_llNS7_10__identityEEEvT0_T1_T2_T3_T4_T6_E12temp_storage+64];
	add.s64 	%rd388, %rd386, %rd387;
	ld.shared.u64 	%rd389, [_ZZN3cub18CUB_300001_SM_10006detail6reduce28DeviceReduceSingleTileKernelINS2_10policy_hubIljN4cuda3std3__44plusIlEEE10Policy1000EN6thrust24THRUST_300001_SM_1000_NS18transform_iteratorI11is_positivoNSD_6detail15normal_iteratorINSD_10device_ptrIdEEEEllEEPljS9_llNS7_10__identityEEEvT0_T1_T2_T3_T4_T6_E12temp_storage+72];
	add.s64 	%rd390, %rd388, %rd389;
	ld.shared.u64 	%rd391, [_ZZN3cub18CUB_300001_SM_10006detail6reduce28DeviceReduceSingleTileKernelINS2_10policy_hubIljN4cuda3std3__44plusIlEEE10Policy1000EN6thrust24THRUST_300001_SM_1000_NS18transform_iteratorI11is_positivoNSD_6detail15normal_iteratorINSD_10device_ptrIdEEEEllEEPljS9_llNS7_10__identityEEEvT0_T1_T2_T3_T4_T6_E12temp_storage+80];
	add.s64 	%rd392, %rd390, %rd391;
	ld.shared.u64 	%rd393, [_ZZN3cub18CUB_300001_SM_10006detail6reduce28DeviceReduceSingleTileKernelINS2_10policy_hubIljN4cuda3std3__44plusIlEEE10Policy1000EN6thrust24THRUST_300001_SM_1000_NS18transform_iteratorI11is_positivoNSD_6detail15normal_iteratorINSD_10device_ptrIdEEEEllEEPljS9_llNS7_10__identityEEEvT0_T1_T2_T3_T4_T6_E12temp_storage+88];
	add.s64 	%rd394, %rd392, %rd393;
	ld.shared.u64 	%rd395, [_ZZN3cub18CUB_300001_SM_10006detail6reduce28DeviceReduceSingleTileKernelINS2_10policy_hubIljN4cuda3std3__44plusIlEEE10Policy1000EN6thrust24THRUST_300001_SM_1000_NS18transform_iteratorI11is_positivoNSD_6detail15normal_iteratorINSD_10device_ptrIdEEEEllEEPljS9_llNS7_10__identityEEEvT0_T1_T2_T3_T4_T6_E12temp_storage+96];
	add.s64 	%rd396, %rd394, %rd395;
	ld.shared.u64 	%rd397, [_ZZN3cub18CUB_300001_SM_10006detail6reduce28DeviceReduceSingleTileKernelINS2_10policy_hubIljN4cuda3std3__44plusIlEEE10Policy1000EN6thrust24THRUST_300001_SM_1000_NS18transform_iteratorI11is_positivoNSD_6detail15normal_iteratorINSD_10device_ptrIdEEEEllEEPljS9_llNS7_10__identityEEEvT0_T1_T2_T3_T4_T6_E12temp_storage+104];
	add.s64 	%rd398, %rd396, %rd397;
	ld.shared.u64 	%rd399, [_ZZN3cub18CUB_300001_SM_10006detail6reduce28DeviceReduceSingleTileKernelINS2_10policy_hubIljN4cuda3std3__44plusIlEEE10Policy1000EN6thrust24THRUST_300001_SM_1000_NS18transform_iteratorI11is_positivoNSD_6detail15normal_iteratorINSD_10device_ptrIdEEEEllEEPljS9_llNS7_10__identityEEEvT0_T1_T2_T3_T4_T6_E12temp_storage+112];
	add.s64 	%rd400, %rd398, %rd399;
	ld.shared.u64 	%rd401, [_ZZN3cub18CUB_300001_SM_10006detail6reduce28DeviceReduceSingleTileKernelINS2_10policy_hubIljN4cuda3std3__44plusIlEEE10Policy1000EN6thrust24THRUST_300001_SM_1000_NS18transform_iteratorI11is_positivoNSD_6detail15normal_iteratorINSD_10device_ptrIdEEEEllEEPljS9_llNS7_10__identityEEEvT0_T1_T2_T3_T4_T6_E12temp_storage+120];
	add.s64 	%rd402, %rd400, %rd401;
	ld.shared.u64 	%rd403, [_ZZN3cub18CUB_300001_SM_10006detail6reduce28DeviceReduceSingleTileKernelINS2_10policy_hubIljN4cuda3std3__44plusIlEEE10Policy1000EN6thrust24THRUST_300001_SM_1000_NS18transform_iteratorI11is_positivoNSD_6detail15normal_iteratorINSD_10device_ptrIdEEEEllEEPljS9_llNS7_10__identityEEEvT0_T1_T2_T3_T4_T6_E12temp_storage+128];
	add.s64 	%rd404, %rd402, %rd403;
	ld.shared.u64 	%rd405, [_ZZN3cub18CUB_300001_SM_10006detail6reduce28DeviceReduceSingleTileKernelINS2_10policy_hubIljN4cuda3std3__44plusIlEEE10Policy1000EN6thrust24THRUST_300001_SM_1000_NS18transform_iteratorI11is_positivoNSD_6detail15normal_iteratorINSD_10device_ptrIdEEEEllEEPljS9_llNS7_10__identityEEEvT0_T1_T2_T3_T4_T6_E12temp_storage+136];
	add.s64 	%rd430, %rd404, %rd405;
	bra.uni 	$L__BB5_50;
$L__BB5_24:
	// begin inline asm
	mov.u32 %r158, %laneid;
	// end inline asm
	and.b32  	%r209, %r1, 992;
	add.s32 	%r210, %r209, 32;
	setp.gt.u32 	%p108, %r210, %r51;
	not.b32 	%r211, %r209;
	add.s32 	%r212, %r51, %r211;
	selp.b32 	%r207, %r212, 31, %p108;
	mov.b64 	{%r160, %r165}, %rd418;
	mov.b32 	%r166, 1;
	mov.b32 	%r208, -1;
	// begin inline asm
	shfl.sync.down.b32 %r159, %r160, %r166, %r207, %r208;
	// end inline asm
	// begin inline asm
	shfl.sync.down.b32 %r164, %r165, %r166, %r207, %r208;
	// end inline asm
	mov.b64 	%rd305, {%r159, %r164};
	setp.lt.s32 	%p109, %r158, %r207;
	selp.b64 	%rd306, %rd305, 0, %p109;
	add.s64 	%rd307, %rd306, %rd418;
	mov.b64 	{%r170, %r175}, %rd307;
	mov.b32 	%r176, 2;
	// begin inline asm
	shfl.sync.down.b32 %r169, %r170, %r176, %r207, %r208;
	// end inline asm
	// begin inline asm
	shfl.sync.down.b32 %r174, %r175, %r176, %r207, %r208;
	// end inline asm
	mov.b64 	%rd308, {%r169, %r174};
	add.s32 	%r213, %r158, 2;
	setp.gt.s32 	%p110, %r213, %r207;
	selp.b64 	%rd309, 0, %rd308, %p110;
	add.s64 	%rd310, %rd309, %rd307;
	mov.b64 	{%r180, %r185}, %rd310;
	mov.b32 	%r186, 4;
	// begin inline asm
	shfl.sync.down.b32 %r179, %r180, %r186, %r207, %r208;
	// end inline asm
	// begin inline asm
	shfl.sync.down.b32 %r184, %r185, %r186, %r207, %r208;
	// end inline asm
	mov.b64 	%rd311, {%r179, %r184};
	add.s32 	%r214, %r158, 4;
	setp.gt.s32 	%p111, %r214, %r207;
	selp.b64 	%rd312, 0, %rd311, %p111;
	add.s64 	%rd313, %rd312, %rd310;
	mov.b64 	{%r190, %r195}, %rd313;
	mov.b32 	%r196, 8;
	// begin inline asm
	shfl.sync.down.b32 %r189, %r190, %r196, %r207, %r208;
	// end inline asm
	// begin inline asm
	shfl.sync.down.b32 %r194, %r195, %r196, %r207, %r208;
	// end inline asm
	mov.b64 	%rd314, {%r189, %r194};
	add.s32 	%r215, %r158, 8;
	setp.gt.s32 	%p112, %r215, %r207;
	selp.b64 	%rd315, 0, %rd314, %p112;
	add.s64 	%rd316, %rd315, %rd313;
	mov.b64 	{%r200, %r205}, %rd316;
	mov.b32 	%r206, 16;
	// begin inline asm
	shfl.sync.down.b32 %r199, %r200, %r206, %r207, %r208;
	// end inline asm
	// begin inline asm
	shfl.sync.down.b32 %r204, %r205, %r206, %r207, %r208;
	// end inline asm
	mov.b64 	%rd317, {%r199, %r204};
	add.s32 	%r216, %r158, 16;
	setp.gt.s32 	%p113, %r216, %r207;
	selp.b64 	%rd318, 0, %rd317, %p113;
	add.s64 	%rd430, %rd318, %rd316;
	setp.ne.s32 	%p114, %r158, 0;
	@%p114 bra 	$L__BB5_26;
	shr.u32 	%r217, %r1, 2;
	and.b32  	%r218, %r217, 248;
	mov.u32 	%r219, _ZZN3cub18CUB_300001_SM_10006detail6reduce28DeviceReduceSingleTileKernelINS2_10policy_hubIljN4cuda3std3__44plusIlEEE10Policy1000EN6thrust24THRUST_300001_SM_1000_NS18transform_iteratorI11is_positivoNSD_6detail15normal_iteratorINSD_10device_ptrIdEEEEllEEPljS9_llNS7_10__identityEEEvT0_T1_T2_T3_T4_T6_E12temp_storage;
	add.s32 	%r220, %r219, %r218;
	st.shared.u64 	[%r220+16], %rd430;
$L__BB5_26:
	bar.sync 	0;
	setp.ne.s32 	%p115, %r1, 0;
	@%p115 bra 	$L__BB5_50;
	setp.gt.u32 	%p116, %r51, 32;
	ld.shared.u64 	%rd319, [_ZZN3cub18CUB_300001_SM_10006detail6reduce28DeviceReduceSingleTileKernelINS2_10policy_hubIljN4cuda3std3__44plusIlEEE10Policy1000EN6thrust24THRUST_300001_SM_1000_NS18transform_iteratorI11is_positivoNSD_6detail15normal_iteratorINSD_10device_ptrIdEEEEllEEPljS9_llNS7_10__identityEEEvT0_T1_T2_T3_T4_T6_E12temp_storage+24];
	selp.b64 	%rd320, %rd319, 0, %p116;
	add.s64 	%rd321, %rd320, %rd430;
	setp.gt.u32 	%p117, %r51, 64;
	ld.shared.u64 	%rd322, [_ZZN3cub18CUB_300001_SM_10006detail6reduce28DeviceReduceSingleTileKernelINS2_10policy_hubIljN4cuda3std3__44plusIlEEE10Policy1000EN6thrust24THRUST_300001_SM_1000_NS18transform_iteratorI11is_positivoNSD_6detail15normal_iteratorINSD_10device_ptrIdEEEEllEEPljS9_llNS7_10__identityEEEvT0_T1_T2_T3_T4_T6_E12temp_storage+32];
	selp.b64 	%rd323, %rd322, 0, %p117;
	add.s64 	%rd324, %rd321, %rd323;
	setp.gt.u32 	%p118, %r51, 96;
	ld.shared.u64 	%rd325, [_ZZN3cub18CUB_300001_SM_10006detail6reduce28DeviceReduceSingleTileKernelINS2_10policy_hubIljN4cuda3std3__44plusIlEEE10Policy1000EN6thrust24THRUST_300001_SM_1000_NS18transform_iteratorI11is_positivoNSD_6detail15normal_iteratorINSD_10device_ptrIdEEEEllEEPljS9_llNS7_10__identityEEEvT0_T1_T2_T3_T4_T6_E12temp_storage+40];
	selp.b64 	%rd326, %rd325, 0, %p118;
	add.s64 	%rd327, %rd324, %rd326;
	setp.gt.u32 	%p119, %r51, 128;
	ld.shared.u64 	%rd328, [_ZZN3cub18CUB_300001_SM_10006detail6reduce28DeviceReduceSingleTileKernelINS2_10policy_hubIljN4cuda3std3__44plusIlEEE10Policy1000EN6thrust24THRUST_300001_SM_1000_NS18transform_iteratorI11is_positivoNSD_6detail15normal_iteratorINSD_10device_ptrIdEEEEllEEPljS9_llNS7_10__identityEEEvT0_T1_T2_T3_T4_T6_E12temp_storage+48];
	selp.b64 	%rd329, %rd328, 0, %p119;
	add.s64 	%rd330, %rd327, %rd329;
	setp.gt.u32 	%p120, %r51, 160;
	ld.shared.u64 	%rd331, [_ZZN3cub18CUB_300001_SM_10006detail6reduce28DeviceReduceSingleTileKernelINS2_10policy_hubIljN4cuda3std3__44plusIlEEE10Policy1000EN6thrust24THRUST_300001_SM_1000_NS18transform_iteratorI11is_positivoNSD_6detail15normal_iteratorINSD_10device_ptrIdEEEEllEEPljS9_llNS7_10__identityEEEvT0_T1_T2_T3_T4_T6_E12temp_storage+56];
	selp.b64 	%rd332, %rd331, 0, %p120;
	add.s64 	%rd333, %rd330, %rd332;
	setp.gt.u32 	%p121, %r51, 192;
	ld.shared.u64 	%rd334, [_ZZN3cub18CUB_300001_SM_10006detail6reduce28DeviceReduceSingleTileKernelINS2_10policy_hubIljN4cuda3std3__44plusIlEEE10Policy1000EN6thrust24THRUST_300001_SM_1000_NS18transform_iteratorI11is_positivoNSD_6detail15normal_iteratorINSD_10device_ptrIdEEEEllEEPljS9_llNS7_10__identityEEEvT0_T1_T2_T3_T4_T6_E12temp_storage+64];
	selp.b64 	%rd335, %rd334, 0, %p121;
	add.s64 	%rd336, %rd333, %rd335;
	setp.gt.u32 	%p122, %r51, 224;
	ld.shared.u64 	%rd337, [_ZZN3cub18CUB_300001_SM_10006detail6reduce28DeviceReduceSingleTileKernelINS2_10policy_hubIljN4cuda3std3__44plusIlEEE10Policy1000EN6thrust24THRUST_300001_SM_1000_NS18transform_iteratorI11is_positivoNSD_6detail15normal_iteratorINSD_10device_ptrIdEEEEllEEPljS9_llNS7_10__identityEEEvT0_T1_T2_T3_T4_T6_E12temp_storage+72];
	selp.b64 	%rd338, %rd337, 0, %p122;
	add.s64 	%rd339, %rd336, %rd338;
	setp.gt.u32 	%p123, %r51, 256;
	ld.shared.u64 	%rd340, [_ZZN3cub18CUB_300001_SM_10006detail6reduce28DeviceReduceSingleTileKernelINS2_10policy_hubIljN4cuda3std3__44plusIlEEE10Policy1000EN6thrust24THRUST_300001_SM_1000_NS18transform_iteratorI11is_positivoNSD_6detail15normal_iteratorINSD_10device_ptrIdEEEEllEEPljS9_llNS7_10__identityEEEvT0_T1_T2_T3_T4_T6_E12temp_storage+80];
	selp.b64 	%rd341, %rd340, 0, %p123;
	add.s64 	%rd342, %rd339, %rd341;
	setp.gt.u32 	%p124, %r51, 288;
	ld.shared.u64 	%rd343, [_ZZN3cub18CUB_300001_SM_10006detail6reduce28DeviceReduceSingleTileKernelINS2_10policy_hubIljN4cuda3std3__44plusIlEEE10Policy1000EN6thrust24THRUST_300001_SM_1000_NS18transform_iteratorI11is_positivoNSD_6detail15normal_iteratorINSD_10device_ptrIdEEEEllEEPljS9_llNS7_10__identityEEEvT0_T1_T2_T3_T4_T6_E12temp_storage+88];
	selp.b64 	%rd344, %rd343, 0, %p124;
	add.s64 	%rd345, %rd342, %rd344;
	setp.gt.u32 	%p125, %r51, 320;
	ld.shared.u64 	%rd346, [_ZZN3cub18CUB_300001_SM_10006detail6reduce28DeviceReduceSingleTileKernelINS2_10policy_hubIljN4cuda3std3__44plusIlEEE10Policy1000EN6thrust24THRUST_300001_SM_1000_NS18transform_iteratorI11is_positivoNSD_6detail15normal_iteratorINSD_10device_ptrIdEEEEllEEPljS9_llNS7_10__identityEEEvT0_T1_T2_T3_T4_T6_E12temp_storage+96];
	selp.b64 	%rd347, %rd346, 0, %p125;
	add.s64 	%rd348, %rd345, %rd347;
	setp.gt.u32 	%p126, %r51, 352;
	ld.shared.u64 	%rd349, [_ZZN3cub18CUB_300001_SM_10006detail6reduce28DeviceReduceSingleTileKernelINS2_10policy_hubIljN4cuda3std3__44plusIlEEE10Policy1000EN6thrust24THRUST_300001_SM_1000_NS18transform_iteratorI11is_positivoNSD_6detail15normal_iteratorINSD_10device_ptrIdEEEEllEEPljS9_llNS7_10__identityEEEvT0_T1_T2_T3_T4_T6_E12temp_storage+104];
	selp.b64 	%rd350, %rd349, 0, %p126;
	add.s64 	%rd351, %rd348, %rd350;
	setp.gt.u32 	%p127, %r51, 384;
	ld.shared.u64 	%rd352, [_ZZN3cub18CUB_300001_SM_10006detail6reduce28DeviceReduceSingleTileKernelINS2_10policy_hubIljN4cuda3std3__44plusIlEEE10Policy1000EN6thrust24THRUST_300001_SM_1000_NS18transform_iteratorI11is_positivoNSD_6detail15normal_iteratorINSD_10device_ptrIdEEEEllEEPljS9_llNS7_10__identityEEEvT0_T1_T2_T3_T4_T6_E12temp_storage+112];
	selp.b64 	%rd353, %rd352, 0, %p127;
	add.s64 	%rd354, %rd351, %rd353;
	setp.gt.u32 	%p128, %r51, 416;
	ld.shared.u64 	%rd355, [_ZZN3cub18CUB_300001_SM_10006detail6reduce28DeviceReduceSingleTileKernelINS2_10policy_hubIljN4cuda3std3__44plusIlEEE10Policy1000EN6thrust24THRUST_300001_SM_1000_NS18transform_iteratorI11is_positivoNSD_6detail15normal_iteratorINSD_10device_ptrIdEEEEllEEPljS9_llNS7_10__identityEEEvT0_T1_T2_T3_T4_T6_E12temp_storage+120];
	selp.b64 	%rd356, %rd355, 0, %p128;
	add.s64 	%rd357, %rd354, %rd356;
	setp.gt.u32 	%p129, %r51, 448;
	ld.shared.u64 	%rd358, [_ZZN3cub18CUB_300001_SM_10006detail6reduce28DeviceReduceSingleTileKernelINS2_10policy_hubIljN4cuda3std3__44plusIlEEE10Policy1000EN6thrust24THRUST_300001_SM_1000_NS18transform_iteratorI11is_positivoNSD_6detail15normal_iteratorINSD_10device_ptrIdEEEEllEEPljS9_llNS7_10__identityEEEvT0_T1_T2_T3_T4_T6_E12temp_storage+128];
	selp.b64 	%rd359, %rd358, 0, %p129;
	add.s64 	%rd360, %rd357, %rd359;
	setp.gt.u32 	%p130, %r51, 480;
	ld.shared.u64 	%rd361, [_ZZN3cub18CUB_300001_SM_10006detail6reduce28DeviceReduceSingleTileKernelINS2_10policy_hubIljN4cuda3std3__44plusIlEEE10Policy1000EN6thrust24THRUST_300001_SM_1000_NS18transform_iteratorI11is_positivoNSD_6detail15normal_iteratorINSD_10device_ptrIdEEEEllEEPljS9_llNS7_10__identityEEEvT0_T1_T2_T3_T4_T6_E12temp_storage+136];
	selp.b64 	%rd362, %rd361, 0, %p130;
	add.s64 	%rd430, %rd360, %rd362;
	bra.uni 	$L__BB5_50;
$L__BB5_28:
	mov.u32 	%r21, %tid.x;
	mul.wide.u32 	%rd52, %r21, 8;
	add.s64 	%rd28, %rd2, %rd52;
	ld.global.f64 	%fd1, [%rd28];
	setp.gt.f64 	%p3, %fd1, 0d0000000000000000;
	selp.u64 	%rd53, 1, 0, %p3;
	ld.global.f64 	%fd2, [%rd28+4096];
	setp.gt.f64 	%p4, %fd2, 0d0000000000000000;
	selp.u64 	%rd54, 1, 0, %p4;
	ld.global.f64 	%fd3, [%rd28+8192];
	setp.gt.f64 	%p5, %fd3, 0d0000000000000000;
	selp.u64 	%rd55, 1, 0, %p5;
	ld.global.f64 	%fd4, [%rd28+12288];
	setp.gt.f64 	%p6, %fd4, 0d0000000000000000;
	selp.u64 	%rd56, 1, 0, %p6;
	ld.global.f64 	%fd5, [%rd28+16384];
	setp.gt.f64 	%p7, %fd5, 0d0000000000000000;
	selp.u64 	%rd57, 1, 0, %p7;
	ld.global.f64 	%fd6, [%rd28+20480];
	setp.gt.f64 	%p8, %fd6, 0d0000000000000000;
	selp.u64 	%rd58, 1, 0, %p8;
	ld.global.f64 	%fd7, [%rd28+24576];
	setp.gt.f64 	%p9, %fd7, 0d0000000000000000;
	selp.u64 	%rd59, 1, 0, %p9;
	add.s64 	%rd60, %rd54, %rd53;
	add.s64 	%rd61, %rd60, %rd55;
	add.s64 	%rd62, %rd61, %rd56;
	add.s64 	%rd63, %rd62, %rd57;
	add.s64 	%rd64, %rd63, %rd58;
	add.s64 	%rd429, %rd64, %rd59;
	add.s32 	%r22, %r51, -3584;
	setp.lt.u32 	%p10, %r22, 3584;
	mov.b32 	%r286, 3584;
	@%p10 bra 	$L__BB5_32;
	mov.b32 	%r286, 3584;
$L__BB5_30:
	mul.wide.u32 	%rd65, %r286, 8;
	add.s64 	%rd66, %rd28, %rd65;
	ld.global.f64 	%fd8, [%rd66];
	setp.gt.f64 	%p11, %fd8, 0d0000000000000000;
	selp.u64 	%rd67, 1, 0, %p11;
	ld.global.f64 	%fd9, [%rd66+4096];
	setp.gt.f64 	%p12, %fd9, 0d0000000000000000;
	selp.u64 	%rd68, 1, 0, %p12;
	ld.global.f64 	%fd10, [%rd66+8192];
	setp.gt.f64 	%p13, %fd10, 0d0000000000000000;
	selp.u64 	%rd69, 1, 0, %p13;
	ld.global.f64 	%fd11, [%rd66+12288];
	setp.gt.f64 	%p14, %fd11, 0d0000000000000000;
	selp.u64 	%rd70, 1, 0, %p14;
	ld.global.f64 	%fd12, [%rd66+16384];
	setp.gt.f64 	%p15, %fd12, 0d0000000000000000;
	selp.u64 	%rd71, 1, 0, %p15;
	ld.global.f64 	%fd13, [%rd66+20480];
	setp.gt.f64 	%p16, %fd13, 0d0000000000000000;
	selp.u64 	%rd72, 1, 0, %p16;
	ld.global.f64 	%fd14, [%rd66+24576];
	setp.gt.f64 	%p17, %fd14, 0d0000000000000000;
	selp.u64 	%rd73, 1, 0, %p17;
	add.s64 	%rd74, %rd429, %rd67;
	add.s64 	%rd75, %rd74, %rd68;
	add.s64 	%rd76, %rd75, %rd69;
	add.s64 	%rd77, %rd76, %rd70;
	add.s64 	%rd78, %rd77, %rd71;
	add.s64 	%rd79, %rd78, %rd72;
	add.s64 	%rd429, %rd79, %rd73;
	sub.s32 	%r64, %r51, %r286;
	setp.lt.u32 	%p18, %r64, 3584;
	@%p18 bra 	$L__BB5_46;
	add.s32 	%r286, %r286, 3584;
	setp.le.u32 	%p19, %r286, %r22;
	@%p19 bra 	$L__BB5_30;
$L__BB5_32:
	setp.le.u32 	%p20, %r51, %r286;
	sub.s32 	%r65, %r51, %r286;
	setp.ge.s32 	%p21, %r21, %r65;
	or.pred  	%p22, %p20, %p21;
	@%p22 bra 	$L__BB5_46;
	not.b32 	%r67, %r21;
	add.s32 	%r68, %r51, %r67;
	sub.s32 	%r69, %r68, %r286;
	shr.u32 	%r70, %r69, 9;
	add.s32 	%r26, %r70, 1;
	and.b32  	%r27, %r26, 15;
	setp.lt.u32 	%p23, %r69, 7680;
	mov.u32 	%r291, %r21;
	@%p23 bra 	$L__BB5_37;
	or.b32  	%r289, %r21, 4096;
	add.s32 	%r288, %r21, %r286;
	and.b32  	%r71, %r26, 16777200;
	neg.s32 	%r287, %r71;
$L__BB5_35:
	.pragma "nounroll";
	mul.wide.u32 	%rd81, %r288, 8;
	add.s64 	%rd82, %rd2, %rd81;
	ld.global.f64 	%fd15, [%rd82];
	setp.gt.f64 	%p24, %fd15, 0d0000000000000000;
	selp.u64 	%rd83, 1, 0, %p24;
	add.s64 	%rd84, %rd429, %rd83;
	add.s32 	%r72, %r288, 512;
	mul.wide.u32 	%rd85, %r72, 8;
	add.s64 	%rd86, %rd2, %rd85;
	ld.global.f64 	%fd16, [%rd86];
	setp.gt.f64 	%p25, %fd16, 0d0000000000000000;
	selp.u64 	%rd87, 1, 0, %p25;
	add.s64 	%rd88, %rd84, %rd87;
	add.s32 	%r73, %r288, 1024;
	mul.wide.u32 	%rd89, %r73, 8;
	add.s64 	%rd90, %rd2, %rd89;
	ld.global.f64 	%fd17, [%rd90];
	setp.gt.f64 	%p26, %fd17, 0d0000000000000000;
	selp.u64 	%rd91, 1, 0, %p26;
	add.s64 	%rd92, %rd88, %rd91;
	add.s32 	%r74, %r288, 1536;
	mul.wide.u32 	%rd93, %r74, 8;
	add.s64 	%rd94, %rd2, %rd93;
	ld.global.f64 	%fd18, [%rd94];
	setp.gt.f64 	%p27, %fd18, 0d0000000000000000;
	selp.u64 	%rd95, 1, 0, %p27;
	add.s64 	%rd96, %rd92, %rd95;
	add.s32 	%r75, %r288, 2048;
	mul.wide.u32 	%rd97, %r75, 8;
	add.s64 	%rd98, %rd2, %rd97;
	ld.global.f64 	%fd19, [%rd98];
	setp.gt.f64 	%p28, %fd19, 0d0000000000000000;
	selp.u64 	%rd99, 1, 0, %p28;
	add.s64 	%rd100, %rd96, %rd99;
	add.s32 	%r76, %r288, 2560;
	mul.wide.u32 	%rd101, %r76, 8;
	add.s64 	%rd102, %rd2, %rd101;
	ld.global.f64 	%fd20, [%rd102];
	setp.gt.f64 	%p29, %fd20, 0d0000000000000000;
	selp.u64 	%rd103, 1, 0, %p29;
	add.s64 	%rd104, %rd100, %rd103;
	add.s32 	%r77, %r288, 3072;
	mul.wide.u32 	%rd105, %r77, 8;
	add.s64 	%rd106, %rd2, %rd105;
	ld.global.f64 	%fd21, [%rd106];
	setp.gt.f64 	%p30, %fd21, 0d0000000000000000;
	selp.u64 	%rd107, 1, 0, %p30;
	add.s64 	%rd108, %rd104, %rd107;
	add.s32 	%r78, %r288, 3584;
	mul.wide.u32 	%rd109, %r78, 8;
	add.s64 	%rd110, %rd2, %rd109;
	ld.global.f64 	%fd22, [%rd110];
	setp.gt.f64 	%p31, %fd22, 0d0000000000000000;
	selp.u64 	%rd111, 1, 0, %p31;
	add.s64 	%rd112, %rd108, %rd111;
	add.s32 	%r79, %r288, 4096;
	mul.wide.u32 	%rd113, %r79, 8;
	add.s64 	%rd114, %rd2, %rd113;
	ld.global.f64 	%fd23, [%rd114];
	setp.gt.f64 	%p32, %fd23, 0d0000000000000000;
	selp.u64 	%rd115, 1, 0, %p32;
	add.s64 	%rd116, %rd112, %rd115;
	add.s32 	%r80, %r288, 4608;
	mul.wide.u32 	%rd117, %r80, 8;
	add.s64 	%rd118, %rd2, %rd117;
	ld.global.f64 	%fd24, [%rd118];
	setp.gt.f64 	%p33, %fd24, 0d0000000000000000;
	selp.u64 	%rd119, 1, 0, %p33;
	add.s64 	%rd120, %rd116, %rd119;
	add.s32 	%r81, %r288, 5120;
	mul.wide.u32 	%rd121, %r81, 8;
	add.s64 	%rd122, %rd2, %rd121;
	ld.global.f64 	%fd25, [%rd122];
	setp.gt.f64 	%p34, %fd25, 0d0000000000000000;
	selp.u64 	%rd123, 1, 0, %p34;
	add.s64 	%rd124, %rd120, %rd123;
	add.s32 	%r82, %r288, 5632;
	mul.wide.u32 	%rd125, %r82, 8;
	add.s64 	%rd126, %rd2, %rd125;
	ld.global.f64 	%fd26, [%rd126];
	setp.gt.f64 	%p35, %fd26, 0d0000000000000000;
	selp.u64 	%rd127, 1, 0, %p35;
	add.s64 	%rd128, %rd124, %rd127;
	add.s32 	%r83, %r288, 6144;
	mul.wide.u32 	%rd129, %r83, 8;
	add.s64 	%rd130, %rd2, %rd129;
	ld.global.f64 	%fd27, [%rd130];
	setp.gt.f64 	%p36, %fd27, 0d0000000000000000;
	selp.u64 	%rd131, 1, 0, %p36;
	add.s64 	%rd132, %rd128, %rd131;
	add.s32 	%r84, %r288, 6656;
	mul.wide.u32 	%rd133, %r84, 8;
	add.s64 	%rd134, %rd2, %rd133;
	ld.global.f64 	%fd28, [%rd134];
	setp.gt.f64 	%p37, %fd28, 0d0000000000000000;
	selp.u64 	%rd135, 1, 0, %p37;
	add.s64 	%rd136, %rd132, %rd135;
	add.s32 	%r85, %r288, 7168;
	mul.wide.u32 	%rd137, %r85, 8;
	add.s64 	%rd138, %rd2, %rd137;
	ld.global.f64 	%fd29, [%rd138];
	setp.gt.f64 	%p38, %fd29, 0d0000000000000000;
	selp.u64 	%rd139, 1, 0, %p38;
	add.s64 	%rd140, %rd136, %rd139;
	add.s32 	%r86, %r288, 7680;
	mul.wide.u32 	%rd141, %r86, 8;
	add.s64 	%rd142, %rd2, %rd141;
	ld.global.f64 	%fd30, [%rd142];
	setp.gt.f64 	%p39, %fd30, 0d0000000000000000;
	selp.u64 	%rd143, 1, 0, %p39;
	add.s64 	%rd429, %rd140, %rd143;
	add.s32 	%r289, %r289, 8192;
	add.s32 	%r288, %r288, 8192;
	add.s32 	%r287, %r287, 16;
	setp.ne.s32 	%p40, %r287, 0;
	@%p40 bra 	$L__BB5_35;
	add.s32 	%r291, %r289, -4096;
$L__BB5_37:
	setp.eq.s32 	%p41, %r27, 0;
	@%p41 bra 	$L__BB5_46;
	and.b32  	%r39, %r26, 7;
	setp.lt.u32 	%p42, %r27, 8;
	@%p42 bra 	$L__BB5_40;
	add.s32 	%r87, %r291, %r286;
	mul.wide.u32 	%rd145, %r87, 8;
	add.s64 	%rd146, %rd2, %rd145;
	ld.global.f64 	%fd31, [%rd146];
	setp.gt.f64 	%p43, %fd31, 0d0000000000000000;
	selp.u64 	%rd147, 1, 0, %p43;
	add.s64 	%rd148, %rd429, %rd147;
	add.s32 	%r88, %r87, 512;
	mul.wide.u32 	%rd149, %r88, 8;
	add.s64 	%rd150, %rd2, %rd149;
	ld.global.f64 	%fd32, [%rd150];
	setp.gt.f64 	%p44, %fd32, 0d0000000000000000;
	selp.u64 	%rd151, 1, 0, %p44;
	add.s64 	%rd152, %rd148, %rd151;
	add.s32 	%r89, %r87, 1024;
	mul.wide.u32 	%rd153, %r89, 8;
	add.s64 	%rd154, %rd2, %rd153;
	ld.global.f64 	%fd33, [%rd154];
	setp.gt.f64 	%p45, %fd33, 0d0000000000000000;
	selp.u64 	%rd155, 1, 0, %p45;
	add.s64 	%rd156, %rd152, %rd155;
	add.s32 	%r90, %r87, 1536;
	mul.wide.u32 	%rd157, %r90, 8;
	add.s64 	%rd158, %rd2, %rd157;
	ld.global.f64 	%fd34, [%rd158];
	setp.gt.f64 	%p46, %fd34, 0d0000000000000000;
	selp.u64 	%rd159, 1, 0, %p46;
	add.s64 	%rd160, %rd156, %rd159;
	add.s32 	%r91, %r87, 2048;
	mul.wide.u32 	%rd161, %r91, 8;
	add.s64 	%rd162, %rd2, %rd161;
	ld.global.f64 	%fd35, [%rd162];
	setp.gt.f64 	%p47, %fd35, 0d0000000000000000;
	selp.u64 	%rd163, 1, 0, %p47;
	add.s64 	%rd164, %rd160, %rd163;
	add.s32 	%r92, %r87, 2560;
	mul.wide.u32 	%rd165, %r92, 8;
	add.s64 	%rd166, %rd2, %rd165;
	ld.global.f64 	%fd36, [%rd166];
	setp.gt.f64 	%p48, %fd36, 0d0000000000000000;
	selp.u64 	%rd167, 1, 0, %p48;
	add.s64 	%rd168, %rd164, %rd167;
	add.s32 	%r93, %r87, 3072;
	mul.wide.u32 	%rd169, %r93, 8;
	add.s64 	%rd170, %rd2, %rd169;
	ld.global.f64 	%fd37, [%rd170];
	setp.gt.f64 	%p49, %fd37, 0d0000000000000000;
	selp.u64 	%rd171, 1, 0, %p49;
	add.s64 	%rd172, %rd168, %rd171;
	add.s32 	%r94, %r87, 3584;
	mul.wide.u32 	%rd173, %r94, 8;
	add.s64 	%rd174, %rd2, %rd173;
	ld.global.f64 	%fd38, [%rd174];
	setp.gt.f64 	%p50, %fd38, 0d0000000000000000;
	selp.u64 	%rd175, 1, 0, %p50;
	add.s64 	%rd429, %rd172, %rd175;
	add.s32 	%r291, %r291, 4096;
$L__BB5_40:
	setp.eq.s32 	%p51, %r39, 0;
	@%p51 bra 	$L__BB5_46;
	and.b32  	%r42, %r26, 3;
	setp.lt.u32 	%p52, %r39, 4;
	@%p52 bra 	$L__BB5_43;
	add.s32 	%r95, %r291, %r286;
	mul.wide.u32 	%rd177, %r95, 8;
	add.s64 	%rd178, %rd2, %rd177;
	ld.global.f64 	%fd39, [%rd178];
	setp.gt.f64 	%p53, %fd39, 0d0000000000000000;
	selp.u64 	%rd179, 1, 0, %p53;
	add.s64 	%rd180, %rd429, %rd179;
	add.s32 	%r96, %r95, 512;
	mul.wide.u32 	%rd181, %r96, 8;
	add.s64 	%rd182, %rd2, %rd181;
	ld.global.f64 	%fd40, [%rd182];
	setp.gt.f64 	%p54, %fd40, 0d0000000000000000;
	selp.u64 	%rd183, 1, 0, %p54;
	add.s64 	%rd184, %rd180, %rd183;
	add.s32 	%r97, %r95, 1024;
	mul.wide.u32 	%rd185, %r97, 8;
	add.s64 	%rd186, %rd2, %rd185;
	ld.global.f64 	%fd41, [%rd186];
	setp.gt.f64 	%p55, %fd41, 0d0000000000000000;
	selp.u64 	%rd187, 1, 0, %p55;
	add.s64 	%rd188, %rd184, %rd187;
	add.s32 	%r98, %r95, 1536;
	mul.wide.u32 	%rd189, %r98, 8;
	add.s64 	%rd190, %rd2, %rd189;
	ld.global.f64 	%fd42, [%rd190];
	setp.gt.f64 	%p56, %fd42, 0d0000000000000000;
	selp.u64 	%rd191, 1, 0, %p56;
	add.s64 	%rd429, %rd188, %rd191;
	add.s32 	%r291, %r291, 2048;
$L__BB5_43:
	setp.eq.s32 	%p57, %r42, 0;
	@%p57 bra 	$L__BB5_46;
	add.s32 	%r294, %r291, %r286;
	neg.s32 	%r293, %r42;
$L__BB5_45:
	.pragma "nounroll";
	mul.wide.u32 	%rd192, %r294, 8;
	add.s64 	%rd193, %rd2, %rd192;
	ld.global.f64 	%fd43, [%rd193];
	setp.gt.f64 	%p58, %fd43, 0d0000000000000000;
	selp.u64 	%rd194, 1, 0, %p58;
	add.s64 	%rd429, %rd429, %rd194;
	add.s32 	%r294, %r294, 512;
	add.s32 	%r293, %r293, 1;
	setp.ne.s32 	%p59, %r293, 0;
	@%p59 bra 	$L__BB5_45;
$L__BB5_46:
	// begin inline asm
	mov.u32 %r99, %laneid;
	// end inline asm
	mov.b64 	{%r101, %r106}, %rd429;
	mov.b32 	%r107, 1;
	mov.b32 	%r148, 31;
	mov.b32 	%r149, -1;
	// begin inline asm
	shfl.sync.down.b32 %r100, %r101, %r107, %r148, %r149;
	// end inline asm
	// begin inline asm
	shfl.sync.down.b32 %r105, %r106, %r107, %r148, %r149;
	// end inline asm
	mov.b64 	%rd195, {%r100, %r105};
	setp.gt.s32 	%p60, %r99, 30;
	selp.b64 	%rd196, 0, %rd195, %p60;
	add.s64 	%rd197, %rd196, %rd429;
	mov.b64 	{%r111, %r116}, %rd197;
	mov.b32 	%r117, 2;
	// begin inline asm
	shfl.sync.down.b32 %r110, %r111, %r117, %r148, %r149;
	// end inline asm
	// begin inline asm
	shfl.sync.down.b32 %r115, %r116, %r117, %r148, %r149;
	// end inline asm
	mov.b64 	%rd198, {%r110, %r115};
	setp.gt.s32 	%p61, %r99, 29;
	selp.b64 	%rd199, 0, %rd198, %p61;
	add.s64 	%rd200, %rd199, %rd197;
	mov.b64 	{%r121, %r126}, %rd200;
	mov.b32 	%r127, 4;
	// begin inline asm
	shfl.sync.down.b32 %r120, %r121, %r127, %r148, %r149;
	// end inline asm
	// begin inline asm
	shfl.sync.down.b32 %r125, %r126, %r127, %r148, %r149;
	// end inline asm
	mov.b64 	%rd201, {%r120, %r125};
	setp.gt.s32 	%p62, %r99, 27;
	selp.b64 	%rd202, 0, %rd201, %p62;
	add.s64 	%rd203, %rd202, %rd200;
	mov.b64 	{%r131, %r136}, %rd203;
	mov.b32 	%r137, 8;
	// begin inline asm
	shfl.sync.down.b32 %r130, %r131, %r137, %r148, %r149;
	// end inline asm
	// begin inline asm
	shfl.sync.down.b32 %r135, %r136, %r137, %r148, %r149;
	// end inline asm
	mov.b64 	%rd204, {%r130, %r135};
	setp.gt.s32 	%p63, %r99, 23;
	selp.b64 	%rd205, 0, %rd204, %p63;
	add.s64 	%rd206, %rd205, %rd203;
	mov.b64 	{%r141, %r146}, %rd206;
	mov.b32 	%r147, 16;
	// begin inline asm
	shfl.sync.down.b32 %r140, %r141, %r147, %r148, %r149;
	// end inline asm
	// begin inline asm
	shfl.sync.down.b32 %r145, %r146, %r147, %r148, %r149;
	// end inline asm
	mov.b64 	%rd207, {%r140, %r145};
	setp.gt.s32 	%p64, %r99, 15;
	selp.b64 	%rd208, 0, %rd207, %p64;
	add.s64 	%rd430, %rd208, %rd206;
	setp.ne.s32 	%p65, %r99, 0;
	@%p65 bra 	$L__BB5_48;
	shr.u32 	%r150, %r21, 2;
	and.b32  	%r151, %r150, 248;
	mov.u32 	%r152, _ZZN3cub18CUB_300001_SM_10006detail6reduce28DeviceReduceSingleTileKernelINS2_10policy_hubIljN4cuda3std3__44plusIlEEE10Policy1000EN6thrust24THRUST_300001_SM_1000_NS18transform_iteratorI11is_positivoNSD_6detail15normal_iteratorINSD_10device_ptrIdEEEEllEEPljS9_llNS7_10__identityEEEvT0_T1_T2_T3_T4_T6_E12temp_storage;
	add.s32 	%r153, %r152, %r151;
	st.shared.u64 	[%r153+16], %rd430;
$L__BB5_48:
	bar.sync 	0;
	setp.ne.s32 	%p66, %r21, 0;
	@%p66 bra 	$L__BB5_50;
	ld.shared.u64 	%rd209, [_ZZN3cub18CUB_300001_SM_10006detail6reduce28DeviceReduceSingleTileKernelINS2_10policy_hubIljN4cuda3std3__44plusIlEEE10Policy1000EN6thrust24THRUST_300001_SM_1000_NS18transform_iteratorI11is_positivoNSD_6detail15normal_iteratorINSD_10device_ptrIdEEEEllEEPljS9_llNS7_10__identityEEEvT0_T1_T2_T3_T4_T6_E12temp_storage+24];
	add.s64 	%rd210, %rd209, %rd430;
	ld.shared.u64 	%rd211, [_ZZN3cub18CUB_300001_SM_10006detail6reduce28DeviceReduceSingleTileKernelINS2_10policy_hubIljN4cuda3std3__44plusIlEEE10Policy1000EN6thrust24THRUST_300001_SM_1000_NS18transform_iteratorI11is_positivoNSD_6detail15normal_iteratorINSD_10device_ptrIdEEEEllEEPljS9_llNS7_10__identityEEEvT0_T1_T2_T3_T4_T6_E12temp_storage+32];
	add.s64 	%rd212, %rd210, %rd211;
	ld.shared.u64 	%rd213, [_ZZN3cub18CUB_300001_SM_10006detail6reduce28DeviceReduceSingleTileKernelINS2_10policy_hubIljN4cuda3std3__44plusIlEEE10Policy1000EN6thrust24THRUST_300001_SM_1000_NS18transform_iteratorI11is_positivoNSD_6detail15normal_iteratorINSD_10device_ptrIdEEEEllEEPljS9_llNS7_10__identityEEEvT0_T1_T2_T3_T4_T6_E12temp_storage+40];
	add.s64 	%rd214, %rd212, %rd213;
	ld.shared.u64 	%rd215, [_ZZN3cub18CUB_300001_SM_10006detail6reduce28DeviceReduceSingleTileKernelINS2_10policy_hubIljN4cuda3std3__44plusIlEEE10Policy1000EN6thrust24THRUST_300001_SM_1000_NS18transform_iteratorI11is_positivoNSD_6detail15normal_iteratorINSD_10device_ptrIdEEEEllEEPljS9_llNS7_10__identityEEEvT0_T1_T2_T3_T4_T6_E12temp_storage+48];
	add.s64 	%rd216, %rd214, %rd215;
	ld.shared.u64 	%rd217, [_ZZN3cub18CUB_300001_SM_10006detail6reduce28DeviceReduceSingleTileKernelINS2_10policy_hubIljN4cuda3std3__44plusIlEEE10Policy1000EN6thrust24THRUST_300001_SM_1000_NS18transform_iteratorI11is_positivoNSD_6detail15normal_iteratorINSD_10device_ptrIdEEEEllEEPljS9_llNS7_10__identityEEEvT0_T1_T2_T3_T4_T6_E12temp_storage+56];
	add.s64 	%rd218, %rd216, %rd217;
	ld.shared.u64 	%rd219, [_ZZN3cub18CUB_300001_SM_10006detail6reduce28DeviceReduceSingleTileKernelINS2_10policy_hubIljN4cuda3std3__44plusIlEEE10Policy1000EN6thrust24THRUST_300001_SM_1000_NS18transform_iteratorI11is_positivoNSD_6detail15normal_iteratorINSD_10device_ptrIdEEEEllEEPljS9_llNS7_10__identityEEEvT0_T1_T2_T3_T4_T6_E12temp_storage+64];
	add.s64 	%rd220, %rd218, %rd219;
	ld.shared.u64 	%rd221, [_ZZN3cub18CUB_300001_SM_10006detail6reduce28DeviceReduceSingleTileKernelINS2_10policy_hubIljN4cuda3std3__44plusIlEEE10Policy1000EN6thrust24THRUST_300001_SM_1000_NS18transform_iteratorI11is_positivoNSD_6detail15normal_iteratorINSD_10device_ptrIdEEEEllEEPljS9_llNS7_10__identityEEEvT0_T1_T2_T3_T4_T6_E12temp_storage+72];
	add.s64 	%rd222, %rd220, %rd221;
	ld.shared.u64 	%rd223, [_ZZN3cub18CUB_300001_SM_10006detail6reduce28DeviceReduceSingleTileKernelINS2_10policy_hubIljN4cuda3std3__44plusIlEEE10Policy1000EN6thrust24THRUST_300001_SM_1000_NS18transform_iteratorI11is_positivoNSD_6detail15normal_iteratorINSD_10device_ptrIdEEEEllEEPljS9_llNS7_10__identityEEEvT0_T1_T2_T3_T4_T6_E12temp_storage+80];
	add.s64 	%rd224, %rd222, %rd223;
	ld.shared.u64 	%rd225, [_ZZN3cub18CUB_300001_SM_10006detail6reduce28DeviceReduceSingleTileKernelINS2_10policy_hubIljN4cuda3std3__44plusIlEEE10Policy1000EN6thrust24THRUST_300001_SM_1000_NS18transform_iteratorI11is_positivoNSD_6detail15normal_iteratorINSD_10device_ptrIdEEEEllEEPljS9_llNS7_10__identityEEEvT0_T1_T2_T3_T4_T6_E12temp_storage+88];
	add.s64 	%rd226, %rd224, %rd225;
	ld.shared.u64 	%rd227, [_ZZN3cub18CUB_300001_SM_10006detail6reduce28DeviceReduceSingleTileKernelINS2_10policy_hubIljN4cuda3std3__44plusIlEEE10Policy1000EN6thrust24THRUST_300001_SM_1000_NS18transform_iteratorI11is_positivoNSD_6detail15normal_iteratorINSD_10device_ptrIdEEEEllEEPljS9_llNS7_10__identityEEEvT0_T1_T2_T3_T4_T6_E12temp_storage+96];
	add.s64 	%rd228, %rd226, %rd227;
	ld.shared.u64 	%rd229, [_ZZN3cub18CUB_300001_SM_10006detail6reduce28DeviceReduceSingleTileKernelINS2_10policy_hubIljN4cuda3std3__44plusIlEEE10Policy1000EN6thrust24THRUST_300001_SM_1000_NS18transform_iteratorI11is_positivoNSD_6detail15normal_iteratorINSD_10device_ptrIdEEEEllEEPljS9_llNS7_10__identityEEEvT0_T1_T2_T3_T4_T6_E12temp_storage+104];
	add.s64 	%rd230, %rd228, %rd229;
	ld.shared.u64 	%rd231, [_ZZN3cub18CUB_300001_SM_10006detail6reduce28DeviceReduceSingleTileKernelINS2_10policy_hubIljN4cuda3std3__44plusIlEEE10Policy1000EN6thrust24THRUST_300001_SM_1000_NS18transform_iteratorI11is_positivoNSD_6detail15normal_iteratorINSD_10device_ptrIdEEEEllEEPljS9_llNS7_10__identityEEEvT0_T1_T2_T3_T4_T6_E12temp_storage+112];
	add.s64 	%rd232, %rd230, %rd231;
	ld.shared.u64 	%rd233, [_ZZN3cub18CUB_300001_SM_10006detail6reduce28DeviceReduceSingleTileKernelINS2_10policy_hubIljN4cuda3std3__44plusIlEEE10Policy1000EN6thrust24THRUST_300001_SM_1000_NS18transform_iteratorI11is_positivoNSD_6detail15normal_iteratorINSD_10device_ptrIdEEEEllEEPljS9_llNS7_10__identityEEEvT0_T1_T2_T3_T4_T6_E12temp_storage+120];
	add.s64 	%rd234, %rd232, %rd233;
	ld.shared.u64 	%rd235, [_ZZN3cub18CUB_300001_SM_10006detail6reduce28DeviceReduceSingleTileKernelINS2_10policy_hubIljN4cuda3std3__44plusIlEEE10Policy1000EN6thrust24THRUST_300001_SM_1000_NS18transform_iteratorI11is_positivoNSD_6detail15normal_iteratorINSD_10device_ptrIdEEEEllEEPljS9_llNS7_10__identityEEEvT0_T1_T2_T3_T4_T6_E12temp_storage+128];
	add.s64 	%rd236, %rd234, %rd235;
	ld.shared.u64 	%rd237, [_ZZN3cub18CUB_300001_SM_10006detail6reduce28DeviceReduceSingleTileKernelINS2_10policy_hubIljN4cuda3std3__44plusIlEEE10Policy1000EN6thrust24THRUST_300001_SM_1000_NS18transform_iteratorI11is_positivoNSD_6detail15normal_iteratorINSD_10device_ptrIdEEEEllEEPljS9_llNS7_10__identityEEEvT0_T1_T2_T3_T4_T6_E12temp_storage+136];
	add.s64 	%rd430, %rd236, %rd237;
$L__BB5_50:
	mov.u32 	%r276, %tid.x;
	setp.ne.s32 	%p138, %r276, 0;
	@%p138 bra 	$L__BB5_52;
	add.s64 	%rd406, %rd430, %rd50;
	st.global.u64 	[%rd1], %rd406;
$L__BB5_52:
	ret;

}
	// .globl	_ZN3cub18CUB_300001_SM_10006detail6reduce18DeviceReduceKernelINS2_10policy_hubIljN4cuda3std3__44plusIlEEE10Policy1000EN6thrust24THRUST_300001_SM_1000_NS18transform_iteratorI11is_positivoNSD_6detail15normal_iteratorINSD_10device_ptrIdEEEEllEEjS9_lNS7_10__identityEEEvT0_PT3_T1_NS0_13GridEvenShareISQ_EET2_T4_
.visible .entry _ZN3cub18CUB_300001_SM_10006detail6reduce18DeviceReduceKernelINS2_10policy_hubIljN4cuda3std3__44plusIlEEE10Policy1000EN6thrust24THRUST_300001_SM_1000_NS18transform_iteratorI11is_positivoNSD_6detail15normal_iteratorINSD_10device_ptrIdEEEEllEEjS9_lNS7_10__identityEEEvT0_PT3_T1_NS0_13GridEvenShareISQ_EET2_T4_(
	.param .align 8 .b8 _ZN3cub18CUB_300001_SM_10006detail6reduce18DeviceReduceKernelINS2_10policy_hubIljN4cuda3std3__44plusIlEEE10Policy1000EN6thrust24THRUST_300001_SM_1000_NS18transform_iteratorI11is_positivoNSD_6detail15normal_iteratorINSD_10device_ptrIdEEEEllEEjS9_lNS7_10__identityEEEvT0_PT3_T1_NS0_13GridEvenShareISQ_EET2_T4__param_0[16],
	.param .u64 .ptr .align 1 _ZN3cub18CUB_300001_SM_10006detail6reduce18DeviceReduceKernelINS2_10policy_hubIljN4cuda3std3__44plusIlEEE10Policy1000EN6thrust24THRUST_300001_SM_1000_NS18transform_iteratorI11is_positivoNSD_6detail15normal_iteratorINSD_10device_ptrIdEEEEllEEjS9_lNS7_10__identityEEEvT0_PT3_T1_NS0_13GridEvenShareISQ_EET2_T4__param_1,
	.param .u32 _ZN3cub18CUB_300001_SM_10006detail6reduce18DeviceReduceKernelINS2_10policy_hubIljN4cuda3std3__44plusIlEEE10Policy1000EN6thrust24THRUST_300001_SM_1000_NS18transform_iteratorI11is_positivoNSD_6detail15normal_iteratorINSD_10device_ptrIdEEEEllEEjS9_lNS7_10__identityEEEvT0_PT3_T1_NS0_13GridEvenShareISQ_EET2_T4__param_2,
	.param .align 4 .b8 _ZN3cub18CUB_300001_SM_10006detail6reduce18DeviceReduceKernelINS2_10policy_hubIljN4cuda3std3__44plusIlEEE10Policy1000EN6thrust24THRUST_300001_SM_1000_NS18transform_iteratorI11is_positivoNSD_6detail15normal_iteratorINSD_10device_ptrIdEEEEllEEjS9_lNS7_10__identityEEEvT0_PT3_T1_NS0_13GridEvenShareISQ_EET2_T4__param_3[40],
	.param .align 1 .b8 _ZN3cub18CUB_300001_SM_10006detail6reduce18DeviceReduceKernelINS2_10policy_hubIljN4cuda3std3__44plusIlEEE10Policy1000EN6thrust24THRUST_300001_SM_1000_NS18transform_iteratorI11is_positivoNSD_6detail15normal_iteratorINSD_10device_ptrIdEEEEllEEjS9_lNS7_10__identityEEEvT0_PT3_T1_NS0_13GridEvenShareISQ_EET2_T4__param_4[1],
	.param .align 1 .b8 _ZN3cub18CUB_300001_SM_10006detail6reduce18DeviceReduceKernelINS2_10policy_hubIljN4cuda3std3__44plusIlEEE10Policy1000EN6thrust24THRUST_300001_SM_1000_NS18transform_iteratorI11is_positivoNSD_6detail15normal_iteratorINSD_10device_ptrIdEEEEllEEjS9_lNS7_10__identityEEEvT0_PT3_T1_NS0_13GridEvenShareISQ_EET2_T4__param_5[1]
)
.maxntid 512
{
	.reg .pred 	%p<138>;
	.reg .b16 	%rs<4>;
	.reg .b32 	%r<350>;
	.reg .b64 	%rd<476>;
	.reg .b64 	%fd<74>;
	// demoted variable
	.shared .align 8 .b8 _ZZN3cub18CUB_300001_SM_10006detail6reduce18DeviceReduceKernelINS2_10policy_hubIljN4cuda3std3__44plusIlEEE10Policy1000EN6thrust24THRUST_300001_SM_1000_NS18transform_iteratorI11is_positivoNSD_6detail15normal_iteratorINSD_10device_ptrIdEEEEllEEjS9_lNS7_10__identityEEEvT0_PT3_T1_NS0_13GridEvenShareISQ_EET2_T4_E12temp_storage[152];
	ld.param.u32 	%r1, [_ZN3cub18CUB_300001_SM_10006detail6reduce18DeviceReduceKernelINS2_10policy_hubIljN4cuda3std3__44plusIlEEE10Policy1000EN6thrust24THRUST_300001_SM_1000_NS18transform_iteratorI11is_positivoNSD_6detail15normal_iteratorINSD_10device_ptrIdEEEEllEEjS9_lNS7_10__identityEEEvT0_PT3_T1_NS0_13GridEvenShareISQ_EET2_T4__param_3+20];
	ld.param.u32 	%r2, [_ZN3cub18CUB_300001_SM_10006detail6reduce18DeviceReduceKernelINS2_10policy_hubIljN4cuda3std3__44plusIlEEE10Policy1000EN6thrust24THRUST_300001_SM_1000_NS18transform_iteratorI11is_positivoNSD_6detail15normal_iteratorINSD_10device_ptrIdEEEEllEEjS9_lNS7_10__identityEEEvT0_PT3_T1_NS0_13GridEvenShareISQ_EET2_T4__param_3+24];
	ld.param.u64 	%rd41, [_ZN3cub18CUB_300001_SM_10006detail6reduce18DeviceReduceKernelINS2_10policy_hubIljN4cuda3std3__44plusIlEEE10Policy1000EN6thrust24THRUST_300001_SM_1000_NS18transform_iteratorI11is_positivoNSD_6detail15normal_iteratorINSD_10device_ptrIdEEEEllEEjS9_lNS7_10__identityEEEvT0_PT3_T1_NS0_13GridEvenShareISQ_EET2_T4__param_0];
	cvta.to.global.u64 	%rd1, %rd41;
	mov.u32 	%r3, %ctaid.x;
	mul.lo.s32 	%r4, %r2, 3584;
	mul.lo.s32 	%r341, %r3, 3584;
	sub.s32 	%r6, %r1, %r341;
	setp.gt.u32 	%p1, %r6, 3583;
	@%p1 bra 	$L__BB6_26;
	mov.u32 	%r7, %tid.x;
	setp.ge.u32 	%p66, %r7, %r6;
	mov.b64 	%rd464, 0;
	mov.u32 	%r332, %r7;
	@%p66 bra 	$L__BB6_3;
	add.s32 	%r176, %r341, %r7;
	mul.wide.u32 	%rd233, %r176, 8;
	add.s64 	%rd234, %rd1, %rd233;
	ld.global.f64 	%fd44, [%rd234];
	setp.gt.f64 	%p67, %fd44, 0d0000000000000000;
	selp.u64 	%rd464, 1, 0, %p67;
	add.s32 	%r332, %r7, 512;
$L__BB6_3:
	setp.ge.u32 	%p68, %r332, %r6;
	@%p68 bra 	$L__BB6_17;
	not.b32 	%r177, %r332;
	add.s32 	%r178, %r1, %r177;
	sub.s32 	%r179, %r178, %r341;
	shr.u32 	%r180, %r179, 9;
	add.s32 	%r10, %r180, 1;
	and.b32  	%r11, %r10, 15;
	setp.lt.u32 	%p69, %r179, 7680;
	@%p69 bra 	$L__BB6_8;
	or.b32  	%r331, %r332, 4096;
	add.s32 	%r330, %r332, %r341;
	and.b32  	%r181, %r10, 16777200;
	neg.s32 	%r329, %r181;
$L__BB6_6:
	.pragma "nounroll";
	mul.wide.u32 	%rd236, %r330, 8;
	add.s64 	%rd237, %rd1, %rd236;
	ld.global.f64 	%fd45, [%rd237];
	setp.gt.f64 	%p70, %fd45, 0d0000000000000000;
	selp.u64 	%rd238, 1, 0, %p70;
	add.s64 	%rd239, %rd464, %rd238;
	add.s32 	%r182, %r330, 512;
	mul.wide.u32 	%rd240, %r182, 8;
	add.s64 	%rd241, %rd1, %rd240;
	ld.global.f64 	%fd46, [%rd241];
	setp.gt.f64 	%p71, %fd46, 0d0000000000000000;
	selp.u64 	%rd242, 1, 0, %p71;
	add.s64 	%rd243, %rd239, %rd242;
	add.s32 	%r183, %r330, 1024;
	mul.wide.u32 	%rd244, %r183, 8;
	add.s64 	%rd245, %rd1, %rd244;
	ld.global.f64 	%fd47, [%rd245];
	setp.gt.f64 	%p72, %fd47, 0d0000000000000000;
	selp.u64 	%rd246, 1, 0, %p72;
	add.s64 	%rd247, %rd243, %rd246;
	add.s32 	%r184, %r330, 1536;
	mul.wide.u32 	%rd248, %r184, 8;
	add.s64 	%rd249, %rd1, %rd248;
	ld.global.f64 	%fd48, [%rd249];
	setp.gt.f64 	%p73, %fd48, 0d0000000000000000;
	selp.u64 	%rd250, 1, 0, %p73;
	add.s64 	%rd251, %rd247, %rd250;
	add.s32 	%r185, %r330, 2048;
	mul.wide.u32 	%rd252, %r185, 8;
	add.s64 	%rd253, %rd1, %rd252;
	ld.global.f64 	%fd49, [%rd253];
	setp.gt.f64 	%p74, %fd49, 0d0000000000000000;
	selp.u64 	%rd254, 1, 0, %p74;
	add.s64 	%rd255, %rd251, %rd254;
	add.s32 	%r186, %r330, 2560;
	mul.wide.u32 	%rd256, %r186, 8;
	add.s64 	%rd257, %rd1, %rd256;
	ld.global.f64 	%fd50, [%rd257];
	setp.gt.f64 	%p75, %fd50, 0d0000000000000000;
	selp.u64 	%rd258, 1, 0, %p75;
	add.s64 	%rd259, %rd255, %rd258;
	add.s32 	%r187, %r330, 3072;
	mul.wide.u32 	%rd260, %r187, 8;
	add.s64 	%rd261, %rd1, %rd260;
	ld.global.f64 	%fd51, [%rd261];
	setp.gt.f64 	%p76, %fd51, 0d0000000000000000;
	selp.u64 	%rd262, 1, 0, %p76;
	add.s64 	%rd263, %rd259, %rd262;
	add.s32 	%r188, %r330, 3584;
	mul.wide.u32 	%rd264, %r188, 8;
	add.s64 	%rd265, %rd1, %rd264;
	ld.global.f64 	%fd52, [%rd265];
	setp.gt.f64 	%p77, %fd52, 0d0000000000000000;
	selp.u64 	%rd266, 1, 0, %p77;
	add.s64 	%rd267, %rd263, %rd266;
	add.s32 	%r189, %r330, 4096;
	mul.wide.u32 	%rd268, %r189, 8;
	add.s64 	%rd269, %rd1, %rd268;
	ld.global.f64 	%fd53, [%rd269];
	setp.gt.f64 	%p78, %fd53, 0d0000000000000000;
	selp.u64 	%rd270, 1, 0, %p78;
	add.s64 	%rd271, %rd267, %rd270;
	add.s32 	%r190, %r330, 4608;
	mul.wide.u32 	%rd272, %r190, 8;
	add.s64 	%rd273, %rd1, %rd272;
	ld.global.f64 	%fd54, [%rd273];
	setp.gt.f64 	%p79, %fd54, 0d0000000000000000;
	selp.u64 	%rd274, 1, 0, %p79;
	add.s64 	%rd275, %rd271, %rd274;
	add.s32 	%r191, %r330, 5120;
	mul.wide.u32 	%rd276, %r191, 8;
	add.s64 	%rd277, %rd1, %rd276;
	ld.global.f64 	%fd55, [%rd277];
	setp.gt.f64 	%p80, %fd55, 0d0000000000000000;
	selp.u64 	%rd278, 1, 0, %p80;
	add.s64 	%rd279, %rd275, %rd278;
	add.s32 	%r192, %r330, 5632;
	mul.wide.u32 	%rd280, %r192, 8;
	add.s64 	%rd281, %rd1, %rd280;
	ld.global.f64 	%fd56, [%rd281];
	setp.gt.f64 	%p81, %fd56, 0d0000000000000000;
	selp.u64 	%rd282, 1, 0, %p81;
	add.s64 	%rd283, %rd279, %rd282;
	add.s32 	%r193, %r330, 6144;
	mul.wide.u32 	%rd284, %r193, 8;
	add.s64 	%rd285, %rd1, %rd284;
	ld.global.f64 	%fd57, [%rd285];
	setp.gt.f64 	%p82, %fd57, 0d0000000000000000;
	selp.u64 	%rd286, 1, 0, %p82;
	add.s64 	%rd287, %rd283, %rd286;
	add.s32 	%r194, %r330, 6656;
	mul.wide.u32 	%rd288, %r194, 8;
	add.s64 	%rd289, %rd1, %rd288;
	ld.global.f64 	%fd58, [%rd289];
	setp.gt.f64 	%p83, %fd58, 0d0000000000000000;
	selp.u64 	%rd290, 1, 0, %p83;
	add.s64 	%rd291, %rd287, %rd290;
	add.s32 	%r195, %r330, 7168;
	mul.wide.u32 	%rd292, %r195, 8;
	add.s64 	%rd293, %rd1, %rd292;
	ld.global.f64 	%fd59, [%rd293];
	setp.gt.f64 	%p84, %fd59, 0d0000000000000000;
	selp.u64 	%rd294, 1, 0, %p84;
	add.s64 	%rd295, %rd291, %rd294;
	add.s32 	%r196, %r330, 7680;
	mul.wide.u32 	%rd296, %r196, 8;
	add.s64 	%rd297, %rd1, %rd296;
	ld.global.f64 	%fd60, [%rd297];
	setp.gt.f64 	%p85, %fd60, 0d0000000000000000;
	selp.u64 	%rd298, 1, 0, %p85;
	add.s64 	%rd464, %rd295, %rd298;
	add.s32 	%r331, %r331, 8192;
	add.s32 	%r330, %r330, 8192;
	add.s32 	%r329, %r329, 16;
	setp.ne.s32 	%p86, %r329, 0;
	@%p86 bra 	$L__BB6_6;
	add.s32 	%r332, %r331, -4096;
$L__BB6_8:
	setp.eq.s32 	%p87, %r11, 0;
	@%p87 bra 	$L__BB6_17;
	and.b32  	%r23, %r10, 7;
	setp.lt.u32 	%p88, %r11, 8;
	@%p88 bra 	$L__BB6_11;
	add.s32 	%r197, %r332, %r341;
	mul.wide.u32 	%rd300, %r197, 8;
	add.s64 	%rd301, %rd1, %rd300;
	ld.global.f64 	%fd61, [%rd301];
	setp.gt.f64 	%p89, %fd61, 0d0000000000000000;
	selp.u64 	%rd302, 1, 0, %p89;
	add.s64 	%rd303, %rd464, %rd302;
	add.s32 	%r198, %r197, 512;
	mul.wide.u32 	%rd304, %r198, 8;
	add.s64 	%rd305, %rd1, %rd304;
	ld.global.f64 	%fd62, [%rd305];
	setp.gt.f64 	%p90, %fd62, 0d0000000000000000;
	selp.u64 	%rd306, 1, 0, %p90;
	add.s64 	%rd307, %rd303, %rd306;
	add.s32 	%r199, %r197, 1024;
	mul.wide.u32 	%rd308, %r199, 8;
	add.s64 	%rd309, %rd1, %rd308;
	ld.global.f64 	%fd63, [%rd309];
	setp.gt.f64 	%p91, %fd63, 0d0000000000000000;
	selp.u64 	%rd310, 1, 0, %p91;
	add.s64 	%rd311, %rd307, %rd310;
	add.s32 	%r200, %r197, 1536;
	mul.wide.u32 	%rd312, %r200, 8;
	add.s64 	%rd313, %rd1, %rd312;
	ld.global.f64 	%fd64, [%rd313];
	setp.gt.f64 	%p92, %fd64, 0d0000000000000000;
	selp.u64 	%rd314, 1, 0, %p92;
	add.s64 	%rd315, %rd311, %rd314;
	add.s32 	%r201, %r197, 2048;
	mul.wide.u32 	%rd316, %r201, 8;
	add.s64 	%rd317, %rd1, %rd316;
	ld.global.f64 	%fd65, [%rd317];
	setp.gt.f64 	%p93, %fd65, 0d0000000000000000;
	selp.u64 	%rd318, 1, 0, %p93;
	add.s64 	%rd319, %rd315, %rd318;
	add.s32 	%r202, %r197, 2560;
	mul.wide.u32 	%rd320, %r202, 8;
	add.s64 	%rd321, %rd1, %rd320;
	ld.global.f64 	%fd66, [%rd321];
	setp.gt.f64 	%p94, %fd66, 0d0000000000000000;
	selp.u64 	%rd322, 1, 0, %p94;
	add.s64 	%rd323, %rd319, %rd322;
	add.s32 	%r203, %r197, 3072;
	mul.wide.u32 	%rd324, %r203, 8;
	add.s64 	%rd325, %rd1, %rd324;
	ld.global.f64 	%fd67, [%rd325];
	setp.gt.f64 	%p95, %fd67, 0d0000000000000000;
	selp.u64 	%rd326, 1, 0, %p95;
	add.s64 	%rd327, %rd323, %rd326;
	add.s32 	%r204, %r197, 3584;
	mul.wide.u32 	%rd328, %r204, 8;
	add.s64 	%rd329, %rd1, %rd328;
	ld.global.f64 	%fd68, [%rd329];
	setp.gt.f64 	%p96, %fd68, 0d0000000000000000;
	selp.u64 	%rd330, 1, 0, %p96;
	add.s64 	%rd464, %rd327, %rd330;
	add.s32 	%r332, %r332, 4096;
$L__BB6_11:
	setp.eq.s32 	%p97, %r23, 0;
	@%p97 bra 	$L__BB6_17;
	and.b32  	%r26, %r10, 3;
	setp.lt.u32 	%p98, %r23, 4;
	@%p98 bra 	$L__BB6_14;
	add.s32 	%r205, %r332, %r341;
	mul.wide.u32 	%rd332, %r205, 8;
	add.s64 	%rd333, %rd1, %rd332;
	ld.global.f64 	%fd69, [%rd333];
	setp.gt.f64 	%p99, %fd69, 0d0000000000000000;
	selp.u64 	%rd334, 1, 0, %p99;
	add.s64 	%rd335, %rd464, %rd334;
	add.s32 	%r206, %r205, 512;
	mul.wide.u32 	%rd336, %r206, 8;
	add.s64 	%rd337, %rd1, %rd336;
	ld.global.f64 	%fd70, [%rd337];
	setp.gt.f64 	%p100, %fd70, 0d0000000000000000;
	selp.u64 	%rd338, 1, 0, %p100;
	add.s64 	%rd339, %rd335, %rd338;
	add.s32 	%r207, %r205, 1024;
	mul.wide.u32 	%rd340, %r207, 8;
	add.s64 	%rd341, %rd1, %rd340;
	ld.global.f64 	%fd71, [%rd341];
	setp.gt.f64 	%p101, %fd71, 0d0000000000000000;
	selp.u64 	%rd342, 1, 0, %p101;
	add.s64 	%rd343, %rd339, %rd342;
	add.s32 	%r208, %r205, 1536;
	mul.wide.u32 	%rd344, %r208, 8;
	add.s64 	%rd345, %rd1, %rd344;
	ld.global.f64 	%fd72, [%rd345];
	setp.gt.f64 	%p102, %fd72, 0d0000000000000000;
	selp.u64 	%rd346, 1, 0, %p102;
	add.s64 	%rd464, %rd343, %rd346;
	add.s32 	%r332, %r332, 2048;
$L__BB6_14:
	setp.eq.s32 	%p103, %r26, 0;
	@%p103 bra 	$L__BB6_17;
	add.s32 	%r336, %r332, %r341;
	neg.s32 	%r335, %r26;
$L__BB6_16:
	.pragma "nounroll";
	mul.wide.u32 	%rd347, %r336, 8;
	add.s64 	%rd348, %rd1, %rd347;
	ld.global.f64 	%fd73, [%rd348];
	setp.gt.f64 	%p104, %fd73, 0d0000000000000000;
	selp.u64 	%rd349, 1, 0, %p104;
	add.s64 	%rd464, %rd464, %rd349;
	add.s32 	%r336, %r336, 512;
	add.s32 	%r335, %r335, 1;
	setp.ne.s32 	%p105, %r335, 0;
	@%p105 bra 	$L__BB6_16;
$L__BB6_17:
	setp.lt.u32 	%p106, %r6, 512;
	@%p106 bra 	$L__BB6_22;
	// begin inline asm
	mov.u32 %r272, %laneid;
	// end inline asm
	mov.b64 	{%r274, %r279}, %rd464;
	mov.b32 	%r280, 1;
	mov.b32 	%r321, 31;
	mov.b32 	%r322, -1;
	// begin inline asm
	shfl.sync.down.b32 %r273, %r274, %r280, %r321, %r322;
	// end inline asm
	// begin inline asm
	shfl.sync.down.b32 %r278, %r279, %r280, %r321, %r322;
	// end inline asm
	mov.b64 	%rd408, {%r273, %r278};
	setp.gt.s32 	%p130, %r272, 30;
	selp.b64 	%rd409, 0, %rd408, %p130;
	add.s64 	%rd410, %rd409, %rd464;
	mov.b64 	{%r284, %r289}, %rd410;
	mov.b32 	%r290, 2;
	// begin inline asm
	shfl.sync.down.b32 %r283, %r284, %r290, %r321, %r322;
	// end inline asm
	// begin inline asm
	shfl.sync.down.b32 %r288, %r289, %r290, %r321, %r322;
	// end inline asm
	mov.b64 	%rd411, {%r283, %r288};
	setp.gt.s32 	%p131, %r272, 29;
	selp.b64 	%rd412, 0, %rd411, %p131;
	add.s64 	%rd413, %rd412, %rd410;
	mov.b64 	{%r294, %r299}, %rd413;
	mov.b32 	%r300, 4;
	// begin inline asm
	shfl.sync.down.b32 %r293, %r294, %r300, %r321, %r322;
	// end inline asm
	// begin inline asm
	shfl.sync.down.b32 %r298, %r299, %r300, %r321, %r322;
	// end inline asm
	mov.b64 	%rd414, {%r293, %r298};
	setp.gt.s32 	%p132, %r272, 27;
	selp.b64 	%rd415, 0, %rd414, %p132;
	add.s64 	%rd416, %rd415, %rd413;
	mov.b64 	{%r304, %r309}, %rd416;
	mov.b32 	%r310, 8;
	// begin inline asm
	shfl.sync.down.b32 %r303, %r304, %r310, %r321, %r322;
	// end inline asm
	// begin inline asm
	shfl.sync.down.b32 %r308, %r309, %r310, %r321, %r322;
	// end inline asm
	mov.b64 	%rd417, {%r303, %r308};
	setp.gt.s32 	%p133, %r272, 23;
	selp.b64 	%rd418, 0, %rd417, %p133;
	add.s64 	%rd419, %rd418, %rd416;
	mov.b64 	{%r314, %r319}, %rd419;
	mov.b32 	%r320, 16;
	// begin inline asm
	shfl.sync.down.b32 %r313, %r314, %r320, %r321, %r322;
	// end inline asm
	// begin inline asm
	shfl.sync.down.b32 %r318, %r319, %r320, %r321, %r322;
	// end inline asm
	mov.b64 	%rd420, {%r313, %r318};
	setp.gt.s32 	%p134, %r272, 15;
	selp.b64 	%rd421, 0, %rd420, %p134;
	add.s64 	%rd475, %rd421, %rd419;
	setp.ne.s32 	%p135, %r272, 0;
	@%p135 bra 	$L__BB6_20;
	shr.u32 	%r323, %r7, 2;
	and.b32  	%r324, %r323, 248;
	mov.u32 	%r325, _ZZN3cub18CUB_300001_SM_10006detail6reduce18DeviceReduceKernelINS2_10policy_hubIljN4cuda3std3__44plusIlEEE10Policy1000EN6thrust24THRUST_300001_SM_1000_NS18transform_iteratorI11is_positivoNSD_6detail15normal_iteratorINSD_10device_ptrIdEEEEllEEjS9_lNS7_10__identityEEEvT0_PT3_T1_NS0_13GridEvenShareISQ_EET2_T4_E12temp_storage;
	add.s32 	%r326, %r325, %r324;
	st.shared.u64 	[%r326+16], %rd475;
$L__BB6_20:
	bar.sync 	0;
	setp.ne.s32 	%p136, %r7, 0;
	@%p136 bra 	$L__BB6_48;
	ld.shared.u64 	%rd422, [_ZZN3cub18CUB_300001_SM_10006detail6reduce18DeviceReduceKernelINS2_10policy_hubIljN4cuda3std3__44plusIlEEE10Policy1000EN6thrust24THRUST_300001_SM_1000_NS18transform_iteratorI11is_positivoNSD_6detail15normal_iteratorINSD_10device_ptrIdEEEEllEEjS9_lNS7_10__identityEEEvT0_PT3_T1_NS0_13GridEvenShareISQ_EET2_T4_E12temp_storage+24];
	add.s64 	%rd423, %rd422, %rd475;
	ld.shared.u64 	%rd424, [_ZZN3cub18CUB_300001_SM_10006detail6reduce18DeviceReduceKernelINS2_10policy_hubIljN4cuda3std3__44plusIlEEE10Policy1000EN6thrust24THRUST_300001_SM_1000_NS18transform_iteratorI11is_positivoNSD_6detail15normal_iteratorINSD_10device_ptrIdEEEEllEEjS9_lNS7_10__identityEEEvT0_PT3_T1_NS0_13GridEvenShareISQ_EET2_T4_E12temp_storage+32];
	add.s64 	%rd425, %rd423, %rd424;
	ld.shared.u64 	%rd426, [_ZZN3cub18CUB_300001_SM_10006detail6reduce18DeviceReduceKernelINS2_10policy_hubIljN4cuda3std3__44plusIlEEE10Policy1000EN6thrust24THRUST_300001_SM_1000_NS18transform_iteratorI11is_positivoNSD_6detail15normal_iteratorINSD_10device_ptrIdEEEEllEEjS9_lNS7_10__identityEEEvT0_PT3_T1_NS0_13GridEvenShareISQ_EET2_T4_E12temp_storage+40];
	add.s64 	%rd427, %rd425, %rd426;
	ld.shared.u64 	%rd428, [_ZZN3cub18CUB_300001_SM_10006detail6reduce18DeviceReduceKernelINS2_10policy_hubIljN4cuda3std3__44plusIlEEE10Policy1000EN6thrust24THRUST_300001_SM_1000_NS18transform_iteratorI11is_positivoNSD_6detail15normal_iteratorINSD_10device_ptrIdEEEEllEEjS9_lNS7_10__identityEEEvT0_PT3_T1_NS0_13GridEvenShareISQ_EET2_T4_E12temp_storage+48];
	add.s64 	%rd429, %rd427, %rd428;
	ld.shared.u64 	%rd430, [_ZZN3cub18CUB_300001_SM_10006detail6reduce18DeviceReduceKernelINS2_10policy_hubIljN4cuda3std3__44plusIlEEE10Policy1000EN6thrust24THRUST_300001_SM_1000_NS18transform_iteratorI11is_positivoNSD_6detail15normal_iteratorINSD_10device_ptrIdEEEEllEEjS9_lNS7_10__identityEEEvT0_PT3_T1_NS0_13GridEvenShareISQ_EET2_T4_E12temp_storage+56];
	add.s64 	%rd431, %rd429, %rd430;
	ld.shared.u64 	%rd432, [_ZZN3cub18CUB_300001_SM_10006detail6reduce18DeviceReduceKernelINS2_10policy_hubIljN4cuda3std3__44plusIlEEE10Policy1000EN6thrust24THRUST_300001_SM_1000_NS18transform_iteratorI11is_positivoNSD_6detail15normal_iteratorINSD_10device_ptrIdEEEEllEEjS9_lNS7_10__identityEEEvT0_PT3_T1_NS0_13GridEvenShareISQ_EET2_T4_E12temp_storage+64];
	add.s64 	%rd433, %rd431, %rd432;
	ld.shared.u64 	%rd434, [_ZZN3cub18CUB_300001_SM_10006detail6reduce18DeviceReduceKernelINS2_10policy_hubIljN4cuda3std3__44plusIlEEE10Policy1000EN6thrust24THRUST_300001_SM_1000_NS18transform_iteratorI11is_positivoNSD_6detail15normal_iteratorINSD_10device_ptrIdEEEEllEEjS9_lNS7_10__identityEEEvT0_PT3_T1_NS0_13GridEvenShareISQ_EET2_T4_E12temp_storage+72];
	add.s64 	%rd435, %rd433, %rd434;
	ld.shared.u64 	%rd436, [_ZZN3cub18CUB_300001_SM_10006detail6reduce18DeviceReduceKernelINS2_10policy_hubIljN4cuda3std3__44plusIlEEE10Policy1000EN6thrust24THRUST_300001_SM_1000_NS18transform_iteratorI11is_positivoNSD_6detail15normal_iteratorINSD_10device_ptrIdEEEEllEEjS9_lNS7_10__identityEEEvT0_PT3_T1_NS0_13GridEvenShareISQ_EET2_T4_E12temp_storage+80];
	add.s64 	%rd437, %rd435, %rd436;
	ld.shared.u64 	%rd438, [_ZZN3cub18CUB_300001_SM_10006detail6reduce18DeviceReduceKernelINS2_10policy_hubIljN4cuda3std3__44plusIlEEE10Policy1000EN6thrust24THRUST_300001_SM_1000_NS18transform_iteratorI11is_positivoNSD_6detail15normal_iteratorINSD_10device_ptrIdEEEEllEEjS9_lNS7_10__identityEEEvT0_PT3_T1_NS0_13GridEvenShareISQ_EET2_T4_E12temp_storage+88];
	add.s64 	%rd439, %rd437, %rd438;
	ld.shared.u64 	%rd440, [_ZZN3cub18CUB_300001_SM_10006detail6reduce18DeviceReduceKernelINS2_10policy_hubIljN4cuda3std3__44plusIlEEE10Policy1000EN6thrust24THRUST_300001_SM_1000_NS18transform_iteratorI11is_positivoNSD_6detail15normal_iteratorINSD_10device_ptrIdEEEEllEEjS9_lNS7_10__identityEEEvT0_PT3_T1_NS0_13GridEvenShareISQ_EET2_T4_E12temp_storage+96];
	add.s64 	%rd441, %rd439, %rd440;
	ld.shared.u64 	%rd442, [_ZZN3cub18CUB_300001_SM_10006detail6reduce18DeviceReduceKernelINS2_10policy_hubIljN4cuda3std3__44plusIlEEE10Policy1000EN6thrust24THRUST_300001_SM_1000_NS18transform_iteratorI11is_positivoNSD_6detail15normal_iteratorINSD_10device_ptrIdEEEEllEEjS9_lNS7_10__identityEEEvT0_PT3_T1_NS0_13GridEvenShareISQ_EET2_T4_E12temp_storage+104];
	add.s64 	%rd443, %rd441, %rd442;
	ld.shared.u64 	%rd444, [_ZZN3cub18CUB_300001_SM_10006detail6reduce18DeviceReduceKernelINS2_10policy_hubIljN4cuda3std3__44plusIlEEE10Policy1000EN6thrust24THRUST_300001_SM_1000_NS18transform_iteratorI11is_positivoNSD_6detail15normal_iteratorINSD_10device_ptrIdEEEEllEEjS9_lNS7_10__identityEEEvT0_PT3_T1_NS0_13GridEvenShareISQ_EET2_T4_E12temp_storage+112];
	add.s64 	%rd445, %rd443, %rd444;
	ld.shared.u64 	%rd446, [_ZZN3cub18CUB_300001_SM_10006detail6reduce18DeviceReduceKernelINS2_10policy_hubIljN4cuda3std3__44plusIlEEE10Policy1000EN6thrust24THRUST_300001_SM_1000_NS18transform_iteratorI11is_positivoNSD_6detail15normal_iteratorINSD_10device_ptrIdEEEEllEEjS9_lNS7_10__identityEEEvT0_PT3_T1_NS0_13GridEvenShareISQ_EET2_T4_E12temp_storage+120];
	add.s64 	%rd447, %rd445, %rd446;
	ld.shared.u64 	%rd448, [_ZZN3cub18CUB_300001_SM_10006detail6reduce18DeviceReduceKernelINS2_10policy_hubIljN4cuda3std3__44plusIlEEE10Policy1000EN6thrust24THRUST_300001_SM_1000_NS18transform_iteratorI11is_positivoNSD_6detail15normal_iteratorINSD_10device_ptrIdEEEEllEEjS9_lNS7_10__identityEEEvT0_PT3_T1_NS0_13GridEvenShareISQ_EET2_T4_E12temp_storage+128];
	add.s64 	%rd449, %rd447, %rd448;
	ld.shared.u64 	%rd450, [_ZZN3cub18CUB_300001_SM_10006detail6reduce18DeviceReduceKernelINS2_10policy_hubIljN4cuda3std3__44plusIlEEE10Policy1000EN6thrust24THRUST_300001_SM_1000_NS18transform_iteratorI11is_positivoNSD_6detail15normal_iteratorINSD_10device_ptrIdEEEEllEEjS9_lNS7_10__identityEEEvT0_PT3_T1_NS0_13GridEvenShareISQ_EET2_T4_E12temp_storage+136];
	add.s64 	%rd475, %rd449, %rd450;
	bra.uni 	$L__BB6_48;
$L__BB6_22:
	// begin inline asm
	mov.u32 %r209, %laneid;
	// end inline asm
	and.b32  	%r260, %r7, 992;
	add.s32 	%r261, %r260, 32;
	setp.gt.u32 	%p107, %r261, %r6;
	not.b32 	%r262, %r260;
	add.s32 	%r263, %r6, %r262;
	selp.b32 	%r258, %r263, 31, %p107;
	mov.b64 	{%r211, %r216}, %rd464;
	mov.b32 	%r217, 1;
	mov.b32 	%r259, -1;
	// begin inline asm
	shfl.sync.down.b32 %r210, %r211, %r217, %r258, %r259;
	// end inline asm
	// begin inline asm
	shfl.sync.down.b32 %r215, %r216, %r217, %r258, %r259;
	// end inline asm
	mov.b64 	%rd350, {%r210, %r215};
	setp.lt.s32 	%p108, %r209, %r258;
	selp.b64 	%rd351, %rd350, 0, %p108;
	add.s64 	%rd352, %rd351, %rd464;
	mov.b64 	{%r221, %r226}, %rd352;
	mov.b32 	%r227, 2;
	// begin inline asm
	shfl.sync.down.b32 %r220, %r221, %r227, %r258, %r259;
	// end inline asm
	// begin inline asm
	shfl.sync.down.b32 %r225, %r226, %r227, %r258, %r259;
	// end inline asm
	mov.b64 	%rd353, {%r220, %r225};
	add.s32 	%r264, %r209, 2;
	setp.gt.s32 	%p109, %r264, %r258;
	selp.b64 	%rd354, 0, %rd353, %p109;
	add.s64 	%rd355, %rd354, %rd352;
	mov.b64 	{%r231, %r236}, %rd355;
	mov.b32 	%r237, 4;
	// begin inline asm
	shfl.sync.down.b32 %r230, %r231, %r237, %r258, %r259;
	// end inline asm
	// begin inline asm
	shfl.sync.down.b32 %r235, %r236, %r237, %r258, %r259;
	// end inline asm
	mov.b64 	%rd356, {%r230, %r235};
	add.s32 	%r265, %r209, 4;
	setp.gt.s32 	%p110, %r265, %r258;
	selp.b64 	%rd357, 0, %rd356, %p110;
	add.s64 	%rd358, %rd357, %rd355;
	mov.b64 	{%r241, %r246}, %rd358;
	mov.b32 	%r247, 8;
	// begin inline asm
	shfl.sync.down.b32 %r240, %r241, %r247, %r258, %r259;
	// end inline asm
	// begin inline asm
	shfl.sync.down.b32 %r245, %r246, %r247, %r258, %r259;
	// end inline asm
	mov.b64 	%rd359, {%r240, %r245};
	add.s32 	%r266, %r209, 8;
	setp.gt.s32 	%p111, %r266, %r258;
	selp.b64 	%rd360, 0, %rd359, %p111;
	add.s64 	%rd361, %rd360, %rd358;
	mov.b64 	{%r251, %r256}, %rd361;
	mov.b32 	%r257, 16;
	// begin inline asm
	shfl.sync.down.b32 %r250, %r251, %r257, %r258, %r259;
	// end inline asm
	// begin inline asm
	shfl.sync.down.b32 %r255, %r256, %r257, %r258, %r259;
	// end inline asm
	mov.b64 	%rd362, {%r250, %r255};
	add.s32 	%r267, %r209, 16;
	setp.gt.s32 	%p112, %r267, %r258;
	selp.b64 	%rd363, 0, %rd362, %p112;
	add.s64 	%rd475, %rd363, %rd361;
	setp.ne.s32 	%p113, %r209, 0;
	@%p113 bra 	$L__BB6_24;
	shr.u32 	%r268, %r7, 2;
	and.b32  	%r269, %r268, 248;
	mov.u32 	%r270, _ZZN3cub18CUB_300001_SM_10006detail6reduce18DeviceReduceKernelINS2_10policy_hubIljN4cuda3std3__44plusIlEEE10Policy1000EN6thrust24THRUST_300001_SM_1000_NS18transform_iteratorI11is_positivoNSD_6detail15normal_iteratorINSD_10device_ptrIdEEEEllEEjS9_lNS7_10__identityEEEvT0_PT3_T1_NS0_13GridEvenShareISQ_EET2_T4_E12temp_storage;
	add.s32 	%r271, %r270, %r269;
	st.shared.u64 	[%r271+16], %rd475;
$L__BB6_24:
	bar.sync 	0;
	setp.ne.s32 	%p114, %r7, 0;
	@%p114 bra 	$L__BB6_48;
	setp.gt.u32 	%p115, %r6, 32;
	ld.shared.u64 	%rd364, [_ZZN3cub18CUB_300001_SM_10006detail6reduce18DeviceReduceKernelINS2_10policy_hubIljN4cuda3std3__44plusIlEEE10Policy1000EN6thrust24THRUST_300001_SM_1000_NS18transform_iteratorI11is_positivoNSD_6detail15normal_iteratorINSD_10device_ptrIdEEEEllEEjS9_lNS7_10__identityEEEvT0_PT3_T1_NS0_13GridEvenShareISQ_EET2_T4_E12temp_storage+24];
	selp.b64 	%rd365, %rd364, 0, %p115;
	add.s64 	%rd366, %rd365, %rd475;
	setp.gt.u32 	%p116, %r6, 64;
	ld.shared.u64 	%rd367, [_ZZN3cub18CUB_300001_SM_10006detail6reduce18DeviceReduceKernelINS2_10policy_hubIljN4cuda3std3__44plusIlEEE10Policy1000EN6thrust24THRUST_300001_SM_1000_NS18transform_iteratorI11is_positivoNSD_6detail15normal_iteratorINSD_10device_ptrIdEEEEllEEjS9_lNS7_10__identityEEEvT0_PT3_T1_NS0_13GridEvenShareISQ_EET2_T4_E12temp_storage+32];
	selp.b64 	%rd368, %rd367, 0, %p116;
	add.s64 	%rd369, %rd366, %rd368;
	setp.gt.u32 	%p117, %r6, 96;
	ld.shared.u64 	%rd370, [_ZZN3cub18CUB_300001_SM_10006detail6reduce18DeviceReduceKernelINS2_10policy_hubIljN4cuda3std3__44plusIlEEE10Policy1000EN6thrust24THRUST_300001_SM_1000_NS18transform_iteratorI11is_positivoNSD_6detail15normal_iteratorINSD_10device_ptrIdEEEEllEEjS9_lNS7_10__identityEEEvT0_PT3_T1_NS0_13GridEvenShareISQ_EET2_T4_E12temp_storage+40];
	selp.b64 	%rd371, %rd370, 0, %p117;
	add.s64 	%rd372, %rd369, %rd371;
	setp.gt.u32 	%p118, %r6, 128;
	ld.shared.u64 	%rd373, [_ZZN3cub18CUB_300001_SM_10006detail6reduce18DeviceReduceKernelINS2_10policy_hubIljN4cuda3std3__44plusIlEEE10Policy1000EN6thrust24THRUST_300001_SM_1000_NS18transform_iteratorI11is_positivoNSD_6detail15normal_iteratorINSD_10device_ptrIdEEEEllEEjS9_lNS7_10__identityEEEvT0_PT3_T1_NS0_13GridEvenShareISQ_EET2_T4_E12temp_storage+48];
	selp.b64 	%rd374, %rd373, 0, %p118;
	add.s64 	%rd375, %rd372, %rd374;
	setp.gt.u32 	%p119, %r6, 160;
	ld.shared.u64 	%rd376, [_ZZN3cub18CUB_300001_SM_10006detail6reduce18DeviceReduceKernelINS2_10policy_hubIljN4cuda3std3__44plusIlEEE10Policy1000EN6thrust24THRUST_300001_SM_1000_NS18transform_iteratorI11is_positivoNSD_6detail15normal_iteratorINSD_10device_ptrIdEEEEllEEjS9_lNS7_10__identityEEEvT0_PT3_T1_NS0_13GridEvenShareISQ_EET2_T4_E12temp_storage+56];
	selp.b64 	%rd377, %rd376, 0, %p119;
	add.s64 	%rd378, %rd375, %rd377;
	setp.gt.u32 	%p120, %r6, 192;
	ld.shared.u64 	%rd379, [_ZZN3cub18CUB_300001_SM_10006detail6reduce18DeviceReduceKernelINS2_10policy_hubIljN4cuda3std3__44plusIlEEE10Policy1000EN6thrust24THRUST_300001_SM_1000_NS18transform_iteratorI11is_positivoNSD_6detail15normal_iteratorINSD_10device_ptrIdEEEEllEEjS9_lNS7_10__identityEEEvT0_PT3_T1_NS0_13GridEvenShareISQ_EET2_T4_E12temp_storage+64];
	selp.b64 	%rd380, %rd379, 0, %p120;
	add.s64 	%rd381, %rd378, %rd380;
	setp.gt.u32 	%p121, %r6, 224;
	ld.shared.u64 	%rd382, [_ZZN3cub18CUB_300001_SM_10006detail6reduce18DeviceReduceKernelINS2_10policy_hubIljN4cuda3std3__44plusIlEEE10Policy1000EN6thrust24THRUST_300001_SM_1000_NS18transform_iteratorI11is_positivoNSD_6detail15normal_iteratorINSD_10device_ptrIdEEEEllEEjS9_lNS7_10__identityEEEvT0_PT3_T1_NS0_13GridEvenShareISQ_EET2_T4_E12temp_storage+72];
	selp.b64 	%rd383, %rd382, 0, %p121;
	add.s64 	%rd384, %rd381, %rd383;
	setp.gt.u32 	%p122, %r6, 256;
	ld.shared.u64 	%rd385, [_ZZN3cub18CUB_300001_SM_10006detail6reduce18DeviceReduceKernelINS2_10policy_hubIljN4cuda3std3__44plusIlEEE10Policy1000EN6thrust24THRUST_300001_SM_1000_NS18transform_iteratorI11is_positivoNSD_6detail15normal_iteratorINSD_10device_ptrIdEEEEllEEjS9_lNS7_10__identityEEEvT0_PT3_T1_NS0_13GridEvenShareISQ_EET2_T4_E12temp_storage+80];
	selp.b64 	%rd386, %rd385, 0, %p122;
	add.s64 	%rd387, %rd384, %rd386;
	setp.gt.u32 	%p123, %r6, 288;
	ld.shared.u64 	%rd388, [_ZZN3cub18CUB_300001_SM_10006detail6reduce18DeviceReduceKernelINS2_10policy_hubIljN4cuda3std3__44plusIlEEE10Policy1000EN6thrust24THRUST_300001_SM_1000_NS18transform_iteratorI11is_positivoNSD_6detail15normal_iteratorINSD_10device_ptrIdEEEEllEEjS9_lNS7_10__identityEEEvT0_PT3_T1_NS0_13GridEvenShareISQ_EET2_T4_E12temp_storage+88];
	selp.b64 	%rd389, %rd388, 0, %p123;
	add.s64 	%rd390, %rd387, %rd389;
	setp.gt.u32 	%p124, %r6, 320;
	ld.shared.u64 	%rd391, [_ZZN3cub18CUB_300001_SM_10006detail6reduce18DeviceReduceKernelINS2_10policy_hubIljN4cuda3std3__44plusIlEEE10Policy1000EN6thrust24THRUST_300001_SM_1000_NS18transform_iteratorI11is_positivoNSD_6detail15normal_iteratorINSD_10device_ptrIdEEEEllEEjS9_lNS7_10__identityEEEvT0_PT3_T1_NS0_13GridEvenShareISQ_EET2_T4_E12temp_storage+96];
	selp.b64 	%rd392, %rd391, 0, %p124;
	add.s64 	%rd393, %rd390, %rd392;
	setp.gt.u32 	%p125, %r6, 352;
	ld.shared.u64 	%rd394, [_ZZN3cub18CUB_300001_SM_10006detail6reduce18DeviceReduceKernelINS2_10policy_hubIljN4cuda3std3__44plusIlEEE10Policy1000EN6thrust24THRUST_300001_SM_1000_NS18transform_iteratorI11is_positivoNSD_6detail15normal_iteratorINSD_10device_ptrIdEEEEllEEjS9_lNS7_10__identityEEEvT0_PT3_T1_NS0_13GridEvenShareISQ_EET2_T4_E12temp_storage+104];
	selp.b64 	%rd395, %rd394, 0, %p125;
	add.s64 	%rd396, %rd393, %rd395;
	setp.gt.u32 	%p126, %r6, 384;
	ld.shared.u64 	%rd397, [_ZZN3cub18CUB_300001_SM_10006detail6reduce18DeviceReduceKernelINS2_10policy_hubIljN4cuda3std3__44plusIlEEE10Policy1000EN6thrust24THRUST_300001_SM_1000_NS18transform_iteratorI11is_positivoNSD_6detail15normal_iteratorINSD_10device_ptrIdEEEEllEEjS9_lNS7_10__identityEEEvT0_PT3_T1_NS0_13GridEvenShareISQ_EET2_T4_E12temp_storage+112];
	selp.b64 	%rd398, %rd397, 0, %p126;
	add.s64 	%rd399, %rd396, %rd398;
	setp.gt.u32 	%p127, %r6, 416;
	ld.shared.u64 	%rd400, [_ZZN3cub18CUB_300001_SM_10006detail6reduce18DeviceReduceKernelINS2_10policy_hubIljN4cuda3std3__44plusIlEEE10Policy1000EN6thrust24THRUST_300001_SM_1000_NS18transform_iteratorI11is_positivoNSD_6detail15normal_iteratorINSD_10device_ptrIdEEEEllEEjS9_lNS7_10__identityEEEvT0_PT3_T1_NS0_13GridEvenShareISQ_EET2_T4_E12temp_storage+120];
	selp.b64 	%rd401, %rd400, 0, %p127;
	add.s64 	%rd402, %rd399, %rd401;
	setp.gt.u32 	%p128, %r6, 448;
	ld.shared.u64 	%rd403, [_ZZN3cub18CUB_300001_SM_10006detail6reduce18DeviceReduceKernelINS2_10policy_hubIljN4cuda3std3__44plusIlEEE10Policy1000EN6thrust24THRUST_300001_SM_1000_NS18transform_iteratorI11is_positivoNSD_6detail15normal_iteratorINSD_10device_ptrIdEEEEllEEjS9_lNS7_10__identityEEEvT0_PT3_T1_NS0_13GridEvenShareISQ_EET2_T4_E12temp_storage+128];
	selp.b64 	%rd404, %rd403, 0, %p128;
	add.s64 	%rd405, %rd402, %rd404;
	setp.gt.u32 	%p129, %r6, 480;
	ld.shared.u64 	%rd406, [_ZZN3cub18CUB_300001_SM_10006detail6reduce18DeviceReduceKernelINS2_10policy_hubIljN4cuda3std3__44plusIlEEE10Policy1000EN6thrust24THRUST_300001_SM_1000_NS18transform_iteratorI11is_positivoNSD_6detail15normal_iteratorINSD_10device_ptrIdEEEEllEEjS9_lNS7_10__identityEEEvT0_PT3_T1_NS0_13GridEvenShareISQ_EET2_T4_E12temp_storage+136];
	selp.b64 	%rd407, %rd406, 0, %p129;
	add.s64 	%rd475, %rd405, %rd407;
	bra.uni 	$L__BB6_48;
$L__BB6_26:
	mov.u32 	%r35, %tid.x;
	add.s32 	%r72, %r341, %r35;
	mul.wide.u32 	%rd42, %r72, 8;
	add.s64 	%rd43, %rd1, %rd42;
	ld.global.f64 	%fd1, [%rd43];
	setp.gt.f64 	%p2, %fd1, 0d0000000000000000;
	selp.u64 	%rd44, 1, 0, %p2;
	ld.global.f64 	%fd2, [%rd43+4096];
	setp.gt.f64 	%p3, %fd2, 0d0000000000000000;
	selp.u64 	%rd45, 1, 0, %p3;
	ld.global.f64 	%fd3, [%rd43+8192];
	setp.gt.f64 	%p4, %fd3, 0d0000000000000000;
	selp.u64 	%rd46, 1, 0, %p4;
	ld.global.f64 	%fd4, [%rd43+12288];
	setp.gt.f64 	%p5, %fd4, 0d0000000000000000;
	selp.u64 	%rd47, 1, 0, %p5;
	ld.global.f64 	%fd5, [%rd43+16384];
	setp.gt.f64 	%p6, %fd5, 0d0000000000000000;
	selp.u64 	%rd48, 1, 0, %p6;
	ld.global.f64 	%fd6, [%rd43+20480];
	setp.gt.f64 	%p7, %fd6, 0d0000000000000000;
	selp.u64 	%rd49, 1, 0, %p7;
	ld.global.f64 	%fd7, [%rd43+24576];
	setp.gt.f64 	%p8, %fd7, 0d0000000000000000;
	selp.u64 	%rd50, 1, 0, %p8;
	add.s64 	%rd51, %rd45, %rd44;
	add.s64 	%rd52, %rd51, %rd46;
	add.s64 	%rd53, %rd52, %rd47;
	add.s64 	%rd54, %rd53, %rd48;
	add.s64 	%rd55, %rd54, %rd49;
	add.s64 	%rd474, %rd55, %rd50;
	setp.lt.u32 	%p9, %r6, %r4;
	@%p9 bra 	$L__BB6_44;
	add.s32 	%r36, %r4, %r341;
	not.b32 	%r74, %r35;
	add.s32 	%r75, %r74, %r1;
	sub.s32 	%r76, %r75, %r4;
	sub.s32 	%r338, %r76, %r341;
	add.s32 	%r77, %r36, %r35;
	add.s32 	%r337, %r77, 4096;
	mov.b32 	%r340, 0;
	cvt.u64.u32 	%rd57, %r35;
	mov.u32 	%r339, %r36;
$L__BB6_28:
	add.s32 	%r341, %r341, %r4;
	add.s32 	%r78, %r1, -3584;
	setp.gt.u32 	%p10, %r341, %r78;
	@%p10 bra 	$L__BB6_30;
	cvt.u64.u32 	%rd56, %r341;
	add.s64 	%rd58, %rd57, %rd56;
	shl.b64 	%rd59, %rd58, 3;
	add.s64 	%rd60, %rd1, %rd59;
	ld.global.f64 	%fd8, [%rd60];
	setp.gt.f64 	%p11, %fd8, 0d0000000000000000;
	selp.u64 	%rd61, 1, 0, %p11;
	ld.global.f64 	%fd9, [%rd60+4096];
	setp.gt.f64 	%p12, %fd9, 0d0000000000000000;
	selp.u64 	%rd62, 1, 0, %p12;
	ld.global.f64 	%fd10, [%rd60+8192];
	setp.gt.f64 	%p13, %fd10, 0d0000000000000000;
	selp.u64 	%rd63, 1, 0, %p13;
	ld.global.f64 	%fd11, [%rd60+12288];
	setp.gt.f64 	%p14, %fd11, 0d0000000000000000;
	selp.u64 	%rd64, 1, 0, %p14;
	ld.global.f64 	%fd12, [%rd60+16384];
	setp.gt.f64 	%p15, %fd12, 0d0000000000000000;
	selp.u64 	%rd65, 1, 0, %p15;
	ld.global.f64 	%fd13, [%rd60+20480];
	setp.gt.f64 	%p16, %fd13, 0d0000000000000000;
	selp.u64 	%rd66, 1, 0, %p16;
	ld.global.f64 	%fd14, [%rd60+24576];
	setp.gt.f64 	%p17, %fd14, 0d0000000000000000;
	selp.u64 	%rd67, 1, 0, %p17;
	add.s64 	%rd68, %rd474, %rd61;
	add.s64 	%rd69, %rd68, %rd62;
	add.s64 	%rd70, %rd69, %rd63;
	add.s64 	%rd71, %rd70, %rd64;
	add.s64 	%rd72, %rd71, %rd65;
	add.s64 	%rd73, %rd72, %rd66;
	add.s64 	%rd474, %rd73, %rd67;
	sub.s32 	%r79, %r1, %r341;
	setp.lt.u32 	%p18, %r79, %r4;
	add.s32 	%r340, %r340, 1;
	add.s32 	%r339, %r339, %r4;
	sub.s32 	%r338, %r338, %r4;
	add.s32 	%r337, %r337, %r4;
	@%p18 bra 	$L__BB6_44;
	bra.uni 	$L__BB6_28;
$L__BB6_30:
	setp.le.u32 	%p19, %r1, %r341;
	sub.s32 	%r80, %r1, %r341;
	setp.ge.s32 	%p20, %r35, %r80;
	or.pred  	%p21, %p19, %p20;
	@%p21 bra 	$L__BB6_44;
	not.b32 	%r82, %r35;
	add.s32 	%r83, %r1, %r82;
	sub.s32 	%r84, %r83, %r36;
	mul.lo.s32 	%r85, %r2, %r340;
	mad.lo.s32 	%r86, %r85, -3584, %r84;
	shr.u32 	%r87, %r86, 9;
	add.s32 	%r49, %r87, 1;
	and.b32  	%r50, %r49, 15;
	setp.lt.u32 	%p22, %r86, 7680;
	mov.u32 	%r346, %r35;
	@%p22 bra 	$L__BB6_35;
	or.b32  	%r344, %r35, 4096;
	shr.u32 	%r88, %r338, 9;
	add.s32 	%r89, %r88, 1;
	and.b32  	%r90, %r89, 16777200;
	neg.s32 	%r342, %r90;
$L__BB6_33:
	.pragma "nounroll";
	add.s32 	%r91, %r337, -4096;
	mul.wide.u32 	%rd75, %r91, 8;
	add.s64 	%rd76, %rd1, %rd75;
	ld.global.f64 	%fd15, [%rd76];
	setp.gt.f64 	%p23, %fd15, 0d0000000000000000;
	selp.u64 	%rd77, 1, 0, %p23;
	add.s64 	%rd78, %rd474, %rd77;
	add.s32 	%r92, %r337, -3584;
	mul.wide.u32 	%rd79, %r92, 8;
	add.s64 	%rd80, %rd1, %rd79;
	ld.global.f64 	%fd16, [%rd80];
	setp.gt.f64 	%p24, %fd16, 0d0000000000000000;
	selp.u64 	%rd81, 1, 0, %p24;
	add.s64 	%rd82, %rd78, %rd81;
	add.s32 	%r93, %r337, -3072;
	mul.wide.u32 	%rd83, %r93, 8;
	add.s64 	%rd84, %rd1, %rd83;
	ld.global.f64 	%fd17, [%rd84];
	setp.gt.f64 	%p25, %fd17, 0d0000000000000000;
	selp.u64 	%rd85, 1, 0, %p25;
	add.s64 	%rd86, %rd82, %rd85;
	add.s32 	%r94, %r337, -2560;
	mul.wide.u32 	%rd87, %r94, 8;
	add.s64 	%rd88, %rd1, %rd87;
	ld.global.f64 	%fd18, [%rd88];
	setp.gt.f64 	%p26, %fd18, 0d0000000000000000;
	selp.u64 	%rd89, 1, 0, %p26;
	add.s64 	%rd90, %rd86, %rd89;
	add.s32 	%r95, %r337, -2048;
	mul.wide.u32 	%rd91, %r95, 8;
	add.s64 	%rd92, %rd1, %rd91;
	ld.global.f64 	%fd19, [%rd92];
	setp.gt.f64 	%p27, %fd19, 0d0000000000000000;
	selp.u64 	%rd93, 1, 0, %p27;
	add.s64 	%rd94, %rd90, %rd93;
	add.s32 	%r96, %r337, -1536;
	mul.wide.u32 	%rd95, %r96, 8;
	add.s64 	%rd96, %rd1, %rd95;
	ld.global.f64 	%fd20, [%rd96];
	setp.gt.f64 	%p28, %fd20, 0d0000000000000000;
	selp.u64 	%rd97, 1, 0, %p28;
	add.s64 	%rd98, %rd94, %rd97;
	add.s32 	%r97, %r337, -1024;
	mul.wide.u32 	%rd99, %r97, 8;
	add.s64 	%rd100, %rd1, %rd99;
	ld.global.f64 	%fd21, [%rd100];
	setp.gt.f64 	%p29, %fd21, 0d0000000000000000;
	selp.u64 	%rd101, 1, 0, %p29;
	add.s64 	%rd102, %rd98, %rd101;
	add.s32 	%r98, %r337, 3584;
	add.s32 	%r99, %r337, -512;
	mul.wide.u32 	%rd103, %r99, 8;
	add.s64 	%rd104, %rd1, %rd103;
	ld.global.f64 	%fd22, [%rd104];
	setp.gt.f64 	%p30, %fd22, 0d0000000000000000;
	selp.u64 	%rd105, 1, 0, %p30;
	add.s64 	%rd106, %rd102, %rd105;
	mul.wide.u32 	%rd107, %r337, 8;
	add.s64 	%rd108, %rd1, %rd107;
	ld.global.f64 	%fd23, [%rd108];
	setp.gt.f64 	%p31, %fd23, 0d0000000000000000;
	selp.u64 	%rd109, 1, 0, %p31;
	add.s64 	%rd110, %rd106, %rd109;
	add.s32 	%r100, %r337, 512;
	mul.wide.u32 	%rd111, %r100, 8;
	add.s64 	%rd112, %rd1, %rd111;
	ld.global.f64 	%fd24, [%rd112];
	setp.gt.f64 	%p32, %fd24, 0d0000000000000000;
	selp.u64 	%rd113, 1, 0, %p32;
	add.s64 	%rd114, %rd110, %rd113;
	add.s32 	%r101, %r337, 1024;
	mul.wide.u32 	%rd115, %r101, 8;
	add.s64 	%rd116, %rd1, %rd115;
	ld.global.f64 	%fd25, [%rd116];
	setp.gt.f64 	%p33, %fd25, 0d0000000000000000;
	selp.u64 	%rd117, 1, 0, %p33;
	add.s64 	%rd118, %rd114, %rd117;
	add.s32 	%r102, %r337, 1536;
	mul.wide.u32 	%rd119, %r102, 8;
	add.s64 	%rd120, %rd1, %rd119;
	ld.global.f64 	%fd26, [%rd120];
	setp.gt.f64 	%p34, %fd26, 0d0000000000000000;
	selp.u64 	%rd121, 1, 0, %p34;
	add.s64 	%rd122, %rd118, %rd121;
	add.s32 	%r103, %r337, 2048;
	mul.wide.u32 	%rd123, %r103, 8;
	add.s64 	%rd124, %rd1, %rd123;
	ld.global.f64 	%fd27, [%rd124];
	setp.gt.f64 	%p35, %fd27, 0d0000000000000000;
	selp.u64 	%rd125, 1, 0, %p35;
	add.s64 	%rd126, %rd122, %rd125;
	add.s32 	%r104, %r337, 2560;
	mul.wide.u32 	%rd127, %r104, 8;
	add.s64 	%rd128, %rd1, %rd127;
	ld.global.f64 	%fd28, [%rd128];
	setp.gt.f64 	%p36, %fd28, 0d0000000000000000;
	selp.u64 	%rd129, 1, 0, %p36;
	add.s64 	%rd130, %rd126, %rd129;
	add.s32 	%r105, %r337, 3072;
	mul.wide.u32 	%rd131, %r105, 8;
	add.s64 	%rd132, %rd1, %rd131;
	ld.global.f64 	%fd29, [%rd132];
	setp.gt.f64 	%p37, %fd29, 0d0000000000000000;
	selp.u64 	%rd133, 1, 0, %p37;
	add.s64 	%rd134, %rd130, %rd133;
	mul.wide.u32 	%rd135, %r98, 8;
	add.s64 	%rd136, %rd1, %rd135;
	ld.global.f64 	%fd30, [%rd136];
	setp.gt.f64 	%p38, %fd30, 0d0000000000000000;
	selp.u64 	%rd137, 1, 0, %p38;
	add.s64 	%rd474, %rd134, %rd137;
	add.s32 	%r344, %r344, 8192;
	add.s32 	%r337, %r337, 8192;
	add.s32 	%r342, %r342, 16;
	setp.ne.s32 	%p39, %r342, 0;
	@%p39 bra 	$L__BB6_33;
	add.s32 	%r346, %r344, -4096;
$L__BB6_35:
	setp.eq.s32 	%p40, %r50, 0;
	@%p40 bra 	$L__BB6_44;
	and.b32  	%r61, %r49, 7;
	setp.lt.u32 	%p41, %r50, 8;
	@%p41 bra 	$L__BB6_38;
	add.s32 	%r106, %r346, %r341;
	mul.wide.u32 	%rd139, %r106, 8;
	add.s64 	%rd140, %rd1, %rd139;
	ld.global.f64 	%fd31, [%rd140];
	setp.gt.f64 	%p42, %fd31, 0d0000000000000000;
	selp.u64 	%rd141, 1, 0, %p42;
	add.s64 	%rd142, %rd474, %rd141;
	add.s32 	%r107, %r106, 512;
	mul.wide.u32 	%rd143, %r107, 8;
	add.s64 	%rd144, %rd1, %rd143;
	ld.global.f64 	%fd32, [%rd144];
	setp.gt.f64 	%p43, %fd32, 0d0000000000000000;
	selp.u64 	%rd145, 1, 0, %p43;
	add.s64 	%rd146, %rd142, %rd145;
	add.s32 	%r108, %r106, 1024;
	mul.wide.u32 	%rd147, %r108, 8;
	add.s64 	%rd148, %rd1, %rd147;
	ld.global.f64 	%fd33, [%rd148];
	setp.gt.f64 	%p44, %fd33, 0d0000000000000000;
	selp.u64 	%rd149, 1, 0, %p44;
	add.s64 	%rd150, %rd146, %rd149;
	add.s32 	%r109, %r106, 1536;
	mul.wide.u32 	%rd151, %r109, 8;
	add.s64 	%rd152, %rd1, %rd151;
	ld.global.f64 	%fd34, [%rd152];
	setp.gt.f64 	%p45, %fd34, 0d0000000000000000;
	selp.u64 	%rd153, 1, 0, %p45;
	add.s64 	%rd154, %rd150, %rd153;
	add.s32 	%r110, %r106, 2048;
	mul.wide.u32 	%rd155, %r110, 8;
	add.s64 	%rd156, %rd1, %rd155;
	ld.global.f64 	%fd35, [%rd156];
	setp.gt.f64 	%p46, %fd35, 0d0000000000000000;
	selp.u64 	%rd157, 1, 0, %p46;
	add.s64 	%rd158, %rd154, %rd157;
	add.s32 	%r111, %r106, 2560;
	mul.wide.u32 	%rd159, %r111, 8;
	add.s64 	%rd160, %rd1, %rd159;
	ld.global.f64 	%fd36, [%rd160];
	setp.gt.f64 	%p47, %fd36, 0d0000000000000000;
	selp.u64 	%rd161, 1, 0, %p47;
	add.s64 	%rd162, %rd158, %rd161;
	add.s32 	%r112, %r106, 3072;
	mul.wide.u32 	%rd163, %r112, 8;
	add.s64 	%rd164, %rd1, %rd163;
	ld.global.f64 	%fd37, [%rd164];
	setp.gt.f64 	%p48, %fd37, 0d0000000000000000;
	selp.u64 	%rd165, 1, 0, %p48;
	add.s64 	%rd166, %rd162, %rd165;
	add.s32 	%r113, %r106, 3584;
	mul.wide.u32 	%rd167, %r113, 8;
	add.s64 	%rd168, %rd1, %rd167;
	ld.global.f64 	%fd38, [%rd168];
	setp.gt.f64 	%p49, %fd38, 0d0000000000000000;
	selp.u64 	%rd169, 1, 0, %p49;
	add.s64 	%rd474, %rd166, %rd169;
	add.s32 	%r346, %r346, 4096;
$L__BB6_38:
	setp.eq.s32 	%p50, %r61, 0;
	@%p50 bra 	$L__BB6_44;
	setp.lt.u32 	%p51, %r61, 4;
	@%p51 bra 	$L__BB6_41;
	add.s32 	%r114, %r346, %r341;
	mul.wide.u32 	%rd171, %r114, 8;
	add.s64 	%rd172, %rd1, %rd171;
	ld.global.f64 	%fd39, [%rd172];
	setp.gt.f64 	%p52, %fd39, 0d0000000000000000;
	selp.u64 	%rd173, 1, 0, %p52;
	add.s64 	%rd174, %rd474, %rd173;
	add.s32 	%r115, %r114, 512;
	mul.wide.u32 	%rd175, %r115, 8;
	add.s64 	%rd176, %rd1, %rd175;
	ld.global.f64 	%fd40, [%rd176];
	setp.gt.f64 	%p53, %fd40, 0d0000000000000000;
	selp.u64 	%rd177, 1, 0, %p53;
	add.s64 	%rd178, %rd174, %rd177;
	add.s32 	%r116, %r114, 1024;
	mul.wide.u32 	%rd179, %r116, 8;
	add.s64 	%rd180, %rd1, %rd179;
	ld.global.f64 	%fd41, [%rd180];
	setp.gt.f64 	%p54, %fd41, 0d0000000000000000;
	selp.u64 	%rd181, 1, 0, %p54;
	add.s64 	%rd182, %rd178, %rd181;
	add.s32 	%r117, %r114, 1536;
	mul.wide.u32 	%rd183, %r117, 8;
	add.s64 	%rd184, %rd1, %rd183;
	ld.global.f64 	%fd42, [%rd184];
	setp.gt.f64 	%p55, %fd42, 0d0000000000000000;
	selp.u64 	%rd185, 1, 0, %p55;
	add.s64 	%rd474, %rd182, %rd185;
	add.s32 	%r346, %r346, 2048;
$L__BB6_41:
	and.b32  	%r118, %r49, 3;
	setp.eq.s32 	%p56, %r118, 0;
	@%p56 bra 	$L__BB6_44;
	add.s32 	%r349, %r346, %r339;
	cvt.u16.u32 	%rs1, %r338;
	shr.u16 	%rs2, %rs1, 9;
	add.s16 	%rs3, %rs2, 1;
	cvt.u32.u16 	%r119, %rs3;
	and.b32  	%r120, %r119, 3;
	neg.s32 	%r348, %r120;
$L__BB6_43:
	.pragma "nounroll";
	mul.wide.u32 	%rd186, %r349, 8;
	add.s64 	%rd187, %rd1, %rd186;
	ld.global.f64 	%fd43, [%rd187];
	setp.gt.f64 	%p57, %fd43, 0d0000000000000000;
	selp.u64 	%rd188, 1, 0, %p57;
	add.s64 	%rd474, %rd474, %rd188;
	add.s32 	%r349, %r349, 512;
	add.s32 	%r348, %r348, 1;
	setp.ne.s32 	%p58, %r348, 0;
	@%p58 bra 	$L__BB6_43;
$L__BB6_44:
	// begin inline asm
	mov.u32 %r121, %laneid;
	// end inline asm
	mov.b64 	{%r123, %r128}, %rd474;
	mov.b32 	%r129, 1;
	mov.b32 	%r170, 31;
	mov.b32 	%r171, -1;
	// begin inline asm
	shfl.sync.down.b32 %r122, %r123, %r129, %r170, %r171;
	// end inline asm
	// begin inline asm
	shfl.sync.down.b32 %r127, %r128, %r129, %r170, %r171;
	// end inline asm
	mov.b64 	%rd189, {%r122, %r127};
	setp.gt.s32 	%p59, %r121, 30;
	selp.b64 	%rd190, 0, %rd189, %p59;
	add.s64 	%rd191, %rd190, %rd474;
	mov.b64 	{%r133, %r138}, %rd191;
	mov.b32 	%r139, 2;
	// begin inline asm
	shfl.sync.down.b32 %r132, %r133, %r139, %r170, %r171;
	// end inline asm
	// begin inline asm
	shfl.sync.down.b32 %r137, %r138, %r139, %r170, %r171;
	// end inline asm
	mov.b64 	%rd192, {%r132, %r137};
	setp.gt.s32 	%p60, %r121, 29;
	selp.b64 	%rd193, 0, %rd192, %p60;
	add.s64 	%rd194, %rd193, %rd191;
	mov.b64 	{%r143, %r148}, %rd194;
	mov.b32 	%r149, 4;
	// begin inline asm
	shfl.sync.down.b32 %r142, %r143, %r149, %r170, %r171;
	// end inline asm
	// begin inline asm
	shfl.sync.down.b32 %r147, %r148, %r149, %r170, %r171;
	// end inline asm
	mov.b64 	%rd195, {%r142, %r147};
	setp.gt.s32 	%p61, %r121, 27;
	selp.b64 	%rd196, 0, %rd195, %p61;
	add.s64 	%rd197, %rd196, %rd194;
	mov.b64 	{%r153, %r158}, %rd197;
	mov.b32 	%r159, 8;
	// begin inline asm
	shfl.sync.down.b32 %r152, %r153, %r159, %r170, %r171;
	// end inline asm
	// begin inline asm
	shfl.sync.down.b32 %r157, %r158, %r159, %r170, %r171;
	// end inline asm
	mov.b64 	%rd198, {%r152, %r157};
	setp.gt.s32 	%p62, %r121, 23;
	selp.b64 	%rd199, 0, %rd198, %p62;
	add.s64 	%rd200, %rd199, %rd197;
	mov.b64 	{%r163, %r168}, %rd200;
	mov.b32 	%r169, 16;
	// begin inline asm
	shfl.sync.down.b32 %r162, %r163, %r169, %r170, %r171;
	// end inline asm
	// begin inline asm
	shfl.sync.down.b32 %r167, %r168, %r169, %r170, %r171;
	// end inline asm
	mov.b64 	%rd201, {%r162, %r167};
	setp.gt.s32 	%p63, %r121, 15;
	selp.b64 	%rd202, 0, %rd201, %p63;
	add.s64 	%rd475, %rd202, %rd200;
	setp.ne.s32 	%p64, %r121, 0;
	@%p64 bra 	$L__BB6_46;
	shr.u32 	%r172, %r35, 2;
	and.b32  	%r173, %r172, 248;
	mov.u32 	%r174, _ZZN3cub18CUB_300001_SM_10006detail6reduce18DeviceReduceKernelINS2_10policy_hubIljN4cuda3std3__44plusIlEEE10Policy1000EN6thrust24THRUST_300001_SM_1000_NS18transform_iteratorI11is_positivoNSD_6detail15normal_iteratorINSD_10device_ptrIdEEEEllEEjS9_lNS7_10__identityEEEvT0_PT3_T1_NS0_13GridEvenShareISQ_EET2_T4_E12temp_storage;
	add.s32 	%r175, %r174, %r173;
	st.shared.u64 	[%r175+16], %rd475;
$L__BB6_46:
	bar.sync 	0;
	setp.ne.s32 	%p65, %r35, 0;
	@%p65 bra 	$L__BB6_48;
	ld.shared.u64 	%rd203, [_ZZN3cub18CUB_300001_SM_10006detail6reduce18DeviceReduceKernelINS2_10policy_hubIljN4cuda3std3__44plusIlEEE10Policy1000EN6thrust24THRUST_300001_SM_1000_NS18transform_iteratorI11is_positivoNSD_6detail15normal_iteratorINSD_10device_ptrIdEEEEllEEjS9_lNS7_10__identityEEEvT0_PT3_T1_NS0_13GridEvenShareISQ_EET2_T4_E12temp_storage+24];
	add.s64 	%rd204, %rd203, %rd475;
	ld.shared.u64 	%rd205, [_ZZN3cub18CUB_300001_SM_10006detail6reduce18DeviceReduceKernelINS2_10policy_hubIljN4cuda3std3__44plusIlEEE10Policy1000EN6thrust24THRUST_300001_SM_1000_NS18transform_iteratorI11is_positivoNSD_6detail15normal_iteratorINSD_10device_ptrIdEEEEllEEjS9_lNS7_10__identityEEEvT0_PT3_T1_NS0_13GridEvenShareISQ_EET2_T4_E12temp_storage+32];
	add.s64 	%rd206, %rd204, %rd205;
	ld.shared.u64 	%rd207, [_ZZN3cub18CUB_300001_SM_10006detail6reduce18DeviceReduceKernelINS2_10policy_hubIljN4cuda3std3__44plusIlEEE10Policy1000EN6thrust24THRUST_300001_SM_1000_NS18transform_iteratorI11is_positivoNSD_6detail15normal_iteratorINSD_10device_ptrIdEEEEllEEjS9_lNS7_10__identityEEEvT0_PT3_T1_NS0_13GridEvenShareISQ_EET2_T4_E12temp_storage+40];
	add.s64 	%rd208, %rd206, %rd207;
	ld.shared.u64 	%rd209, [_ZZN3cub18CUB_300001_SM_10006detail6reduce18DeviceReduceKernelINS2_10policy_hubIljN4cuda3std3__44plusIlEEE10Policy1000EN6thrust24THRUST_300001_SM_1000_NS18transform_iteratorI11is_positivoNSD_6detail15normal_iteratorINSD_10device_ptrIdEEEEllEEjS9_lNS7_10__identityEEEvT0_PT3_T1_NS0_13GridEvenShareISQ_EET2_T4_E12temp_storage+48];
	add.s64 	%rd210, %rd208, %rd209;
	ld.shared.u64 	%rd211, [_ZZN3cub18CUB_300001_SM_10006detail6reduce18DeviceReduceKernelINS2_10policy_hubIljN4cuda3std3__44plusIlEEE10Policy1000EN6thrust24THRUST_300001_SM_1000_NS18transform_iteratorI11is_positivoNSD_6detail15normal_iteratorINSD_10device_ptrIdEEEEllEEjS9_lNS7_10__identityEEEvT0_PT3_T1_NS0_13GridEvenShareISQ_EET2_T4_E12temp_storage+56];
	add.s64 	%rd212, %rd210, %rd211;
	ld.shared.u64 	%rd213, [_ZZN3cub18CUB_300001_SM_10006detail6reduce18DeviceReduceKernelINS2_10policy_hubIljN4cuda3std3__44plusIlEEE10Policy1000EN6thrust24THRUST_300001_SM_1000_NS18transform_iteratorI11is_positivoNSD_6detail15normal_iteratorINSD_10device_ptrIdEEEEllEEjS9_lNS7_10__identityEEEvT0_PT3_T1_NS0_13GridEvenShareISQ_EET2_T4_E12temp_storage+64];
	add.s64 	%rd214, %rd212, %rd213;
	ld.shared.u64 	%rd215, [_ZZN3cub18CUB_300001_SM_10006detail6reduce18DeviceReduceKernelINS2_10policy_hubIljN4cuda3std3__44plusIlEEE10Policy1000EN6thrust24THRUST_300001_SM_1000_NS18transform_iteratorI11is_positivoNSD_6detail15normal_iteratorINSD_10device_ptrIdEEEEllEEjS9_lNS7_10__identityEEEvT0_PT3_T1_NS0_13GridEvenShareISQ_EET2_T4_E12temp_storage+72];
	add.s64 	%rd216, %rd214, %rd215;
	ld.shared.u64 	%rd217, [_ZZN3cub18CUB_300001_SM_10006detail6reduce18DeviceReduceKernelINS2_10policy_hubIljN4cuda3std3__44plusIlEEE10Policy1000EN6thrust24THRUST_300001_SM_1000_NS18transform_iteratorI11is_positivoNSD_6detail15normal_iteratorINSD_10device_ptrIdEEEEllEEjS9_lNS7_10__identityEEEvT0_PT3_T1_NS0_13GridEvenShareISQ_EET2_T4_E12temp_storage+80];
	add.s64 	%rd218, %rd216, %rd217;
	ld.shared.u64 	%rd219, [_ZZN3cub18CUB_300001_SM_10006detail6reduce18DeviceReduceKernelINS2_10policy_hubIljN4cuda3std3__44plusIlEEE10Policy1000EN6thrust24THRUST_300001_SM_1000_NS18transform_iteratorI11is_positivoNSD_6detail15normal_iteratorINSD_10device_ptrIdEEEEllEEjS9_lNS7_10__identityEEEvT0_PT3_T1_NS0_13GridEvenShareISQ_EET2_T4_E12temp_storage+88];
	add.s64 	%rd220, %rd218, %rd219;
	ld.shared.u64 	%rd221, [_ZZN3cub18CUB_300001_SM_10006detail6reduce18DeviceReduceKernelINS2_10policy_hubIljN4cuda3std3__44plusIlEEE10Policy1000EN6thrust24THRUST_300001_SM_1000_NS18transform_iteratorI11is_positivoNSD_6detail15normal_iteratorINSD_10device_ptrIdEEEEllEEjS9_lNS7_10__identityEEEvT0_PT3_T1_NS0_13GridEvenShareISQ_EET2_T4_E12temp_storage+96];
	add.s64 	%rd222, %rd220, %rd221;
	ld.shared.u64 	%rd223, [_ZZN3cub18CUB_300001_SM_10006detail6reduce18DeviceReduceKernelINS2_10policy_hubIljN4cuda3std3__44plusIlEEE10Policy1000EN6thrust24THRUST_300001_SM_1000_NS18transform_iteratorI11is_positivoNSD_6detail15normal_iteratorINSD_10device_ptrIdEEEEllEEjS9_lNS7_10__identityEEEvT0_PT3_T1_NS0_13GridEvenShareISQ_EET2_T4_E12temp_storage+104];
	add.s64 	%rd224, %rd222, %rd223;
	ld.shared.u64 	%rd225, [_ZZN3cub18CUB_300001_SM_10006detail6reduce18DeviceReduceKernelINS2_10policy_hubIljN4cuda3std3__44plusIlEEE10Policy1000EN6thrust24THRUST_300001_SM_1000_NS18transform_iteratorI11is_positivoNSD_6detail15normal_iteratorINSD_10device_ptrIdEEEEllEEjS9_lNS7_10__identityEEEvT0_PT3_T1_NS0_13GridEvenShareISQ_EET2_T4_E12temp_storage+112];
	add.s64 	%rd226, %rd224, %rd225;
	ld.shared.u64 	%rd227, [_ZZN3cub18CUB_300001_SM_10006detail6reduce18DeviceReduceKernelINS2_10policy_hubIljN4cuda3std3__44plusIlEEE10Policy1000EN6thrust24THRUST_300001_SM_1000_NS18transform_iteratorI11is_positivoNSD_6detail15normal_iteratorINSD_10device_ptrIdEEEEllEEjS9_lNS7_10__identityEEEvT0_PT3_T1_NS0_13GridEvenShareISQ_EET2_T4_E12temp_storage+120];
	add.s64 	%rd228, %rd226, %rd227;
	ld.shared.u64 	%rd229, [_ZZN3cub18CUB_300001_SM_10006detail6reduce18DeviceReduceKernelINS2_10policy_hubIljN4cuda3std3__44plusIlEEE10Policy1000EN6thrust24THRUST_300001_SM_1000_NS18transform_iteratorI11is_positivoNSD_6detail15normal_iteratorINSD_10device_ptrIdEEEEllEEjS9_lNS7_10__identityEEEvT0_PT3_T1_NS0_13GridEvenShareISQ_EET2_T4_E12temp_storage+128];
	add.s64 	%rd230, %rd228, %rd229;
	ld.shared.u64 	%rd231, [_ZZN3cub18CUB_300001_SM_10006detail6reduce18DeviceReduceKernelINS2_10policy_hubIljN4cuda3std3__44plusIlEEE10Policy1000EN6thrust24THRUST_300001_SM_1000_NS18transform_iteratorI11is_positivoNSD_6detail15normal_iteratorINSD_10device_ptrIdEEEEllEEjS9_lNS7_10__identityEEEvT0_PT3_T1_NS0_13GridEvenShareISQ_EET2_T4_E12temp_storage+136];
	add.s64 	%rd475, %rd230, %rd231;
$L__BB6_48:
	mov.u32 	%r327, %tid.x;
	setp.ne.s32 	%p137, %r327, 0;
	@%p137 bra 	$L__BB6_50;
	ld.param.u64 	%rd454, [_ZN3cub18CUB_300001_SM_10006detail6reduce18DeviceReduceKernelINS2_10policy_hubIljN4cuda3std3__44plusIlEEE10Policy1000EN6thrust24THRUST_300001_SM_1000_NS18transform_iteratorI11is_positivoNSD_6detail15normal_iteratorINSD_10device_ptrIdEEEEllEEjS9_lNS7_10__identityEEEvT0_PT3_T1_NS0_13GridEvenShareISQ_EET2_T4__param_1];
	cvta.to.global.u64 	%rd451, %rd454;
	mul.wide.u32 	%rd452, %r3, 8;
	add.s64 	%rd453, %rd451, %rd452;
	st.global.u64 	[%rd453], %rd475;
$L__BB6_50:
	ret;

}
	// .globl	_ZN3cub18CUB_300001_SM_10006detail6reduce28DeviceReduceSingleTileKernelINS2_10policy_hubIljN4cuda3std3__44plusIlEEE10Policy1000EPlSC_iS9_llNS7_10__identityEEEvT0_T1_T2_T3_T4_T6_
.visible .entry _ZN3cub18CUB_300001_SM_10006detail6reduce28DeviceReduceSingleTileKernelINS2_10policy_hubIljN4cuda3std3__44plusIlEEE10Policy1000EPlSC_iS9_llNS7_10__identityEEEvT0_T1_T2_T3_T4_T6_(
	.param .u64 .ptr .align 1 _ZN3cub18CUB_300001_SM_10006detail6reduce28DeviceReduceSingleTileKernelINS2_10policy_hubIljN4cuda3std3__44plusIlEEE10Policy1000EPlSC_iS9_llNS7_10__identityEEEvT0_T1_T2_T3_T4_T6__param_0,
	.param .u64 .ptr .align 1 _ZN3cub18CUB_300001_SM_10006detail6reduce28DeviceReduceSingleTileKernelINS2_10policy_hubIljN4cuda3std3__44plusIlEEE10Policy1000EPlSC_iS9_llNS7_10__identityEEEvT0_T1_T2_T3_T4_T6__param_1,
	.param .u32 _ZN3cub18CUB_300001_SM_10006detail6reduce28DeviceReduceSingleTileKernelINS2_10policy_hubIljN4cuda3std3__44plusIlEEE10Policy1000EPlSC_iS9_llNS7_10__identityEEEvT0_T1_T2_T3_T4_T6__param_2,
	.param .align 1 .b8 _ZN3cub18CUB_300001_SM_10006detail6reduce28DeviceReduceSingleTileKernelINS2_10policy_hubIljN4cuda3std3__44plusIlEEE10Policy1000EPlSC_iS9_llNS7_10__identityEEEvT0_T1_T2_T3_T4_T6__param_3[1],
	.param .u64 _ZN3cub18CUB_300001_SM_10006detail6reduce28DeviceReduceSingleTileKernelINS2_10policy_hubIljN4cuda3std3__44plusIlEEE10Policy1000EPlSC_iS9_llNS7_10__identityEEEvT0_T1_T2_T3_T4_T6__param_4,
	.param .align 1 .b8 _ZN3cub18CUB_300001_SM_10006detail6reduce28DeviceReduceSingleTileKernelINS2_10policy_hubIljN4cuda3std3__44plusIlEEE10Policy1000EPlSC_iS9_llNS7_10__identityEEEvT0_T1_T2_T3_T4_T6__param_5[1]
)
.maxntid 512
.minnctapersm 1
{
	.reg .pred 	%p<58>;
	.reg .b32 	%r<238>;
	.reg .b64 	%rd<281>;
	// demoted variable
	.shared .align 8 .b8 _ZZN3cub18CUB_300001_SM_10006detail6reduce28DeviceReduceSingleTileKernelINS2_10policy_hubIljN4cuda3std3__44plusIlEEE10Policy1000EPlSC_iS9_llNS7_10__identityEEEvT0_T1_T2_T3_T4_T6_E12temp_storage[152];
	ld.param.u64 	%rd35, [_ZN3cub18CUB_300001_SM_10006detail6reduce28DeviceReduceSingleTileKernelINS2_10policy_hubIljN4cuda3std3__44plusIlEEE10Policy1000EPlSC_iS9_llNS7_10__identityEEEvT0_T1_T2_T3_T4_T6__param_0];
	ld.param.u64 	%rd37, [_ZN3cub18CUB_300001_SM_10006detail6reduce28DeviceReduceSingleTileKernelINS2_10policy_hubIljN4cuda3std3__44plusIlEEE10Policy1000EPlSC_iS9_llNS7_10__identityEEEvT0_T1_T2_T3_T4_T6__param_1];
	ld.param.u32 	%r34, [_ZN3cub18CUB_300001_SM_10006detail6reduce28DeviceReduceSingleTileKernelINS2_10policy_hubIljN4cuda3std3__44plusIlEEE10Policy1000EPlSC_iS9_llNS7_10__identityEEEvT0_T1_T2_T3_T4_T6__param_2];
	ld.param.u64 	%rd36, [_ZN3cub18CUB_300001_SM_10006detail6reduce28DeviceReduceSingleTileKernelINS2_10policy_hubIljN4cuda3std3__44plusIlEEE10Policy1000EPlSC_iS9_llNS7_10__identityEEEvT0_T1_T2_T3_T4_T6__param_4];
	cvta.to.global.u64 	%rd1, %rd37;
	setp.ne.s32 	%p1, %r34, 0;
	@%p1 bra 	$L__BB7_3;
	mov.u32 	%r224, %tid.x;
	setp.ne.s32 	%p57, %r224, 0;
	@%p57 bra 	$L__BB7_39;
	st.global.u64 	[%rd1], %rd36;
	bra.uni 	$L__BB7_39;
$L__BB7_3:
	setp.gt.s32 	%p2, %r34, 3583;
	@%p2 bra 	$L__BB7_21;
	mov.u32 	%r1, %tid.x;
	setp.ge.s32 	%p19, %r1, %r34;
	mov.b64 	%rd271, 0;
	mov.u32 	%r228, %r1;
	@%p19 bra 	$L__BB7_6;
	mul.wide.u32 	%rd146, %r1, 8;
	add.s64 	%rd145, %rd35, %rd146;
	// begin inline asm
	ld.global.nc.u64 %rd271, [%rd145];
	// end inline asm
	add.s32 	%r228, %r1, 512;
$L__BB7_6:
	setp.ge.s32 	%p20, %r228, %r34;
	@%p20 bra 	$L__BB7_12;
	not.b32 	%r100, %r228;
	add.s32 	%r4, %r34, %r100;
	and.b32  	%r101, %r4, 1536;
	setp.eq.s32 	%p21, %r101, 1536;
	@%p21 bra 	$L__BB7_10;
	mul.wide.u32 	%rd148, %r228, 8;
	add.s64 	%rd266, %rd35, %rd148;
	shr.u32 	%r102, %r4, 9;
	add.s32 	%r103, %r102, 1;
	and.b32  	%r104, %r103, 3;
	neg.s32 	%r226, %r104;
$L__BB7_9:
	.pragma "nounroll";
	// begin inline asm
	ld.global.nc.u64 %rd149, [%rd266];
	// end inline asm
	add.s64 	%rd271, %rd149, %rd271;
	add.s32 	%r228, %r228, 512;
	add.s64 	%rd266, %rd266, 4096;
	add.s32 	%r226, %r226, 1;
	setp.ne.s32 	%p22, %r226, 0;
	@%p22 bra 	$L__BB7_9;
$L__BB7_10:
	setp.lt.u32 	%p23, %r4, 1536;
	@%p23 bra 	$L__BB7_12;
$L__BB7_11:
	mul.wide.s32 	%rd159, %r228, 8;
	add.s64 	%rd152, %rd35, %rd159;
	// begin inline asm
	ld.global.nc.u64 %rd151, [%rd152];
	// end inline asm
	add.s64 	%rd160, %rd151, %rd271;
	add.s64 	%rd154, %rd152, 4096;
	// begin inline asm
	ld.global.nc.u64 %rd153, [%rd154];
	// end inline asm
	add.s64 	%rd161, %rd153, %rd160;
	add.s64 	%rd156, %rd152, 8192;
	// begin inline asm
	ld.global.nc.u64 %rd155, [%rd156];
	// end inline asm
	add.s64 	%rd162, %rd155, %rd161;
	add.s64 	%rd158, %rd152, 12288;
	// begin inline asm
	ld.global.nc.u64 %rd157, [%rd158];
	// end inline asm
	add.s64 	%rd271, %rd157, %rd162;
	add.s32 	%r228, %r228, 2048;
	setp.lt.s32 	%p24, %r228, %r34;
	@%p24 bra 	$L__BB7_11;
$L__BB7_12:
	setp.lt.s32 	%p25, %r34, 512;
	@%p25 bra 	$L__BB7_17;
	// begin inline asm
	mov.u32 %r168, %laneid;
	// end inline asm
	mov.b64 	{%r170, %r175}, %rd271;
	mov.b32 	%r176, 1;
	mov.b32 	%r217, 31;
	mov.b32 	%r218, -1;
	// begin inline asm
	shfl.sync.down.b32 %r169, %r170, %r176, %r217, %r218;
	// end inline asm
	// begin inline asm
	shfl.sync.down.b32 %r174, %r175, %r176, %r217, %r218;
	// end inline asm
	mov.b64 	%rd221, {%r169, %r174};
	setp.gt.s32 	%p49, %r168, 30;
	selp.b64 	%rd222, 0, %rd221, %p49;
	add.s64 	%rd223, %rd222, %rd271;
	mov.b64 	{%r180, %r185}, %rd223;
	mov.b32 	%r186, 2;
	// begin inline asm
	shfl.sync.down.b32 %r179, %r180, %r186, %r217, %r218;
	// end inline asm
	// begin inline asm
	shfl.sync.down.b32 %r184, %r185, %r186, %r217, %r218;
	// end inline asm
	mov.b64 	%rd224, {%r179, %r184};
	setp.gt.s32 	%p50, %r168, 29;
	selp.b64 	%rd225, 0, %rd224, %p50;
	add.s64 	%rd226, %rd225, %rd223;
	mov.b64 	{%r190, %r195}, %rd226;
	mov.b32 	%r196, 4;
	// begin inline asm
	shfl.sync.down.b32 %r189, %r190, %r196, %r217, %r218;
	// end inline asm
	// begin inline asm
	shfl.sync.down.b32 %r194, %r195, %r196, %r217, %r218;
	// end inline asm
	mov.b64 	%rd227, {%r189, %r194};
	setp.gt.s32 	%p51, %r168, 27;
	selp.b64 	%rd228, 0, %rd227, %p51;
	add.s64 	%rd229, %rd228, %rd226;
	mov.b64 	{%r200, %r205}, %rd229;
	mov.b32 	%r206, 8;
	// begin inline asm
	shfl.sync.down.b32 %r199, %r200, %r206, %r217, %r218;
	// end inline asm
	// begin inline asm
	shfl.sync.down.b32 %r204, %r205, %r206, %r217, %r218;
	// end inline asm
	mov.b64 	%rd230, {%r199, %r204};
	setp.gt.s32 	%p52, %r168, 23;
	selp.b64 	%rd231, 0, %rd230, %p52;
	add.s64 	%rd232, %rd231, %rd229;
	mov.b64 	{%r210, %r215}, %rd232;
	mov.b32 	%r216, 16;
	// begin inline asm
	shfl.sync.down.b32 %r209, %r210, %r216, %r217, %r218;
	// end inline asm
	// begin inline asm
	shfl.sync.down.b32 %r214, %r215, %r216, %r217, %r218;
	// end inline asm
	mov.b64 	%rd233, {%r209, %r214};
	setp.gt.s32 	%p53, %r168, 15;
	selp.b64 	%rd234, 0, %rd233, %p53;
	add.s64 	%rd280, %rd234, %rd232;
	setp.ne.s32 	%p54, %r168, 0;
	@%p54 bra 	$L__BB7_15;
	shr.u32 	%r219, %r1, 2;
	and.b32  	%r220, %r219, 248;
	mov.u32 	%r221, _ZZN3cub18CUB_300001_SM_10006detail6reduce28DeviceReduceSingleTileKernelINS2_10policy_hubIljN4cuda3std3__44plusIlEEE10Policy1000EPlSC_iS9_llNS7_10__identityEEEvT0_T1_T2_T3_T4_T6_E12temp_storage;
	add.s32 	%r222, %r221, %r220;
	st.shared.u64 	[%r222+16], %rd280;
$L__BB7_15:
	bar.sync 	0;
	setp.ne.s32 	%p55, %r1, 0;
	@%p55 bra 	$L__BB7_37;
	ld.shared.u64 	%rd235, [_ZZN3cub18CUB_300001_SM_10006detail6reduce28DeviceReduceSingleTileKernelINS2_10policy_hubIljN4cuda3std3__44plusIlEEE10Policy1000EPlSC_iS9_llNS7_10__identityEEEvT0_T1_T2_T3_T4_T6_E12temp_storage+24];
	add.s64 	%rd236, %rd235, %rd280;
	ld.shared.u64 	%rd237, [_ZZN3cub18CUB_300001_SM_10006detail6reduce28DeviceReduceSingleTileKernelINS2_10policy_hubIljN4cuda3std3__44plusIlEEE10Policy1000EPlSC_iS9_llNS7_10__identityEEEvT0_T1_T2_T3_T4_T6_E12temp_storage+32];
	add.s64 	%rd238, %rd236, %rd237;
	ld.shared.u64 	%rd239, [_ZZN3cub18CUB_300001_SM_10006detail6reduce28DeviceReduceSingleTileKernelINS2_10policy_hubIljN4cuda3std3__44plusIlEEE10Policy1000EPlSC_iS9_llNS7_10__identityEEEvT0_T1_T2_T3_T4_T6_E12temp_storage+40];
	add.s64 	%rd240, %rd238, %rd239;
	ld.shared.u64 	%rd241, [_ZZN3cub18CUB_300001_SM_10006detail6reduce28DeviceReduceSingleTileKernelINS2_10policy_hubIljN4cuda3std3__44plusIlEEE10Policy1000EPlSC_iS9_llNS7_10__identityEEEvT0_T1_T2_T3_T4_T6_E12temp_storage+48];
	add.s64 	%rd242, %rd240, %rd241;
	ld.shared.u64 	%rd243, [_ZZN3cub18CUB_300001_SM_10006detail6reduce28DeviceReduceSingleTileKernelINS2_10policy_hubIljN4cuda3std3__44plusIlEEE10Policy1000EPlSC_iS9_llNS7_10__identityEEEvT0_T1_T2_T3_T4_T6_E12temp_storage+56];
	add.s64 	%rd244, %rd242, %rd243;
	ld.shared.u64 	%rd245, [_ZZN3cub18CUB_300001_SM_10006detail6reduce28DeviceReduceSingleTileKernelINS2_10policy_hubIljN4cuda3std3__44plusIlEEE10Policy1000EPlSC_iS9_llNS7_10__identityEEEvT0_T1_T2_T3_T4_T6_E12temp_storage+64];
	add.s64 	%rd246, %rd244, %rd245;
	ld.shared.u64 	%rd247, [_ZZN3cub18CUB_300001_SM_10006detail6reduce28DeviceReduceSingleTileKernelINS2_10policy_hubIljN4cuda3std3__44plusIlEEE10Policy1000EPlSC_iS9_llNS7_10__identityEEEvT0_T1_T2_T3_T4_T6_E12temp_storage+72];
	add.s64 	%rd248, %rd246, %rd247;
	ld.shared.u64 	%rd249, [_ZZN3cub18CUB_300001_SM_10006detail6reduce28DeviceReduceSingleTileKernelINS2_10policy_hubIljN4cuda3std3__44plusIlEEE10Policy1000EPlSC_iS9_llNS7_10__identityEEEvT0_T1_T2_T3_T4_T6_E12temp_storage+80];
	add.s64 	%rd250, %rd248, %rd249;
	ld.shared.u64 	%rd251, [_ZZN3cub18CUB_300001_SM_10006detail6reduce28DeviceReduceSingleTileKernelINS2_10policy_hubIljN4cuda3std3__44plusIlEEE10Policy1000EPlSC_iS9_llNS7_10__identityEEEvT0_T1_T2_T3_T4_T6_E12temp_storage+88];
	add.s64 	%rd252, %rd250, %rd251;
	ld.shared.u64 	%rd253, [_ZZN3cub18CUB_300001_SM_10006detail6reduce28DeviceReduceSingleTileKernelINS2_10policy_hubIljN4cuda3std3__44plusIlEEE10Policy1000EPlSC_iS9_llNS7_10__identityEEEvT0_T1_T2_T3_T4_T6_E12temp_storage+96];
	add.s64 	%rd254, %rd252, %rd253;
	ld.shared.u64 	%rd255, [_ZZN3cub18CUB_300001_SM_10006detail6reduce28DeviceReduceSingleTileKernelINS2_10policy_hubIljN4cuda3std3__44plusIlEEE10Policy1000EPlSC_iS9_llNS7_10__identityEEEvT0_T1_T2_T3_T4_T6_E12temp_storage+104];
	add.s64 	%rd256, %rd254, %rd255;
	ld.shared.u64 	%rd257, [_ZZN3cub18CUB_300001_SM_10006detail6reduce28DeviceReduceSingleTileKernelINS2_10policy_hubIljN4cuda3std3__44plusIlEEE10Policy1000EPlSC_iS9_llNS7_10__identityEEEvT0_T1_T2_T3_T4_T6_E12temp_storage+112];
	add.s64 	%rd258, %rd256, %rd257;
	ld.shared.u64 	%rd259, [_ZZN3cub18CUB_300001_SM_10006detail6reduce28DeviceReduceSingleTileKernelINS2_10policy_hubIljN4cuda3std3__44plusIlEEE10Policy1000EPlSC_iS9_llNS7_10__identityEEEvT0_T1_T2_T3_T4_T6_E12temp_storage+120];
	add.s64 	%rd260, %rd258, %rd259;
	ld.shared.u64 	%rd261, [_ZZN3cub18CUB_300001_SM_10006detail6reduce28DeviceReduceSingleTileKernelINS2_10policy_hubIljN4cuda3std3__44plusIlEEE10Policy1000EPlSC_iS9_llNS7_10__identityEEEvT0_T1_T2_T3_T4_T6_E12temp_storage+128];
	add.s64 	%rd262, %rd260, %rd261;
	ld.shared.u64 	%rd263, [_ZZN3cub18CUB_300001_SM_10006detail6reduce28DeviceReduceSingleTileKernelINS2_10policy_hubIljN4cuda3std3__44plusIlEEE10Policy1000EPlSC_iS9_llNS7_10__identityEEEvT0_T1_T2_T3_T4_T6_E12temp_storage+136];
	add.s64 	%rd280, %rd262, %rd263;
	bra.uni 	$L__BB7_37;
$L__BB7_17:
	// begin inline asm
	mov.u32 %r105, %laneid;
	// end inline asm
	and.b32  	%r156, %r1, 992;
	add.s32 	%r157, %r156, 32;
	setp.gt.s32 	%p26, %r157, %r34;
	not.b32 	%r158, %r156;
	add.s32 	%r159, %r34, %r158;
	selp.b32 	%r154, %r159, 31, %p26;
	mov.b64 	{%r107, %r112}, %rd271;
	mov.b32 	%r113, 1;
	mov.b32 	%r155, -1;
	// begin inline asm
	shfl.sync.down.b32 %r106, %r107, %r113, %r154, %r155;
	// end inline asm
	// begin inline asm
	shfl.sync.down.b32 %r111, %r112, %r113, %r154, %r155;
	// end inline asm
	mov.b64 	%rd163, {%r106, %r111};
	setp.lt.s32 	%p27, %r105, %r154;
	selp.b64 	%rd164, %rd163, 0, %p27;
	add.s64 	%rd165, %rd164, %rd271;
	mov.b64 	{%r117, %r122}, %rd165;
	mov.b32 	%r123, 2;
	// begin inline asm
	shfl.sync.down.b32 %r116, %r117, %r123, %r154, %r155;
	// end inline asm
	// begin inline asm
	shfl.sync.down.b32 %r121, %r122, %r123, %r154, %r155;
	// end inline asm
	mov.b64 	%rd166, {%r116, %r121};
	add.s32 	%r160, %r105, 2;
	setp.gt.s32 	%p28, %r160, %r154;
	selp.b64 	%rd167, 0, %rd166, %p28;
	add.s64 	%rd168, %rd167, %rd165;
	mov.b64 	{%r127, %r132}, %rd168;
	mov.b32 	%r133, 4;
	// begin inline asm
	shfl.sync.down.b32 %r126, %r127, %r133, %r154, %r155;
	// end inline asm
	// begin inline asm
	shfl.sync.down.b32 %r131, %r132, %r133, %r154, %r155;
	// end inline asm
	mov.b64 	%rd169, {%r126, %r131};
	add.s32 	%r161, %r105, 4;
	setp.gt.s32 	%p29, %r161, %r154;
	selp.b64 	%rd170, 0, %rd169, %p29;
	add.s64 	%rd171, %rd170, %rd168;
	mov.b64 	{%r137, %r142}, %rd171;
	mov.b32 	%r143, 8;
	// begin inline asm
	shfl.sync.down.b32 %r136, %r137, %r143, %r154, %r155;
	// end inline asm
	// begin inline asm
	shfl.sync.down.b32 %r141, %r142, %r143, %r154, %r155;
	// end inline asm
	mov.b64 	%rd172, {%r136, %r141};
	add.s32 	%r162, %r105, 8;
	setp.gt.s32 	%p30, %r162, %r154;
	selp.b64 	%rd173, 0, %rd172, %p30;
	add.s64 	%rd174, %rd173, %rd171;
	mov.b64 	{%r147, %r152}, %rd174;
	mov.b32 	%r153, 16;
	// begin inline asm
	shfl.sync.down.b32 %r146, %r147, %r153, %r154, %r155;
	// end inline asm
	// begin inline asm
	shfl.sync.down.b32 %r151, %r152, %r153, %r154, %r155;
	// end inline asm
	mov.b64 	%rd175, {%r146, %r151};
	add.s32 	%r163, %r105, 16;
	setp.gt.s32 	%p31, %r163, %r154;
	selp.b64 	%rd176, 0, %rd175, %p31;
	add.s64 	%rd280, %rd176, %rd174;
	setp.ne.s32 	%p32, %r105, 0;
	@%p32 bra 	$L__BB7_19;
	shr.u32 	%r164, %r1, 2;
	and.b32  	%r165, %r164, 248;
	mov.u32 	%r166, _ZZN3cub18CUB_300001_SM_10006detail6reduce28DeviceReduceSingleTileKernelINS2_10policy_hubIljN4cuda3std3__44plusIlEEE10Policy1000EPlSC_iS9_llNS7_10__identityEEEvT0_T1_T2_T3_T4_T6_E12temp_storage;
	add.s32 	%r167, %r166, %r165;
	st.shared.u64 	[%r167+16], %rd280;
$L__BB7_19:
	bar.sync 	0;
	setp.ne.s32 	%p33, %r1, 0;
	@%p33 bra 	$L__BB7_37;
	setp.gt.s32 	%p34, %r34, 32;
	ld.shared.u64 	%rd177, [_ZZN3cub18CUB_300001_SM_10006detail6reduce28DeviceReduceSingleTileKernelINS2_10policy_hubIljN4cuda3std3__44plusIlEEE10Policy1000EPlSC_iS9_llNS7_10__identityEEEvT0_T1_T2_T3_T4_T6_E12temp_storage+24];
	selp.b64 	%rd178, %rd177, 0, %p34;
	add.s64 	%rd179, %rd178, %rd280;
	setp.gt.s32 	%p35, %r34, 64;
	ld.shared.u64 	%rd180, [_ZZN3cub18CUB_300001_SM_10006detail6reduce28DeviceReduceSingleTileKernelINS2_10policy_hubIljN4cuda3std3__44plusIlEEE10Policy1000EPlSC_iS9_llNS7_10__identityEEEvT0_T1_T2_T3_T4_T6_E12temp_storage+32];
	selp.b64 	%rd181, %rd180, 0, %p35;
	add.s64 	%rd182, %rd179, %rd181;
	setp.gt.s32 	%p36, %r34, 96;
	ld.shared.u64 	%rd183, [_ZZN3cub18CUB_300001_SM_10006detail6reduce28DeviceReduceSingleTileKernelINS2_10policy_hubIljN4cuda3std3__44plusIlEEE10Policy1000EPlSC_iS9_llNS7_10__identityEEEvT0_T1_T2_T3_T4_T6_E12temp_storage+40];
	selp.b64 	%rd184, %rd183, 0, %p36;
	add.s64 	%rd185, %rd182, %rd184;
	setp.gt.s32 	%p37, %r34, 128;
	ld.shared.u64 	%rd186, [_ZZN3cub18CUB_300001_SM_10006detail6reduce28DeviceReduceSingleTileKernelINS2_10policy_hubIljN4cuda3std3__44plusIlEEE10Policy1000EPlSC_iS9_llNS7_10__identityEEEvT0_T1_T2_T3_T4_T6_E12temp_storage+48];
	selp.b64 	%rd187, %rd186, 0, %p37;
	add.s64 	%rd188, %rd185, %rd187;
	setp.gt.s32 	%p38, %r34, 160;
	ld.shared.u64 	%rd189, [_ZZN3cub18CUB_300001_SM_10006detail6reduce28DeviceReduceSingleTileKernelINS2_10policy_hubIljN4cuda3std3__44plusIlEEE10Policy1000EPlSC_iS9_llNS7_10__identityEEEvT0_T1_T2_T3_T4_T6_E12temp_storage+56];
	selp.b64 	%rd190, %rd189, 0, %p38;
	add.s64 	%rd191, %rd188, %rd190;
	setp.gt.s32 	%p39, %r34, 192;
	ld.shared.u64 	%rd192, [_ZZN3cub18CUB_300001_SM_10006detail6reduce28DeviceReduceSingleTileKernelINS2_10policy_hubIljN4cuda3std3__44plusIlEEE10Policy1000EPlSC_iS9_llNS7_10__identityEEEvT0_T1_T2_T3_T4_T6_E12temp_storage+64];
	selp.b64 	%rd193, %rd192, 0, %p39;
	add.s64 	%rd194, %rd191, %rd193;
	setp.gt.s32 	%p40, %r34, 224;
	ld.shared.u64 	%rd195, [_ZZN3cub18CUB_300001_SM_10006detail6reduce28DeviceReduceSingleTileKernelINS2_10policy_hubIljN4cuda3std3__44plusIlEEE10Policy1000EPlSC_iS9_llNS7_10__identityEEEvT0_T1_T2_T3_T4_T6_E12temp_storage+72];
	selp.b64 	%rd196, %rd195, 0, %p40;
	add.s64 	%rd197, %rd194, %rd196;
	setp.gt.s32 	%p41, %r34, 256;
	ld.shared.u64 	%rd198, [_ZZN3cub18CUB_300001_SM_10006detail6reduce28DeviceReduceSingleTileKernelINS2_10policy_hubIljN4cuda3std3__44plusIlEEE10Policy1000EPlSC_iS9_llNS7_10__identityEEEvT0_T1_T2_T3_T4_T6_E12temp_storage+80];
	selp.b64 	%rd199, %rd198, 0, %p41;
	add.s64 	%rd200, %rd197, %rd199;
	setp.gt.s32 	%p42, %r34, 288;
	ld.shared.u64 	%rd201, [_ZZN3cub18CUB_300001_SM_10006detail6reduce28DeviceReduceSingleTileKernelINS2_10policy_hubIljN4cuda3std3__44plusIlEEE10Policy1000EPlSC_iS9_llNS7_10__identityEEEvT0_T1_T2_T3_T4_T6_E12temp_storage+88];
	selp.b64 	%rd202, %rd201, 0, %p42;
	add.s64 	%rd203, %rd200, %rd202;
	setp.gt.s32 	%p43, %r34, 320;
	ld.shared.u64 	%rd204, [_ZZN3cub18CUB_300001_SM_10006detail6reduce28DeviceReduceSingleTileKernelINS2_10policy_hubIljN4cuda3std3__44plusIlEEE10Policy1000EPlSC_iS9_llNS7_10__identityEEEvT0_T1_T2_T3_T4_T6_E12temp_storage+96];
	selp.b64 	%rd205, %rd204, 0, %p43;
	add.s64 	%rd206, %rd203, %rd205;
	setp.gt.s32 	%p44, %r34, 352;
	ld.shared.u64 	%rd207, [_ZZN3cub18CUB_300001_SM_10006detail6reduce28DeviceReduceSingleTileKernelINS2_10policy_hubIljN4cuda3std3__44plusIlEEE10Policy1000EPlSC_iS9_llNS7_10__identityEEEvT0_T1_T2_T3_T4_T6_E12temp_storage+104];
	selp.b64 	%rd208, %rd207, 0, %p44;
	add.s64 	%rd209, %rd206, %rd208;
	setp.gt.s32 	%p45, %r34, 384;
	ld.shared.u64 	%rd210, [_ZZN3cub18CUB_300001_SM_10006detail6reduce28DeviceReduceSingleTileKernelINS2_10policy_hubIljN4cuda3std3__44plusIlEEE10Policy1000EPlSC_iS9_llNS7_10__identityEEEvT0_T1_T2_T3_T4_T6_E12temp_storage+112];
	selp.b64 	%rd211, %rd210, 0, %p45;
	add.s64 	%rd212, %rd209, %rd211;
	setp.gt.s32 	%p46, %r34, 416;
	ld.shared.u64 	%rd213, [_ZZN3cub18CUB_300001_SM_10006detail6reduce28DeviceReduceSingleTileKernelINS2_10policy_hubIljN4cuda3std3__44plusIlEEE10Policy1000EPlSC_iS9_llNS7_10__identityEEEvT0_T1_T2_T3_T4_T6_E12temp_storage+120];
	selp.b64 	%rd214, %rd213, 0, %p46;
	add.s64 	%rd215, %rd212, %rd214;
	setp.gt.s32 	%p47, %r34, 448;
	ld.shared.u64 	%rd216, [_ZZN3cub18CUB_300001_SM_10006detail6reduce28DeviceReduceSingleTileKernelINS2_10policy_hubIljN4cuda3std3__44plusIlEEE10Policy1000EPlSC_iS9_llNS7_10__identityEEEvT0_T1_T2_T3_T4_T6_E12temp_storage+128];
	selp.b64 	%rd217, %rd216, 0, %p47;
	add.s64 	%rd218, %rd215, %rd217;
	setp.gt.s32 	%p48, %r34, 480;
	ld.shared.u64 	%rd219, [_ZZN3cub18CUB_300001_SM_10006detail6reduce28DeviceReduceSingleTileKernelINS2_10policy_hubIljN4cuda3std3__44plusIlEEE10Policy1000EPlSC_iS9_llNS7_10__identityEEEvT0_T1_T2_T3_T4_T6_E12temp_storage+136];
	selp.b64 	%rd220, %rd219, 0, %p48;
	add.s64 	%rd280, %rd218, %rd220;
	bra.uni 	$L__BB7_37;
$L__BB7_21:
	mov.u32 	%r13, %tid.x;
	mul.wide.u32 	%rd52, %r13, 8;
	add.s64 	%rd39, %rd35, %rd52;
	// begin inline asm
	ld.global.nc.u64 %rd38, [%rd39];
	// end inline asm
	add.s64 	%rd41, %rd39, 4096;
	// begin inline asm
	ld.global.nc.u64 %rd40, [%rd41];
	// end inline asm
	add.s64 	%rd43, %rd39, 8192;
	// begin inline asm
	ld.global.nc.u64 %rd42, [%rd43];
	// end inline asm
	add.s64 	%rd45, %rd39, 12288;
	// begin inline asm
	ld.global.nc.u64 %rd44, [%rd45];
	// end inline asm
	add.s64 	%rd47, %rd39, 16384;
	// begin inline asm
	ld.global.nc.u64 %rd46, [%rd47];
	// end inline asm
	add.s64 	%rd49, %rd39, 20480;
	// begin inline asm
	ld.global.nc.u64 %rd48, [%rd49];
	// end inline asm
	add.s64 	%rd51, %rd39, 24576;
	// begin inline asm
	ld.global.nc.u64 %rd50, [%rd51];
	// end inline asm
	add.s64 	%rd53, %rd40, %rd38;
	add.s64 	%rd54, %rd42, %rd53;
	add.s64 	%rd55, %rd44, %rd54;
	add.s64 	%rd56, %rd46, %rd55;
	add.s64 	%rd57, %rd48, %rd56;
	add.s64 	%rd279, %rd50, %rd57;
	setp.lt.u32 	%p3, %r34, 7168;
	mov.b32 	%r231, 3584;
	@%p3 bra 	$L__BB7_25;
	add.s32 	%r14, %r34, -3584;
	mov.b32 	%r231, 3584;
$L__BB7_23:
	add.s32 	%r37, %r231, %r13;
	mul.wide.u32 	%rd72, %r37, 8;
	add.s64 	%rd59, %rd35, %rd72;
	// begin inline asm
	ld.global.nc.u64 %rd58, [%rd59];
	// end inline asm
	add.s64 	%rd61, %rd59, 4096;
	// begin inline asm
	ld.global.nc.u64 %rd60, [%rd61];
	// end inline asm
	add.s64 	%rd63, %rd59, 8192;
	// begin inline asm
	ld.global.nc.u64 %rd62, [%rd63];
	// end inline asm
	add.s64 	%rd65, %rd59, 12288;
	// begin inline asm
	ld.global.nc.u64 %rd64, [%rd65];
	// end inline asm
	add.s64 	%rd67, %rd59, 16384;
	// begin inline asm
	ld.global.nc.u64 %rd66, [%rd67];
	// end inline asm
	add.s64 	%rd69, %rd59, 20480;
	// begin inline asm
	ld.global.nc.u64 %rd68, [%rd69];
	// end inline asm
	add.s64 	%rd71, %rd59, 24576;
	// begin inline asm
	ld.global.nc.u64 %rd70, [%rd71];
	// end inline asm
	add.s64 	%rd73, %rd58, %rd279;
	add.s64 	%rd74, %rd60, %rd73;
	add.s64 	%rd75, %rd62, %rd74;
	add.s64 	%rd76, %rd64, %rd75;
	add.s64 	%rd77, %rd66, %rd76;
	add.s64 	%rd78, %rd68, %rd77;
	add.s64 	%rd279, %rd70, %rd78;
	sub.s32 	%r38, %r34, %r231;
	setp.lt.s32 	%p4, %r38, 3584;
	@%p4 bra 	$L__BB7_33;
	add.s32 	%r231, %r231, 3584;
	setp.le.s32 	%p5, %r231, %r14;
	@%p5 bra 	$L__BB7_23;
$L__BB7_25:
	setp.le.s32 	%p6, %r34, %r231;
	@%p6 bra 	$L__BB7_33;
	sub.s32 	%r18, %r34, %r231;
	setp.ge.s32 	%p7, %r13, %r18;
	@%p7 bra 	$L__BB7_33;
	not.b32 	%r39, %r13;
	add.s32 	%r40, %r34, %r39;
	sub.s32 	%r19, %r40, %r231;
	and.b32  	%r41, %r19, 1536;
	setp.eq.s32 	%p8, %r41, 1536;
	mov.u32 	%r235, %r13;
	@%p8 bra 	$L__BB7_30;
	add.s32 	%r233, %r13, %r231;
	shr.u32 	%r42, %r19, 9;
	add.s32 	%r43, %r42, 1;
	and.b32  	%r44, %r43, 3;
	neg.s32 	%r232, %r44;
	mov.u32 	%r235, %r13;
$L__BB7_29:
	.pragma "nounroll";
	mul.wide.u32 	%rd82, %r233, 8;
	add.s64 	%rd81, %rd35, %rd82;
	// begin inline asm
	ld.global.nc.u64 %rd80, [%rd81];
	// end inline asm
	add.s64 	%rd279, %rd80, %rd279;
	add.s32 	%r235, %r235, 512;
	add.s32 	%r233, %r233, 512;
	add.s32 	%r232, %r232, 1;
	setp.ne.s32 	%p9, %r232, 0;
	@%p9 bra 	$L__BB7_29;
$L__BB7_30:
	setp.lt.u32 	%p10, %r19, 1536;
	@%p10 bra 	$L__BB7_33;
	cvt.u64.u32 	%rd83, %r235;
	cvt.u64.u32 	%rd84, %r231;
	add.s64 	%rd85, %rd83, %rd84;
	shl.b64 	%rd86, %rd85, 3;
	add.s64 	%rd87, %rd86, %rd35;
	add.s64 	%rd277, %rd87, 8192;
	add.s32 	%r236, %r235, %r231;
$L__BB7_32:
	mul.wide.u32 	%rd96, %r236, 8;
	add.s64 	%rd89, %rd35, %rd96;
	// begin inline asm
	ld.global.nc.u64 %rd88, [%rd89];
	// end inline asm
	add.s64 	%rd97, %rd88, %rd279;
	add.s64 	%rd91, %rd277, -4096;
	// begin inline asm
	ld.global.nc.u64 %rd90, [%rd91];
	// end inline asm
	add.s64 	%rd98, %rd90, %rd97;
	// begin inline asm
	ld.global.nc.u64 %rd92, [%rd277];
	// end inline asm
	add.s64 	%rd99, %rd92, %rd98;
	add.s64 	%rd95, %rd277, 4096;
	// begin inline asm
	ld.global.nc.u64 %rd94, [%rd95];
	// end inline asm
	add.s64 	%rd279, %rd94, %rd99;
	add.s32 	%r235, %r235, 2048;
	add.s64 	%rd277, %rd277, 16384;
	add.s32 	%r236, %r236, 2048;
	setp.lt.s32 	%p11, %r235, %r18;
	@%p11 bra 	$L__BB7_32;
$L__BB7_33:
	// begin inline asm
	mov.u32 %r45, %laneid;
	// end inline asm
	mov.b64 	{%r47, %r52}, %rd279;
	mov.b32 	%r53, 1;
	mov.b32 	%r94, 31;
	mov.b32 	%r95, -1;
	// begin inline asm
	shfl.sync.down.b32 %r46, %r47, %r53, %r94, %r95;
	// end inline asm
	// begin inline asm
	shfl.sync.down.b32 %r51, %r52, %r53, %r94, %r95;
	// end inline asm
	mov.b64 	%rd100, {%r46, %r51};
	setp.gt.s32 	%p12, %r45, 30;
	selp.b64 	%rd101, 0, %rd100, %p12;
	add.s64 	%rd102, %rd101, %rd279;
	mov.b64 	{%r57, %r62}, %rd102;
	mov.b32 	%r63, 2;
	// begin inline asm
	shfl.sync.down.b32 %r56, %r57, %r63, %r94, %r95;
	// end inline asm
	// begin inline asm
	shfl.sync.down.b32 %r61, %r62, %r63, %r94, %r95;
	// end inline asm
	mov.b64 	%rd103, {%r56, %r61};
	setp.gt.s32 	%p13, %r45, 29;
	selp.b64 	%rd104, 0, %rd103, %p13;
	add.s64 	%rd105, %rd104, %rd102;
	mov.b64 	{%r67, %r72}, %rd105;
	mov.b32 	%r73, 4;
	// begin inline asm
	shfl.sync.down.b32 %r66, %r67, %r73, %r94, %r95;
	// end inline asm
	// begin inline asm
	shfl.sync.down.b32 %r71, %r72, %r73, %r94, %r95;
	// end inline asm
	mov.b64 	%rd106, {%r66, %r71};
	setp.gt.s32 	%p14, %r45, 27;
	selp.b64 	%rd107, 0, %rd106, %p14;
	add.s64 	%rd108, %rd107, %rd105;
	mov.b64 	{%r77, %r82}, %rd108;
	mov.b32 	%r83, 8;
	// begin inline asm
	shfl.sync.down.b32 %r76, %r77, %r83, %r94, %r95;
	// end inline asm
	// begin inline asm
	shfl.sync.down.b32 %r81, %r82, %r83, %r94, %r95;
	// end inline asm
	mov.b64 	%rd109, {%r76, %r81};
	setp.gt.s32 	%p15, %r45, 23;
	selp.b64 	%rd110, 0, %rd109, %p15;
	add.s64 	%rd111, %rd110, %rd108;
	mov.b64 	{%r87, %r92}, %rd111;
	mov.b32 	%r93, 16;
	// begin inline asm
	shfl.sync.down.b32 %r86, %r87, %r93, %r94, %r95;
	// end inline asm
	// begin inline asm
	shfl.sync.down.b32 %r91, %r92, %r93, %r94, %r95;
	// end inline asm
	mov.b64 	%rd112, {%r86, %r91};
	setp.gt.s32 	%p16, %r45, 15;
	selp.b64 	%rd113, 0, %rd112, %p16;
	add.s64 	%rd280, %rd113, %rd111;
	setp.ne.s32 	%p17, %r45, 0;
	@%p17 bra 	$L__BB7_35;
	shr.u32 	%r96, %r13, 2;
	and.b32  	%r97, %r96, 248;
	mov.u32 	%r98, _ZZN3cub18CUB_300001_SM_10006detail6reduce28DeviceReduceSingleTileKernelINS2_10policy_hubIljN4cuda3std3__44plusIlEEE10Policy1000EPlSC_iS9_llNS7_10__identityEEEvT0_T1_T2_T3_T4_T6_E12temp_storage;
	add.s32 	%r99, %r98, %r97;
	st.shared.u64 	[%r99+16], %rd280;
$L__BB7_35:
	bar.sync 	0;
	setp.ne.s32 	%p18, %r13, 0;
	@%p18 bra 	$L__BB7_37;
	ld.shared.u64 	%rd114, [_ZZN3cub18CUB_300001_SM_10006detail6reduce28DeviceReduceSingleTileKernelINS2_10policy_hubIljN4cuda3std3__44plusIlEEE10Policy1000EPlSC_iS9_llNS7_10__identityEEEvT0_T1_T2_T3_T4_T6_E12temp_storage+24];
	add.s64 	%rd115, %rd114, %rd280;
	ld.shared.u64 	%rd116, [_ZZN3cub18CUB_300001_SM_10006detail6reduce28DeviceReduceSingleTileKernelINS2_10policy_hubIljN4cuda3std3__44plusIlEEE10Policy1000EPlSC_iS9_llNS7_10__identityEEEvT0_T1_T2_T3_T4_T6_E12temp_storage+32];
	add.s64 	%rd117, %rd115, %rd116;
	ld.shared.u64 	%rd118, [_ZZN3cub18CUB_300001_SM_10006detail6reduce28DeviceReduceSingleTileKernelINS2_10policy_hubIljN4cuda3std3__44plusIlEEE10Policy1000EPlSC_iS9_llNS7_10__identityEEEvT0_T1_T2_T3_T4_T6_E12temp_storage+40];
	add.s64 	%rd119, %rd117, %rd118;
	ld.shared.u64 	%rd120, [_ZZN3cub18CUB_300001_SM_10006detail6reduce28DeviceReduceSingleTileKernelINS2_10policy_hubIljN4cuda3std3__44plusIlEEE10Policy1000EPlSC_iS9_llNS7_10__identityEEEvT0_T1_T2_T3_T4_T6_E12temp_storage+48];
	add.s64 	%rd121, %rd119, %rd120;
	ld.shared.u64 	%rd122, [_ZZN3cub18CUB_300001_SM_10006detail6reduce28DeviceReduceSingleTileKernelINS2_10policy_hubIljN4cuda3std3__44plusIlEEE10Policy1000EPlSC_iS9_llNS7_10__identityEEEvT0_T1_T2_T3_T4_T6_E12temp_storage+56];
	add.s64 	%rd123, %rd121, %rd122;
	ld.shared.u64 	%rd124, [_ZZN3cub18CUB_300001_SM_10006detail6reduce28DeviceReduceSingleTileKernelINS2_10policy_hubIljN4cuda3std3__44plusIlEEE10Policy1000EPlSC_iS9_llNS7_10__identityEEEvT0_T1_T2_T3_T4_T6_E12temp_storage+64];
	add.s64 	%rd125, %rd123, %rd124;
	ld.shared.u64 	%rd126, [_ZZN3cub18CUB_300001_SM_10006detail6reduce28DeviceReduceSingleTileKernelINS2_10policy_hubIljN4cuda3std3__44plusIlEEE10Policy1000EPlSC_iS9_llNS7_10__identityEEEvT0_T1_T2_T3_T4_T6_E12temp_storage+72];
	add.s64 	%rd127, %rd125, %rd126;
	ld.shared.u64 	%rd128, [_ZZN3cub18CUB_300001_SM_10006detail6reduce28DeviceReduceSingleTileKernelINS2_10policy_hubIljN4cuda3std3__44plusIlEEE10Policy1000EPlSC_iS9_llNS7_10__identityEEEvT0_T1_T2_T3_T4_T6_E12temp_storage+80];
	add.s64 	%rd129, %rd127, %rd128;
	ld.shared.u64 	%rd130, [_ZZN3cub18CUB_300001_SM_10006detail6reduce28DeviceReduceSingleTileKernelINS2_10policy_hubIljN4cuda3std3__44plusIlEEE10Policy1000EPlSC_iS9_llNS7_10__identityEEEvT0_T1_T2_T3_T4_T6_E12temp_storage+88];
	add.s64 	%rd131, %rd129, %rd130;
	ld.shared.u64 	%rd132, [_ZZN3cub18CUB_300001_SM_10006detail6reduce28DeviceReduceSingleTileKernelINS2_10policy_hubIljN4cuda3std3__44plusIlEEE10Policy1000EPlSC_iS9_llNS7_10__identityEEEvT0_T1_T2_T3_T4_T6_E12temp_storage+96];
	add.s64 	%rd133, %rd131, %rd132;
	ld.shared.u64 	%rd134, [_ZZN3cub18CUB_300001_SM_10006detail6reduce28DeviceReduceSingleTileKernelINS2_10policy_hubIljN4cuda3std3__44plusIlEEE10Policy1000EPlSC_iS9_llNS7_10__identityEEEvT0_T1_T2_T3_T4_T6_E12temp_storage+104];
	add.s64 	%rd135, %rd133, %rd134;
	ld.shared.u64 	%rd136, [_ZZN3cub18CUB_300001_SM_10006detail6reduce28DeviceReduceSingleTileKernelINS2_10policy_hubIljN4cuda3std3__44plusIlEEE10Policy1000EPlSC_iS9_llNS7_10__identityEEEvT0_T1_T2_T3_T4_T6_E12temp_storage+112];
	add.s64 	%rd137, %rd135, %rd136;
	ld.shared.u64 	%rd138, [_ZZN3cub18CUB_300001_SM_10006detail6reduce28DeviceReduceSingleTileKernelINS2_10policy_hubIljN4cuda3std3__44plusIlEEE10Policy1000EPlSC_iS9_llNS7_10__identityEEEvT0_T1_T2_T3_T4_T6_E12temp_storage+120];
	add.s64 	%rd139, %rd137, %rd138;
	ld.shared.u64 	%rd140, [_ZZN3cub18CUB_300001_SM_10006detail6reduce28DeviceReduceSingleTileKernelINS2_10policy_hubIljN4cuda3std3__44plusIlEEE10Policy1000EPlSC_iS9_llNS7_10__identityEEEvT0_T1_T2_T3_T4_T6_E12temp_storage+128];
	add.s64 	%rd141, %rd139, %rd140;
	ld.shared.u64 	%rd142, [_ZZN3cub18CUB_300001_SM_10006detail6reduce28DeviceReduceSingleTileKernelINS2_10policy_hubIljN4cuda3std3__44plusIlEEE10Policy1000EPlSC_iS9_llNS7_10__identityEEEvT0_T1_T2_T3_T4_T6_E12temp_storage+136];
	add.s64 	%rd280, %rd141, %rd142;
$L__BB7_37:
	mov.u32 	%r223, %tid.x;
	setp.ne.s32 	%p56, %r223, 0;
	@%p56 bra 	$L__BB7_39;
	add.s64 	%rd264, %rd280, %rd36;
	st.global.u64 	[%rd1], %rd264;
$L__BB7_39:
	ret;

}
	// .globl	_ZN3cub18CUB_300001_SM_10006detail6reduce28DeviceReduceSingleTileKernelINS2_10policy_hubIlyN4cuda3std3__44plusIlEEE10Policy1000EN6thrust24THRUST_300001_SM_1000_NS18transform_iteratorI11is_positivoNSD_6detail15normal_iteratorINSD_10device_ptrIdEEEEllEEPlyS9_llNS7_10__identityEEEvT0_T1_T2_T3_T4_T6_
.visible .entry _ZN3cub18CUB_300001_SM_10006detail6reduce28DeviceReduceSingleTileKernelINS2_10policy_hubIlyN4cuda3std3__44plusIlEEE10Policy1000EN6thrust24THRUST_300001_SM_1000_NS18transform_iteratorI11is_positivoNSD_6detail15normal_iteratorINSD_10device_ptrIdEEEEllEEPlyS9_llNS7_10__identityEEEvT0_T1_T2_T3_T4_T6_(
	.param .align 8 .b8 _ZN3cub18CUB_300001_SM_10006detail6reduce28DeviceReduceSingleTileKernelINS2_10policy_hubIlyN4cuda3std3__44plusIlEEE10Policy1000EN6thrust24THRUST_300001_SM_1000_NS18transform_iteratorI11is_positivoNSD_6detail15normal_iteratorINSD_10device_ptrIdEEEEllEEPlyS9_llNS7_10__identityEEEvT0_T1_T2_T3_T4_T6__param_0[16],
	.param .u64 .ptr .align 1 _ZN3cub18CUB_300001_SM_10006detail6reduce28DeviceReduceSingleTileKernelINS2_10policy_hubIlyN4cuda3std3__44plusIlEEE10Policy1000EN6thrust24THRUST_300001_SM_1000_NS18transform_iteratorI11is_positivoNSD_6detail15normal_iteratorINSD_10device_ptrIdEEEEllEEPlyS9_llNS7_10__identityEEEvT0_T1_T2_T3_T4_T6__param_1,
	.param .u64 _ZN3cub18CUB_300001_SM_10006detail6reduce28DeviceReduceSingleTileKernelINS2_10policy_hubIlyN4cuda3std3__44plusIlEEE10Policy1000EN6thrust24THRUST_300001_SM_1000_NS18transform_iteratorI11is_positivoNSD_6detail15normal_iteratorINSD_10device_ptrIdEEEEllEEPlyS9_llNS7_10__identityEEEvT0_T1_T2_T3_T4_T6__param_2,
	.param .align 1 .b8 _ZN3cub18CUB_300001_SM_10006detail6reduce28DeviceReduceSingleTileKernelINS2_10policy_hubIlyN4cuda3std3__44plusIlEEE10Policy1000EN6thrust24THRUST_300001_SM_1000_NS18transform_iteratorI11is_positivoNSD_6detail15normal_iteratorINSD_10device_ptrIdEEEEllEEPlyS9_llNS7_10__identityEEEvT0_T1_T2_T3_T4_T6__param_3[1],
	.param .u64 _ZN3cub18CUB_300001_SM_10006detail6reduce28DeviceReduceSingleTileKernelINS2_10policy_hubIlyN4cuda3std3__44plusIlEEE10Policy1000EN6thrust24THRUST_300001_SM_1000_NS18transform_iteratorI11is_positivoNSD_6detail15normal_iteratorINSD_10device_ptrIdEEEEllEEPlyS9_llNS7_10__identityEEEvT0_T1_T2_T3_T4_T6__param_4,
	.param .align 1 .b8 _ZN3cub18CUB_300001_SM_10006detail6reduce28DeviceReduceSingleTileKernelINS2_10policy_hubIlyN4cuda3std3__44plusIlEEE10Policy1000EN6thrust24THRUST_300001_SM_1000_NS18transform_iteratorI11is_positivoNSD_6detail15normal_iteratorINSD_10device_ptrIdEEEEllEEPlyS9_llNS7_10__identityEEEvT0_T1_T2_T3_T4_T6__param_5[1]
)
.maxntid 512
.minnctapersm 1
{
	.reg .pred 	%p<140>;
	.reg .b16 	%rs<9>;
	.reg .b32 	%r<256>;
	.reg .b64 	%rd<403>;
	.reg .b64 	%fd<74>;
	// demoted variable
	.shared .align 8 .b8 _ZZN3cub18CUB_300001_SM_10006detail6reduce28DeviceReduceSingleTileKernelINS2_10policy_hubIlyN4cuda3std3__44plusIlEEE10Policy1000EN6thrust24THRUST_300001_SM_1000_NS18transform_iteratorI11is_positivoNSD_6detail15normal_iteratorINSD_10device_ptrIdEEEEllEEPlyS9_llNS7_10__identityEEEvT0_T1_T2_T3_T4_T6_E12temp_storage[152];
	ld.param.u64 	%rd57, [_ZN3cub18CUB_300001_SM_10006detail6reduce28DeviceReduceSingleTileKernelINS2_10policy_hubIlyN4cuda3std3__44plusIlEEE10Policy1000EN6thrust24THRUST_300001_SM_1000_NS18transform_iteratorI11is_positivoNSD_6detail15normal_iteratorINSD_10device_ptrIdEEEEllEEPlyS9_llNS7_10__identityEEEvT0_T1_T2_T3_T4_T6__param_0];
	ld.param.u64 	%rd60, [_ZN3cub18CUB_300001_SM_10006detail6reduce28DeviceReduceSingleTileKernelINS2_10policy_hubIlyN4cuda3std3__44plusIlEEE10Policy1000EN6thrust24THRUST_300001_SM_1000_NS18transform_iteratorI11is_positivoNSD_6detail15normal_iteratorINSD_10device_ptrIdEEEEllEEPlyS9_llNS7_10__identityEEEvT0_T1_T2_T3_T4_T6__param_1];
	ld.param.u64 	%rd58, [_ZN3cub18CUB_300001_SM_10006detail6reduce28DeviceReduceSingleTileKernelINS2_10policy_hubIlyN4cuda3std3__44plusIlEEE10Policy1000EN6thrust24THRUST_300001_SM_1000_NS18transform_iteratorI11is_positivoNSD_6detail15normal_iteratorINSD_10device_ptrIdEEEEllEEPlyS9_llNS7_10__identityEEEvT0_T1_T2_T3_T4_T6__param_2];
	ld.param.u64 	%rd59, [_ZN3cub18CUB_300001_SM_10006detail6reduce28DeviceReduceSingleTileKernelINS2_10policy_hubIlyN4cuda3std3__44plusIlEEE10Policy1000EN6thrust24THRUST_300001_SM_1000_NS18transform_iteratorI11is_positivoNSD_6detail15normal_iteratorINSD_10device_ptrIdEEEEllEEPlyS9_llNS7_10__identityEEEvT0_T1_T2_T3_T4_T6__param_4];
	cvta.to.global.u64 	%rd1, %rd60;
	setp.ne.s64 	%p1, %rd58, 0;
	@%p1 bra 	$L__BB8_3;
	mov.u32 	%r241, %tid.x;
	setp.ne.s32 	%p139, %r241, 0;
	@%p139 bra 	$L__BB8_51;
	st.global.u64 	[%rd1], %rd59;
	bra.uni 	$L__BB8_51;
$L__BB8_3:
	cvta.to.global.u64 	%rd2, %rd57;
	setp.gt.u64 	%p2, %rd58, 3583;
	@%p2 bra 	$L__BB8_28;
	cvt.u32.u64 	%r1, %rd58;
	mov.u32 	%r2, %tid.x;
	setp.ge.u32 	%p67, %r2, %r1;
	mov.b64 	%rd386, 0;
	mov.u32 	%r245, %r2;
	@%p67 bra 	$L__BB8_6;
	mul.wide.u32 	%rd207, %r2, 8;
	add.s64 	%rd208, %rd2, %rd207;
	ld.global.f64 	%fd44, [%rd208];
	setp.gt.f64 	%p68, %fd44, 0d0000000000000000;
	selp.u64 	%rd386, 1, 0, %p68;
	add.s32 	%r245, %r2, 512;
$L__BB8_6:
	setp.ge.u32 	%p69, %r245, %r1;
	@%p69 bra 	$L__BB8_19;
	not.b32 	%r118, %r245;
	add.s32 	%r119, %r118, %r1;
	shr.u32 	%r120, %r119, 9;
	add.s32 	%r5, %r120, 1;
	and.b32  	%r6, %r5, 15;
	setp.lt.u32 	%p70, %r119, 7680;
	@%p70 bra 	$L__BB8_10;
	and.b32  	%r121, %r5, 16777200;
	neg.s32 	%r243, %r121;
	mul.wide.u32 	%rd210, %r245, 8;
	add.s64 	%rd211, %rd210, %rd2;
	add.s64 	%rd377, %rd211, 32768;
$L__BB8_9:
	.pragma "nounroll";
	ld.global.f64 	%fd45, [%rd377+-32768];
	setp.gt.f64 	%p71, %fd45, 0d0000000000000000;
	selp.u64 	%rd212, 1, 0, %p71;
	add.s64 	%rd213, %rd386, %rd212;
	ld.global.f64 	%fd46, [%rd377+-28672];
	setp.gt.f64 	%p72, %fd46, 0d0000000000000000;
	selp.u64 	%rd214, 1, 0, %p72;
	add.s64 	%rd215, %rd213, %rd214;
	ld.global.f64 	%fd47, [%rd377+-24576];
	setp.gt.f64 	%p73, %fd47, 0d0000000000000000;
	selp.u64 	%rd216, 1, 0, %p73;
	add.s64 	%rd217, %rd215, %rd216;
	ld.global.f64 	%fd48, [%rd377+-20480];
	setp.gt.f64 	%p74, %fd48, 0d0000000000000000;
	selp.u64 	%rd218, 1, 0, %p74;
	add.s64 	%rd219, %rd217, %rd218;
	ld.global.f64 	%fd49, [%rd377+-16384];
	setp.gt.f64 	%p75, %fd49, 0d0000000000000000;
	selp.u64 	%rd220, 1, 0, %p75;
	add.s64 	%rd221, %rd219, %rd220;
	ld.global.f64 	%fd50, [%rd377+-12288];
	setp.gt.f64 	%p76, %fd50, 0d0000000000000000;
	selp.u64 	%rd222, 1, 0, %p76;
	add.s64 	%rd223, %rd221, %rd222;
	ld.global.f64 	%fd51, [%rd377+-8192];
	setp.gt.f64 	%p77, %fd51, 0d0000000000000000;
	selp.u64 	%rd224, 1, 0, %p77;
	add.s64 	%rd225, %rd223, %rd224;
	ld.global.f64 	%fd52, [%rd377+-4096];
	setp.gt.f64 	%p78, %fd52, 0d0000000000000000;
	selp.u64 	%rd226, 1, 0, %p78;
	add.s64 	%rd227, %rd225, %rd226;
	ld.global.f64 	%fd53, [%rd377];
	setp.gt.f64 	%p79, %fd53, 0d0000000000000000;
	selp.u64 	%rd228, 1, 0, %p79;
	add.s64 	%rd229, %rd227, %rd228;
	ld.global.f64 	%fd54, [%rd377+4096];
	setp.gt.f64 	%p80, %fd54, 0d0000000000000000;
	selp.u64 	%rd230, 1, 0, %p80;
	add.s64 	%rd231, %rd229, %rd230;
	ld.global.f64 	%fd55, [%rd377+8192];
	setp.gt.f64 	%p81, %fd55, 0d0000000000000000;
	selp.u64 	%rd232, 1, 0, %p81;
	add.s64 	%rd233, %rd231, %rd232;
	ld.global.f64 	%fd56, [%rd377+12288];
	setp.gt.f64 	%p82, %fd56, 0d0000000000000000;
	selp.u64 	%rd234, 1, 0, %p82;
	add.s64 	%rd235, %rd233, %rd234;
	ld.global.f64 	%fd57, [%rd377+16384];
	setp.gt.f64 	%p83, %fd57, 0d0000000000000000;
	selp.u64 	%rd236, 1, 0, %p83;
	add.s64 	%rd237, %rd235, %rd236;
	ld.global.f64 	%fd58, [%rd377+20480];
	setp.gt.f64 	%p84, %fd58, 0d0000000000000000;
	selp.u64 	%rd238, 1, 0, %p84;
	add.s64 	%rd239, %rd237, %rd238;
	ld.global.f64 	%fd59, [%rd377+24576];
	setp.gt.f64 	%p85, %fd59, 0d0000000000000000;
	selp.u64 	%rd240, 1, 0, %p85;
	add.s64 	%rd241, %rd239, %rd240;
	ld.global.f64 	%fd60, [%rd377+28672];
	setp.gt.f64 	%p86, %fd60, 0d0000000000000000;
	selp.u64 	%rd242, 1, 0, %p86;
	add.s64 	%rd386, %rd241, %rd242;
	add.s32 	%r245, %r245, 8192;
	add.s32 	%r243, %r243, 16;
	add.s64 	%rd377, %rd377, 65536;
	setp.ne.s32 	%p87, %r243, 0;
	@%p87 bra 	$L__BB8_9;
$L__BB8_10:
	setp.eq.s32 	%p88, %r6, 0;
	@%p88 bra 	$L__BB8_19;
	and.b32  	%r13, %r5, 7;
	setp.lt.u32 	%p89, %r6, 8;
	@%p89 bra 	$L__BB8_13;
	mul.wide.s32 	%rd244, %r245, 8;
	add.s64 	%rd245, %rd2, %rd244;
	ld.global.f64 	%fd61, [%rd245];
	setp.gt.f64 	%p90, %fd61, 0d0000000000000000;
	selp.u64 	%rd246, 1, 0, %p90;
	add.s64 	%rd247, %rd386, %rd246;
	ld.global.f64 	%fd62, [%rd245+4096];
	setp.gt.f64 	%p91, %fd62, 0d0000000000000000;
	selp.u64 	%rd248, 1, 0, %p91;
	add.s64 	%rd249, %rd247, %rd248;
	ld.global.f64 	%fd63, [%rd245+8192];
	setp.gt.f64 	%p92, %fd63, 0d0000000000000000;
	selp.u64 	%rd250, 1, 0, %p92;
	add.s64 	%rd251, %rd249, %rd250;
	ld.global.f64 	%fd64, [%rd245+12288];
	setp.gt.f64 	%p93, %fd64, 0d0000000000000000;
	selp.u64 	%rd252, 1, 0, %p93;
	add.s64 	%rd253, %rd251, %rd252;
	ld.global.f64 	%fd65, [%rd245+16384];
	setp.gt.f64 	%p94, %fd65, 0d0000000000000000;
	selp.u64 	%rd254, 1, 0, %p94;
	add.s64 	%rd255, %rd253, %rd254;
	ld.global.f64 	%fd66, [%rd245+20480];
	setp.gt.f64 	%p95, %fd66, 0d0000000000000000;
	selp.u64 	%rd256, 1, 0, %p95;
	add.s64 	%rd257, %rd255, %rd256;
	ld.global.f64 	%fd67, [%rd245+24576];
	setp.gt.f64 	%p96, %fd67, 0d0000000000000000;
	selp.u64 	%rd258, 1, 0, %p96;
	add.s64 	%rd259, %rd257, %rd258;
	ld.global.f64 	%fd68, [%rd245+28672];
	setp.gt.f64 	%p97, %fd68, 0d0000000000000000;
	selp.u64 	%rd260, 1, 0, %p97;
	add.s64 	%rd386, %rd259, %rd260;
	add.s32 	%r245, %r245, 4096;
$L__BB8_13:
	setp.eq.s32 	%p98, %r13, 0;
	@%p98 bra 	$L__BB8_19;
	and.b32  	%r16, %r5, 3;
	setp.lt.u32 	%p99, %r13, 4;
	@%p99 bra 	$L__BB8_16;
	mul.wide.s32 	%rd262, %r245, 8;
	add.s64 	%rd263, %rd2, %rd262;
	ld.global.f64 	%fd69, [%rd263];
	setp.gt.f64 	%p100, %fd69, 0d0000000000000000;
	selp.u64 	%rd264, 1, 0, %p100;
	add.s64 	%rd265, %rd386, %rd264;
	ld.global.f64 	%fd70, [%rd263+4096];
	setp.gt.f64 	%p101, %fd70, 0d0000000000000000;
	selp.u64 	%rd266, 1, 0, %p101;
	add.s64 	%rd267, %rd265, %rd266;
	ld.global.f64 	%fd71, [%rd263+8192];
	setp.gt.f64 	%p102, %fd71, 0d0000000000000000;
	selp.u64 	%rd268, 1, 0, %p102;
	add.s64 	%rd269, %rd267, %rd268;
	ld.global.f64 	%fd72, [%rd263+12288];
	setp.gt.f64 	%p103, %fd72, 0d0000000000000000;
	selp.u64 	%rd270, 1, 0, %p103;
	add.s64 	%rd386, %rd269, %rd270;
	add.s32 	%r245, %r245, 2048;
$L__BB8_16:
	setp.eq.s32 	%p104, %r16, 0;
	@%p104 bra 	$L__BB8_19;
	neg.s32 	%r248, %r16;
$L__BB8_18:
	.pragma "nounroll";
	mul.wide.s32 	%rd271, %r245, 8;
	add.s64 	%rd272, %rd2, %rd271;
	ld.global.f64 	%fd73, [%rd272];
	setp.gt.f64 	%p105, %fd73, 0d0000000000000000;
	selp.u64 	%rd273, 1, 0, %p105;
	add.s64 	%rd386, %rd386, %rd273;
	add.s32 	%r245, %r245, 512;
	add.s32 	%r248, %r248, 1;
	setp.ne.s32 	%p106, %r248, 0;
	@%p106 bra 	$L__BB8_18;
$L__BB8_19:
	setp.lt.u64 	%p107, %rd58, 512;
	@%p107 bra 	$L__BB8_24;
	// begin inline asm
	mov.u32 %r185, %laneid;
	// end inline asm
	mov.b64 	{%r187, %r192}, %rd386;
	mov.b32 	%r193, 1;
	mov.b32 	%r234, 31;
	mov.b32 	%r235, -1;
	// begin inline asm
	shfl.sync.down.b32 %r186, %r187, %r193, %r234, %r235;
	// end inline asm
	// begin inline asm
	shfl.sync.down.b32 %r191, %r192, %r193, %r234, %r235;
	// end inline asm
	mov.b64 	%rd332, {%r186, %r191};
	setp.gt.s32 	%p131, %r185, 30;
	selp.b64 	%rd333, 0, %rd332, %p131;
	add.s64 	%rd334, %rd333, %rd386;
	mov.b64 	{%r197, %r202}, %rd334;
	mov.b32 	%r203, 2;
	// begin inline asm
	shfl.sync.down.b32 %r196, %r197, %r203, %r234, %r235;
	// end inline asm
	// begin inline asm
	shfl.sync.down.b32 %r201, %r202, %r203, %r234, %r235;
	// end inline asm
	mov.b64 	%rd335, {%r196, %r201};
	setp.gt.s32 	%p132, %r185, 29;
	selp.b64 	%rd336, 0, %rd335, %p132;
	add.s64 	%rd337, %rd336, %rd334;
	mov.b64 	{%r207, %r212}, %rd337;
	mov.b32 	%r213, 4;
	// begin inline asm
	shfl.sync.down.b32 %r206, %r207, %r213, %r234, %r235;
	// end inline asm
	// begin inline asm
	shfl.sync.down.b32 %r211, %r212, %r213, %r234, %r235;
	// end inline asm
	mov.b64 	%rd338, {%r206, %r211};
	setp.gt.s32 	%p133, %r185, 27;
	selp.b64 	%rd339, 0, %rd338, %p133;
	add.s64 	%rd340, %rd339, %rd337;
	mov.b64 	{%r217, %r222}, %rd340;
	mov.b32 	%r223, 8;
	// begin inline asm
	shfl.sync.down.b32 %r216, %r217, %r223, %r234, %r235;
	// end inline asm
	// begin inline asm
	shfl.sync.down.b32 %r221, %r222, %r223, %r234, %r235;
	// end inline asm
	mov.b64 	%rd341, {%r216, %r221};
	setp.gt.s32 	%p134, %r185, 23;
	selp.b64 	%rd342, 0, %rd341, %p134;
	add.s64 	%rd343, %rd342, %rd340;
	mov.b64 	{%r227, %r232}, %rd343;
	mov.b32 	%r233, 16;
	// begin inline asm
	shfl.sync.down.b32 %r226, %r227, %r233, %r234, %r235;
	// end inline asm
	// begin inline asm
	shfl.sync.down.b32 %r231, %r232, %r233, %r234, %r235;
	// end inline asm
	mov.b64 	%rd344, {%r226, %r231};
	setp.gt.s32 	%p135, %r185, 15;
	selp.b64 	%rd345, 0, %rd344, %p135;
	add.s64 	%rd402, %rd345, %rd343;
	setp.ne.s32 	%p136, %r185, 0;
	@%p136 bra 	$L__BB8_22;
	shr.u32 	%r236, %r2, 2;
	and.b32  	%r237, %r236, 248;
	mov.u32 	%r238, _ZZN3cub18CUB_300001_SM_10006detail6reduce28DeviceReduceSingleTileKernelINS2_10policy_hubIlyN4cuda3std3__44plusIlEEE10Policy1000EN6thrust24THRUST_300001_SM_1000_NS18transform_iteratorI11is_positivoNSD_6detail15normal_iteratorINSD_10device_ptrIdEEEEllEEPlyS9_llNS7_10__identityEEEvT0_T1_T2_T3_T4_T6_E12temp_storage;
	add.s32 	%r239, %r238, %r237;
	st.shared.u64 	[%r239+16], %rd402;
$L__BB8_22:
	bar.sync 	0;
	setp.ne.s32 	%p137, %r2, 0;
	@%p137 bra 	$L__BB8_49;
	ld.shared.u64 	%rd346, [_ZZN3cub18CUB_300001_SM_10006detail6reduce28DeviceReduceSingleTileKernelINS2_10policy_hubIlyN4cuda3std3__44plusIlEEE10Policy1000EN6thrust24THRUST_300001_SM_1000_NS18transform_iteratorI11is_positivoNSD_6detail15normal_iteratorINSD_10device_ptrIdEEEEllEEPlyS9_llNS7_10__identityEEEvT0_T1_T2_T3_T4_T6_E12temp_storage+24];
	add.s64 	%rd347, %rd346, %rd402;
	ld.shared.u64 	%rd348, [_ZZN3cub18CUB_300001_SM_10006detail6reduce28DeviceReduceSingleTileKernelINS2_10policy_hubIlyN4cuda3std3__44plusIlEEE10Policy1000EN6thrust24THRUST_300001_SM_1000_NS18transform_iteratorI11is_positivoNSD_6detail15normal_iteratorINSD_10device_ptrIdEEEEllEEPlyS9_llNS7_10__identityEEEvT0_T1_T2_T3_T4_T6_E12temp_storage+32];
	add.s64 	%rd349, %rd347, %rd348;
	ld.shared.u64 	%rd350, [_ZZN3cub18CUB_300001_SM_10006detail6reduce28DeviceReduceSingleTileKernelINS2_10policy_hubIlyN4cuda3std3__44plusIlEEE10Policy1000EN6thrust24THRUST_300001_SM_1000_NS18transform_iteratorI11is_positivoNSD_6detail15normal_iteratorINSD_10device_ptrIdEEEEllEEPlyS9_llNS7_10__identityEEEvT0_T1_T2_T3_T4_T6_E12temp_storage+40];
	add.s64 	%rd351, %rd349, %rd350;
	ld.shared.u64 	%rd352, [_ZZN3cub18CUB_300001_SM_10006detail6reduce28DeviceReduceSingleTileKernelINS2_10policy_hubIlyN4cuda3std3__44plusIlEEE10Policy1000EN6thrust24THRUST_300001_SM_1000_NS18transform_iteratorI11is_positivoNSD_6detail15normal_iteratorINSD_10device_ptrIdEEEEllEEPlyS9_llNS7_10__identityEEEvT0_T1_T2_T3_T4_T6_E12temp_storage+48];
	add.s64 	%rd353, %rd351, %rd352;
	ld.shared.u64 	%rd354, [_ZZN3cub18CUB_300001_SM_10006detail6reduce28DeviceReduceSingleTileKernelINS2_10policy_hubIlyN4cuda3std3__44plusIlEEE10Policy1000EN6thrust24THRUST_300001_SM_1000_NS18transform_iteratorI11is_positivoNSD_6detail15normal_iteratorINSD_10device_ptrIdEEEEllEEPlyS9_llNS7_10__identityEEEvT0_T1_T2_T3_T4_T6_E12temp_storage+56];
	add.s64 	%rd355, %rd353, %rd354;
	ld.shared.u64 	%rd356, [_ZZN3cub18CUB_300001_SM_10006detail6reduce28DeviceReduceSingleTileKernelINS2_10policy_hubIlyN4cuda3std3__44plusIlEEE10Policy1000EN6thrust24THRUST_300001_SM_1000_NS18transform_iteratorI11is_positivoNSD_6detail15normal_iteratorINSD_10device_ptrIdEEEEllEEPlyS9_llNS7_10__identityEEEvT0_T1_T2_T3_T4_T6_E12temp_storage+64];
	add.s64 	%rd357, %rd355, %rd356;
	ld.shared.u64 	%rd358, [_ZZN3cub18CUB_300001_SM_10006detail6reduce28DeviceReduceSingleTileKernelINS2_10policy_hubIlyN4cuda3std3__44plusIlEEE10Policy1000EN6thrust24THRUST_300001_SM_1000_NS18transform_iteratorI11is_positivoNSD_6detail15normal_iteratorINSD_10device_ptrIdEEEEllEEPlyS9_llNS7_10__identityEEEvT0_T1_T2_T3_T4_T6_E12temp_storage+72];
	add.s64 	%rd359, %rd357, %rd358;
	ld.shared.u64 	%rd360, [_ZZN3cub18CUB_300001_SM_10006detail6reduce28DeviceReduceSingleTileKernelINS2_10policy_hubIlyN4cuda3std3__44plusIlEEE10Policy1000EN6thrust24THRUST_300001_SM_1000_NS18transform_iteratorI11is_positivoNSD_6detail15normal_iteratorINSD_10device_ptrIdEEEEllEEPlyS9_llNS7_10__identityEEEvT0_T1_T2_T3_T4_T6_E12temp_storage+80];
	add.s64 	%rd361, %rd359, %rd360;
	ld.shared.u64 	%rd362, [_ZZN3cub18CUB_300001_SM_10006detail6reduce28DeviceReduceSingleTileKernelINS2_10policy_hubIlyN4cuda3std3__44plusIlEEE10Policy1000EN6thrust24THRUST_300001_SM_1000_NS18transform_iteratorI11is_positivoNSD_6detail15normal_iteratorINSD_10device_ptrIdEEEEllEEPlyS9_llNS7_10__identityEEEvT0_T1_T2_T3_T4_T6_E12temp_storage+88];
	add.s64 	%rd363, %rd361, %rd362;
	ld.shared.u64 	%rd364, [_ZZN3cub18CUB_300001_SM_10006detail6reduce28DeviceReduceSingleTileKernelINS2_10policy_hubIlyN4cuda3std3__44plusIlEEE10Policy1000EN6thrust24THRUST_300001_SM_1000_NS18transform_iteratorI11is_positivoNSD_6detail15normal_iteratorINSD_10device_ptrIdEEEEllEEPlyS9_llNS7_10__identityEEEvT0_T1_T2_T3_T4_T6_E12temp_storage+96];
	add.s64 	%rd365, %rd363, %rd364;
	ld.shared.u64 	%rd366, [_ZZN3cub18CUB_300001_SM_10006detail6reduce28DeviceReduceSingleTileKernelINS2_10policy_hubIlyN4cuda3std3__44plusIlEEE10Policy1000EN6thrust24THRUST_300001_SM_1000_NS18transform_iteratorI11is_positivoNSD_6detail15normal_iteratorINSD_10device_ptrIdEEEEllEEPlyS9_llNS7_10__identityEEEvT0_T1_T2_T3_T4_T6_E12temp_storage+104];
	add.s64 	%rd367, %rd365, %rd366;
	ld.shared.u64 	%rd368, [_ZZN3cub18CUB_300001_SM_10006detail6reduce28DeviceReduceSingleTileKernelINS2_10policy_hubIlyN4cuda3std3__44plusIlEEE10Policy1000EN6thrust24THRUST_300001_SM_1000_NS18transform_iteratorI11is_positivoNSD_6detail15normal_iteratorINSD_10device_ptrIdEEEEllEEPlyS9_llNS7_10__identityEEEvT0_T1_T2_T3_T4_T6_E12temp_storage+112];
	add.s64 	%rd369, %rd367, %rd368;
	ld.shared.u64 	%rd370, [_ZZN3cub18CUB_300001_SM_10006detail6reduce28DeviceReduceSingleTileKernelINS2_10policy_hubIlyN4cuda3std3__44plusIlEEE10Policy1000EN6thrust24THRUST_300001_SM_1000_NS18transform_iteratorI11is_positivoNSD_6detail15normal_iteratorINSD_10device_ptrIdEEEEllEEPlyS9_llNS7_10__identityEEEvT0_T1_T2_T3_T4_T6_E12temp_storage+120];
	add.s64 	%rd371, %rd369, %rd370;
	ld.shared.u64 	%rd372, [_ZZN3cub18CUB_300001_SM_10006detail6reduce28DeviceReduceSingleTileKernelINS2_10policy_hubIlyN4cuda3std3__44plusIlEEE10Policy1000EN6thrust24THRUST_300001_SM_1000_NS18transform_iteratorI11is_positivoNSD_6detail15normal_iteratorINSD_10device_ptrIdEEEEllEEPlyS9_llNS7_10__identityEEEvT0_T1_T2_T3_T4_T6_E12temp_storage+128];
	add.s64 	%rd373, %rd371, %rd372;
	ld.shared.u64 	%rd374, [_ZZN3cub18CUB_300001_SM_10006detail6reduce28DeviceReduceSingleTileKernelINS2_10policy_hubIlyN4cuda3std3__44plusIlEEE10Policy1000EN6thrust24THRUST_300001_SM_1000_NS18transform_iteratorI11is_positivoNSD_6detail15normal_iteratorINSD_10device_ptrIdEEEEllEEPlyS9_llNS7_10__identityEEEvT0_T1_T2_T3_T4_T6_E12temp_storage+136];
	add.s64 	%rd402, %rd373, %rd374;
	bra.uni 	$L__BB8_49;
$L__BB8_24:
	// begin inline asm
	mov.u32 %r122, %laneid;
	// end inline asm
	and.b32  	%r173, %r2, 992;
	add.s32 	%r174, %r173, 32;
	setp.gt.u32 	%p108, %r174, %r1;
	not.b32 	%r175, %r173;
	add.s32 	%r176, %r1, %r175;
	selp.b32 	%r171, %r176, 31, %p108;
	mov.b64 	{%r124, %r129}, %rd386;
	mov.b32 	%r130, 1;
	mov.b32 	%r172, -1;
	// begin inline asm
	shfl.sync.down.b32 %r123, %r124, %r130, %r171, %r172;
	// end inline asm
	// begin inline asm
	shfl.sync.down.b32 %r128, %r129, %r130, %r171, %r172;
	// end inline asm
	mov.b64 	%rd274, {%r123, %r128};
	setp.lt.s32 	%p109, %r122, %r171;
	selp.b64 	%rd275, %rd274, 0, %p109;
	add.s64 	%rd276, %rd275, %rd386;
	mov.b64 	{%r134, %r139}, %rd276;
	mov.b32 	%r140, 2;
	// begin inline asm
	shfl.sync.down.b32 %r133, %r134, %r140, %r171, %r172;
	// end inline asm
	// begin inline asm
	shfl.sync.down.b32 %r138, %r139, %r140, %r171, %r172;
	// end inline asm
	mov.b64 	%rd277, {%r133, %r138};
	add.s32 	%r177, %r122, 2;
	setp.gt.s32 	%p110, %r177, %r171;
	selp.b64 	%rd278, 0, %rd277, %p110;
	add.s64 	%rd279, %rd278, %rd276;
	mov.b64 	{%r144, %r149}, %rd279;
	mov.b32 	%r150, 4;
	// begin inline asm
	shfl.sync.down.b32 %r143, %r144, %r150, %r171, %r172;
	// end inline asm
	// begin inline asm
	shfl.sync.down.b32 %r148, %r149, %r150, %r171, %r172;
	// end inline asm
	mov.b64 	%rd280, {%r143, %r148};
	add.s32 	%r178, %r122, 4;
	setp.gt.s32 	%p111, %r178, %r171;
	selp.b64 	%rd281, 0, %rd280, %p111;
	add.s64 	%rd282, %rd281, %rd279;
	mov.b64 	{%r154, %r159}, %rd282;
	mov.b32 	%r160, 8;
	// begin inline asm
	shfl.sync.down.b32 %r153, %r154, %r160, %r171, %r172;
	// end inline asm
	// begin inline asm
	shfl.sync.down.b32 %r158, %r159, %r160, %r171, %r172;
	// end inline asm
	mov.b64 	%rd283, {%r153, %r158};
	add.s32 	%r179, %r122, 8;
	setp.gt.s32 	%p112, %r179, %r171;
	selp.b64 	%rd284, 0, %rd283, %p112;
	add.s64 	%rd285, %rd284, %rd282;
	mov.b64 	{%r164, %r169}, %rd285;
	mov.b32 	%r170, 16;
	// begin inline asm
	shfl.sync.down.b32 %r163, %r164, %r170, %r171, %r172;
	// end inline asm
	// begin inline asm
	shfl.sync.down.b32 %r168, %r169, %r170, %r171, %r172;
	// end inline asm
	mov.b64 	%rd286, {%r163, %r168};
	add.s32 	%r180, %r122, 16;
	setp.gt.s32 	%p113, %r180, %r171;
	selp.b64 	%rd287, 0, %rd286, %p113;
	add.s64 	%rd402, %rd287, %rd285;
	setp.ne.s32 	%p114, %r122, 0;
	@%p114 bra 	$L__BB8_26;
	shr.u32 	%r181, %r2, 2;
	and.b32  	%r182, %r181, 248;
	mov.u32 	%r183, _ZZN3cub18CUB_300001_SM_10006detail6reduce28DeviceReduceSingleTileKernelINS2_10policy_hubIlyN4cuda3std3__44plusIlEEE10Policy1000EN6thrust24THRUST_300001_SM_1000_NS18transform_iteratorI11is_positivoNSD_6detail15normal_iteratorINSD_10device_ptrIdEEEEllEEPlyS9_llNS7_10__identityEEEvT0_T1_T2_T3_T4_T6_E12temp_storage;
	add.s32 	%r184, %r183, %r182;
	st.shared.u64 	[%r184+16], %rd402;
$L__BB8_26:
	bar.sync 	0;
	setp.ne.s32 	%p115, %r2, 0;
	@%p115 bra 	$L__BB8_49;
	setp.gt.u64 	%p116, %rd58, 32;
	ld.shared.u64 	%rd288, [_ZZN3cub18CUB_300001_SM_10006detail6reduce28DeviceReduceSingleTileKernelINS2_10policy_hubIlyN4cuda3std3__44plusIlEEE10Policy1000EN6thrust24THRUST_300001_SM_1000_NS18transform_iteratorI11is_positivoNSD_6detail15normal_iteratorINSD_10device_ptrIdEEEEllEEPlyS9_llNS7_10__identityEEEvT0_T1_T2_T3_T4_T6_E12temp_storage+24];
	selp.b64 	%rd289, %rd288, 0, %p116;
	add.s64 	%rd290, %rd289, %rd402;
	setp.gt.u64 	%p117, %rd58, 64;
	ld.shared.u64 	%rd291, [_ZZN3cub18CUB_300001_SM_10006detail6reduce28DeviceReduceSingleTileKernelINS2_10policy_hubIlyN4cuda3std3__44plusIlEEE10Policy1000EN6thrust24THRUST_300001_SM_1000_NS18transform_iteratorI11is_positivoNSD_6detail15normal_iteratorINSD_10device_ptrIdEEEEllEEPlyS9_llNS7_10__identityEEEvT0_T1_T2_T3_T4_T6_E12temp_storage+32];
	selp.b64 	%rd292, %rd291, 0, %p117;
	add.s64 	%rd293, %rd290, %rd292;
	setp.gt.u64 	%p118, %rd58, 96;
	ld.shared.u64 	%rd294, [_ZZN3cub18CUB_300001_SM_10006detail6reduce28DeviceReduceSingleTileKernelINS2_10policy_hubIlyN4cuda3std3__44plusIlEEE10Policy1000EN6thrust24THRUST_300001_SM_1000_NS18transform_iteratorI11is_positivoNSD_6detail15normal_iteratorINSD_10device_ptrIdEEEEllEEPlyS9_llNS7_10__identityEEEvT0_T1_T2_T3_T4_T6_E12temp_storage+40];
	selp.b64 	%rd295, %rd294, 0, %p118;
	add.s64 	%rd296, %rd293, %rd295;
	setp.gt.u64 	%p119, %rd58, 128;
	ld.shared.u64 	%rd297, [_ZZN3cub18CUB_300001_SM_10006detail6reduce28DeviceReduceSingleTileKernelINS2_10policy_hubIlyN4cuda3std3__44plusIlEEE10Policy1000EN6thrust24THRUST_300001_SM_1000_NS18transform_iteratorI11is_positivoNSD_6detail15normal_iteratorINSD_10device_ptrIdEEEEllEEPlyS9_llNS7_10__identityEEEvT0_T1_T2_T3_T4_T6_E12temp_storage+48];
	selp.b64 	%rd298, %rd297, 0, %p119;
	add.s64 	%rd299, %rd296, %rd298;
	setp.gt.u64 	%p120, %rd58, 160;
	ld.shared.u64 	%rd300, [_ZZN3cub18CUB_300001_SM_10006detail6reduce28DeviceReduceSingleTileKernelINS2_10policy_hubIlyN4cuda3std3__44plusIlEEE10Policy1000EN6thrust24THRUST_300001_SM_1000_NS18transform_iteratorI11is_positivoNSD_6detail15normal_iteratorINSD_10device_ptrIdEEEEllEEPlyS9_llNS7_10__identityEEEvT0_T1_T2_T3_T4_T6_E12temp_storage+56];
	selp.b64 	%rd301, %rd300, 0, %p120;
	add.s64 	%rd302, %rd299, %rd301;
	setp.gt.u64 	%p121, %rd58, 192;
	ld.shared.u64 	%rd303, [_ZZN3cub18CUB_300001_SM_10006detail6reduce28DeviceReduceSingleTileKernelINS2_10policy_hubIlyN4cuda3std3__44plusIlEEE10Policy1000EN6thrust24THRUST_300001_SM_1000_NS18transform_iteratorI11is_positivoNSD_6detail15normal_iteratorINSD_10device_ptrIdEEEEllEEPlyS9_llNS7_10__identityEEEvT0_T1_T2_T3_T4_T6_E12temp_storage+64];
	selp.b64 	%rd304, %rd303, 0, %p121;
	add.s64 	%rd305, %rd302, %rd304;
	setp.gt.u64 	%p122, %rd58, 224;
	ld.shared.u64 	%rd306, [_ZZN3cub18CUB_300001_SM_10006detail6reduce28DeviceReduceSingleTileKernelINS2_10policy_hubIlyN4cuda3std3__44plusIlEEE10Policy1000EN6thrust24THRUST_300001_SM_1000_NS18transform_iteratorI11is_positivoNSD_6detail15normal_iteratorINSD_10device_ptrIdEEEEllEEPlyS9_llNS7_10__identityEEEvT0_T1_T2_T3_T4_T6_E12temp_storage+72];
	selp.b64 	%rd307, %rd306, 0, %p122;
	add.s64 	%rd308, %rd305, %rd307;
	setp.gt.u64 	%p123, %rd58, 256;
	ld.shared.u64 	%rd309, [_ZZN3cub18CUB_300001_SM_10006detail6reduce28DeviceReduceSingleTileKernelINS2_10policy_hubIlyN4cuda3std3__44plusIlEEE10Policy1000EN6thrust24THRUST_300001_SM_1000_NS18transform_iteratorI11is_positivoNSD_6detail15normal_iteratorINSD_10device_ptrIdEEEEllEEPlyS9_llNS7_10__identityEEEvT0_T1_T2_T3_T4_T6_E12temp_storage+80];
	selp.b64 	%rd310, %rd309, 0, %p123;
	add.s64 	%rd311, %rd308, %rd310;
	setp.gt.u64 	%p124, %rd58, 288;
	ld.shared.u64 	%rd312, [_ZZN3cub18CUB_300001_SM_10006detail6reduce28DeviceReduceSingleTileKernelINS2_10policy_hubIlyN4cuda3std3__44plusIlEEE10Policy1000EN6thrust24THRUST_300001_SM_1000_NS18transform_iteratorI11is_positivoNSD_6detail15normal_iteratorINSD_10device_ptrIdEEEEllEEPlyS9_llNS7_10__identityEEEvT0_T1_T2_T3_T4_T6_E12temp_storage+88];
	selp.b64 	%rd313, %rd312, 0, %p124;
	add.s64 	%rd314, %rd311, %rd313;
	setp.gt.u64 	%p125, %rd58, 320;
	ld.shared.u64 	%rd315, [_ZZN3cub18CUB_300001_SM_10006detail6reduce28DeviceReduceSingleTileKernelINS2_10policy_hubIlyN4cuda3std3__44plusIlEEE10Policy1000EN6thrust24THRUST_300001_SM_1000_NS18transform_iteratorI11is_positivoNSD_6detail15normal_iteratorINSD_10device_ptrIdEEEEllEEPlyS9_llNS7_10__identityEEEvT0_T1_T2_T3_T4_T6_E12temp_storage+96];
	selp.b64 	%rd316, %rd315, 0, %p125;
	add.s64 	%rd317, %rd314, %rd316;
	setp.gt.u64 	%p126, %rd58, 352;
	ld.shared.u64 	%rd318, [_ZZN3cub18CUB_300001_SM_10006detail6reduce28DeviceReduceSingleTileKernelINS2_10policy_hubIlyN4cuda3std3__44plusIlEEE10Policy1000EN6thrust24THRUST_300001_SM_1000_NS18transform_iteratorI11is_positivoNSD_6detail15normal_iteratorINSD_10device_ptrIdEEEEllEEPlyS9_llNS7_10__identityEEEvT0_T1_T2_T3_T4_T6_E12temp_storage+104];
	selp.b64 	%rd319, %rd318, 0, %p126;
	add.s64 	%rd320, %rd317, %rd319;
	setp.gt.u64 	%p127, %rd58, 384;
	ld.shared.u64 	%rd321, [_ZZN3cub18CUB_300001_SM_10006detail6reduce28DeviceReduceSingleTileKernelINS2_10policy_hubIlyN4cuda3std3__44plusIlEEE10Policy1000EN6thrust24THRUST_300001_SM_1000_NS18transform_iteratorI11is_positivoNSD_6detail15normal_iteratorINSD_10device_ptrIdEEEEllEEPlyS9_llNS7_10__identityEEEvT0_T1_T2_T3_T4_T6_E12temp_storage+112];
	selp.b64 	%rd322, %rd321, 0, %p127;
	add.s64 	%rd323, %rd320, %rd322;
	setp.gt.u64 	%p128, %rd58, 416;
	ld.shared.u64 	%rd324, [_ZZN3cub18CUB_300001_SM_10006detail6reduce28DeviceReduceSingleTileKernelINS2_10policy_hubIlyN4cuda3std3__44plusIlEEE10Policy1000EN6thrust24THRUST_300001_SM_1000_NS18transform_iteratorI11is_positivoNSD_6detail15normal_iteratorINSD_10device_ptrIdEEEEllEEPlyS9_llNS7_10__identityEEEvT0_T1_T2_T3_T4_T6_E12temp_storage+120];
	selp.b64 	%rd325, %rd324, 0, %p128;
	add.s64 	%rd326, %rd323, %rd325;
	setp.gt.u64 	%p129, %rd58, 448;
	ld.shared.u64 	%rd327, [_ZZN3cub18CUB_300001_SM_10006detail6reduce28DeviceReduceSingleTileKernelINS2_10policy_hubIlyN4cuda3std3__44plusIlEEE10Policy1000EN6thrust24THRUST_300001_SM_1000_NS18transform_iteratorI11is_positivoNSD_6detail15normal_iteratorINSD_10device_ptrIdEEEEllEEPlyS9_llNS7_10__identityEEEvT0_T1_T2_T3_T4_T6_E12temp_storage+128];
	selp.b64 	%rd328, %rd327, 0, %p129;
	add.s64 	%rd329, %rd326, %rd328;
	setp.gt.u64 	%p130, %rd58, 480;
	ld.shared.u64 	%rd330, [_ZZN3cub18CUB_300001_SM_10006detail6reduce28DeviceReduceSingleTileKernelINS2_10policy_hubIlyN4cuda3std3__44plusIlEEE10Policy1000EN6thrust24THRUST_300001_SM_1000_NS18transform_iteratorI11is_positivoNSD_6detail15normal_iteratorINSD_10device_ptrIdEEEEllEEPlyS9_llNS7_10__identityEEEvT0_T1_T2_T3_T4_T6_E12temp_storage+136];
	selp.b64 	%rd331, %rd330, 0, %p130;
	add.s64 	%rd402, %rd329, %rd331;
	bra.uni 	$L__BB8_49;
$L__BB8_28:
	mov.u32 	%r24, %tid.x;
	cvt.u64.u32 	%rd25, %r24;
	mul.wide.u32 	%rd62, %r24, 8;
	add.s64 	%rd26, %rd2, %rd62;
	ld.global.f64 	%fd1, [%rd26];
	setp.gt.f64 	%p3, %fd1, 0d0000000000000000;
	selp.u64 	%rd63, 1, 0, %p3;
	ld.global.f64 	%fd2, [%rd26+4096];
	setp.gt.f64 	%p4, %fd2, 0d0000000000000000;
	selp.u64 	%rd64, 1, 0, %p4;
	ld.global.f64 	%fd3, [%rd26+8192];
	setp.gt.f64 	%p5, %fd3, 0d0000000000000000;
	selp.u64 	%rd65, 1, 0, %p5;
	ld.global.f64 	%fd4, [%rd26+12288];
	setp.gt.f64 	%p6, %fd4, 0d0000000000000000;
	selp.u64 	%rd66, 1, 0, %p6;
	ld.global.f64 	%fd5, [%rd26+16384];
	setp.gt.f64 	%p7, %fd5, 0d0000000000000000;
	selp.u64 	%rd67, 1, 0, %p7;
	ld.global.f64 	%fd6, [%rd26+20480];
	setp.gt.f64 	%p8, %fd6, 0d0000000000000000;
	selp.u64 	%rd68, 1, 0, %p8;
	ld.global.f64 	%fd7, [%rd26+24576];
	setp.gt.f64 	%p9, %fd7, 0d0000000000000000;
	selp.u64 	%rd69, 1, 0, %p9;
	add.s64 	%rd70, %rd64, %rd63;
	add.s64 	%rd71, %rd70, %rd65;
	add.s64 	%rd72, %rd71, %rd66;
	add.s64 	%rd73, %rd72, %rd67;
	add.s64 	%rd74, %rd73, %rd68;
	add.s64 	%rd401, %rd74, %rd69;
	add.s64 	%rd28, %rd58, -3584;
	setp.lt.u64 	%p10, %rd28, 3584;
	mov.b64 	%rd389, 3584;
	@%p10 bra 	$L__BB8_32;
	mov.b64 	%rd389, 3584;
$L__BB8_30:
	shl.b64 	%rd76, %rd389, 3;
	add.s64 	%rd77, %rd26, %rd76;
	ld.global.f64 	%fd8, [%rd77];
	setp.gt.f64 	%p11, %fd8, 0d0000000000000000;
	selp.u64 	%rd78, 1, 0, %p11;
	ld.global.f64 	%fd9, [%rd77+4096];
	setp.gt.f64 	%p12, %fd9, 0d0000000000000000;
	selp.u64 	%rd79, 1, 0, %p12;
	ld.global.f64 	%fd10, [%rd77+8192];
	setp.gt.f64 	%p13, %fd10, 0d0000000000000000;
	selp.u64 	%rd80, 1, 0, %p13;
	ld.global.f64 	%fd11, [%rd77+12288];
	setp.gt.f64 	%p14, %fd11, 0d0000000000000000;
	selp.u64 	%rd81, 1, 0, %p14;
	ld.global.f64 	%fd12, [%rd77+16384];
	setp.gt.f64 	%p15, %fd12, 0d0000000000000000;
	selp.u64 	%rd82, 1, 0, %p15;
	ld.global.f64 	%fd13, [%rd77+20480];
	setp.gt.f64 	%p16, %fd13, 0d0000000000000000;
	selp.u64 	%rd83, 1, 0, %p16;
	ld.global.f64 	%fd14, [%rd77+24576];
	setp.gt.f64 	%p17, %fd14, 0d0000000000000000;
	selp.u64 	%rd84, 1, 0, %p17;
	add.s64 	%rd85, %rd401, %rd78;
	add.s64 	%rd86, %rd85, %rd79;
	add.s64 	%rd87, %rd86, %rd80;
	add.s64 	%rd88, %rd87, %rd81;
	add.s64 	%rd89, %rd88, %rd82;
	add.s64 	%rd90, %rd89, %rd83;
	add.s64 	%rd401, %rd90, %rd84;
	sub.s64 	%rd91, %rd58, %rd389;
	setp.lt.u64 	%p18, %rd91, 3584;
	@%p18 bra 	$L__BB8_45;
	add.s64 	%rd389, %rd389, 3584;
	setp.le.u64 	%p19, %rd389, %rd28;
	@%p19 bra 	$L__BB8_30;
$L__BB8_32:
	setp.le.u64 	%p20, %rd58, %rd389;
	cvt.u32.u64 	%r52, %rd389;
	cvt.u32.u64 	%r53, %rd58;
	sub.s32 	%r54, %r53, %r52;
	setp.ge.s32 	%p21, %r24, %r54;
	or.pred  	%p22, %p20, %p21;
	@%p22 bra 	$L__BB8_45;
	not.b32 	%r57, %r24;
	add.s32 	%r58, %r57, %r53;
	sub.s32 	%r60, %r58, %r52;
	shr.u32 	%r61, %r60, 9;
	add.s32 	%r25, %r61, 1;
	and.b32  	%r26, %r25, 15;
	setp.lt.u32 	%p23, %r60, 7680;
	mov.u32 	%r252, %r24;
	@%p23 bra 	$L__BB8_36;
	and.b32  	%r62, %r25, 16777200;
	neg.s32 	%r250, %r62;
	add.s64 	%rd93, %rd389, %rd25;
	shl.b64 	%rd94, %rd93, 3;
	add.s64 	%rd95, %rd94, %rd2;
	add.s64 	%rd391, %rd95, 32768;
	mov.u32 	%r252, %r24;
$L__BB8_35:
	.pragma "nounroll";
	ld.global.f64 	%fd15, [%rd391+-32768];
	setp.gt.f64 	%p24, %fd15, 0d0000000000000000;
	selp.u64 	%rd96, 1, 0, %p24;
	add.s64 	%rd97, %rd401, %rd96;
	ld.global.f64 	%fd16, [%rd391+-28672];
	setp.gt.f64 	%p25, %fd16, 0d0000000000000000;
	selp.u64 	%rd98, 1, 0, %p25;
	add.s64 	%rd99, %rd97, %rd98;
	ld.global.f64 	%fd17, [%rd391+-24576];
	setp.gt.f64 	%p26, %fd17, 0d0000000000000000;
	selp.u64 	%rd100, 1, 0, %p26;
	add.s64 	%rd101, %rd99, %rd100;
	ld.global.f64 	%fd18, [%rd391+-20480];
	setp.gt.f64 	%p27, %fd18, 0d0000000000000000;
	selp.u64 	%rd102, 1, 0, %p27;
	add.s64 	%rd103, %rd101, %rd102;
	ld.global.f64 	%fd19, [%rd391+-16384];
	setp.gt.f64 	%p28, %fd19, 0d0000000000000000;
	selp.u64 	%rd104, 1, 0, %p28;
	add.s64 	%rd105, %rd103, %rd104;
	ld.global.f64 	%fd20, [%rd391+-12288];
	setp.gt.f64 	%p29, %fd20, 0d0000000000000000;
	selp.u64 	%rd106, 1, 0, %p29;
	add.s64 	%rd107, %rd105, %rd106;
	ld.global.f64 	%fd21, [%rd391+-8192];
	setp.gt.f64 	%p30, %fd21, 0d0000000000000000;
	selp.u64 	%rd108, 1, 0, %p30;
	add.s64 	%rd109, %rd107, %rd108;
	ld.global.f64 	%fd22, [%rd391+-4096];
	setp.gt.f64 	%p31, %fd22, 0d0000000000000000;
	selp.u64 	%rd110, 1, 0, %p31;
	add.s64 	%rd111, %rd109, %rd110;
	ld.global.f64 	%fd23, [%rd391];
	setp.gt.f64 	%p32, %fd23, 0d0000000000000000;
	selp.u64 	%rd112, 1, 0, %p32;
	add.s64 	%rd113, %rd111, %rd112;
	ld.global.f64 	%fd24, [%rd391+4096];
	setp.gt.f64 	%p33, %fd24, 0d0000000000000000;
	selp.u64 	%rd114, 1, 0, %p33;
	add.s64 	%rd115, %rd113, %rd114;
	ld.global.f64 	%fd25, [%rd391+8192];
	setp.gt.f64 	%p34, %fd25, 0d0000000000000000;
	selp.u64 	%rd116, 1, 0, %p34;
	add.s64 	%rd117, %rd115, %rd116;
	ld.global.f64 	%fd26, [%rd391+12288];
	setp.gt.f64 	%p35, %fd26, 0d0000000000000000;
	selp.u64 	%rd118, 1, 0, %p35;
	add.s64 	%rd119, %rd117, %rd118;
	ld.global.f64 	%fd27, [%rd391+16384];
	setp.gt.f64 	%p36, %fd27, 0d0000000000000000;
	selp.u64 	%rd120, 1, 0, %p36;
	add.s64 	%rd121, %rd119, %rd120;
	ld.global.f64 	%fd28, [%rd391+20480];
	setp.gt.f64 	%p37, %fd28, 0d0000000000000000;
	selp.u64 	%rd122, 1, 0, %p37;
	add.s64 	%rd123, %rd121, %rd122;
	ld.global.f64 	%fd29, [%rd391+24576];
	setp.gt.f64 	%p38, %fd29, 0d0000000000000000;
	selp.u64 	%rd124, 1, 0, %p38;
	add.s64 	%rd125, %rd123, %rd124;
	ld.global.f64 	%fd30, [%rd391+28672];
	setp.gt.f64 	%p39, %fd30, 0d0000000000000000;
	selp.u64 	%rd126, 1, 0, %p39;
	add.s64 	%rd401, %rd125, %rd126;
	add.s32 	%r252, %r252, 8192;
	add.s32 	%r250, %r250, 16;
	add.s64 	%rd391, %rd391, 65536;
	setp.ne.s32 	%p40, %r250, 0;
	@%p40 bra 	$L__BB8_35;
$L__BB8_36:
	setp.eq.s32 	%p41, %r26, 0;
	@%p41 bra 	$L__BB8_45;
	and.b32  	%r33, %r25, 7;
	setp.lt.u32 	%p42, %r26, 8;
	@%p42 bra 	$L__BB8_39;
	cvt.u64.u32 	%rd128, %r252;
	add.s64 	%rd129, %rd389, %rd128;
	shl.b64 	%rd130, %rd129, 3;
	add.s64 	%rd131, %rd2, %rd130;
	ld.global.f64 	%fd31, [%rd131];
	setp.gt.f64 	%p43, %fd31, 0d0000000000000000;
	selp.u64 	%rd132, 1, 0, %p43;
	add.s64 	%rd133, %rd401, %rd132;
	ld.global.f64 	%fd32, [%rd131+4096];
	setp.gt.f64 	%p44, %fd32, 0d0000000000000000;
	selp.u64 	%rd134, 1, 0, %p44;
	add.s64 	%rd135, %rd133, %rd134;
	ld.global.f64 	%fd33, [%rd131+8192];
	setp.gt.f64 	%p45, %fd33, 0d0000000000000000;
	selp.u64 	%rd136, 1, 0, %p45;
	add.s64 	%rd137, %rd135, %rd136;
	ld.global.f64 	%fd34, [%rd131+12288];
	setp.gt.f64 	%p46, %fd34, 0d0000000000000000;
	selp.u64 	%rd138, 1, 0, %p46;
	add.s64 	%rd139, %rd137, %rd138;
	ld.global.f64 	%fd35, [%rd131+16384];
	setp.gt.f64 	%p47, %fd35, 0d0000000000000000;
	selp.u64 	%rd140, 1, 0, %p47;
	add.s64 	%rd141, %rd139, %rd140;
	ld.global.f64 	%fd36, [%rd131+20480];
	setp.gt.f64 	%p48, %fd36, 0d0000000000000000;
	selp.u64 	%rd142, 1, 0, %p48;
	add.s64 	%rd143, %rd141, %rd142;
	ld.global.f64 	%fd37, [%rd131+24576];
	setp.gt.f64 	%p49, %fd37, 0d0000000000000000;
	selp.u64 	%rd144, 1, 0, %p49;
	add.s64 	%rd145, %rd143, %rd144;
	ld.global.f64 	%fd38, [%rd131+28672];
	setp.gt.f64 	%p50, %fd38, 0d0000000000000000;
	selp.u64 	%rd146, 1, 0, %p50;
	add.s64 	%rd401, %rd145, %rd146;
	add.s32 	%r252, %r252, 4096;
$L__BB8_39:
	setp.eq.s32 	%p51, %r33, 0;
	@%p51 bra 	$L__BB8_45;
	and.b32  	%r36, %r25, 3;
	setp.lt.u32 	%p52, %r33, 4;
	@%p52 bra 	$L__BB8_42;
	cvt.u64.u32 	%rd148, %r252;
	add.s64 	%rd149, %rd389, %rd148;
	shl.b64 	%rd150, %rd149, 3;
	add.s64 	%rd151, %rd2, %rd150;
	ld.global.f64 	%fd39, [%rd151];
	setp.gt.f64 	%p53, %fd39, 0d0000000000000000;
	selp.u64 	%rd152, 1, 0, %p53;
	add.s64 	%rd153, %rd401, %rd152;
	ld.global.f64 	%fd40, [%rd151+4096];
	setp.gt.f64 	%p54, %fd40, 0d0000000000000000;
	selp.u64 	%rd154, 1, 0, %p54;
	add.s64 	%rd155, %rd153, %rd154;
	ld.global.f64 	%fd41, [%rd151+8192];
	setp.gt.f64 	%p55, %fd41, 0d0000000000000000;
	selp.u64 	%rd156, 1, 0, %p55;
	add.s64 	%rd157, %rd155, %rd156;
	ld.global.f64 	%fd42, [%rd151+12288];
	setp.gt.f64 	%p56, %fd42, 0d0000000000000000;
	selp.u64 	%rd158, 1, 0, %p56;
	add.s64 	%rd401, %rd157, %rd158;
	add.s32 	%r252, %r252, 2048;
$L__BB8_42:
	setp.eq.s32 	%p57, %r36, 0;
	@%p57 bra 	$L__BB8_45;
	cvt.u64.u32 	%rd159, %r252;
	add.s64 	%rd160, %rd389, %rd159;
	shl.b64 	%rd161, %rd160, 3;
	add.s64 	%rd399, %rd2, %rd161;
	neg.s32 	%r255, %r36;
$L__BB8_44:
	.pragma "nounroll";
	ld.global.f64 	%fd43, [%rd399];
	setp.gt.f64 	%p58, %fd43, 0d0000000000000000;
	selp.u64 	%rd162, 1, 0, %p58;
	add.s64 	%rd401, %rd401, %rd162;
	add.s64 	%rd399, %rd399, 4096;
	add.s32 	%r255, %r255, 1;
	setp.ne.s32 	%p59, %r255, 0;
	@%p59 bra 	$L__BB8_44;
$L__BB8_45:
	// begin inline asm
	mov.u32 %r63, %laneid;
	// end inline asm
	mov.b64 	{%r65, %r70}, %rd401;
	mov.b32 	%r71, 1;
	mov.b32 	%r112, 31;
	mov.b32 	%r113, -1;
	// begin inline asm
	shfl.sync.down.b32 %r64, %r65, %r71, %r112, %r113;
	// end inline asm
	// begin inline asm
	shfl.sync.down.b32 %r69, %r70, %r71, %r112, %r113;
	// end inline asm
	mov.b64 	%rd163, {%r64, %r69};
	setp.gt.s32 	%p60, %r63, 30;
	selp.b64 	%rd164, 0, %rd163, %p60;
	add.s64 	%rd165, %rd164, %rd401;
	mov.b64 	{%r75, %r80}, %rd165;
	mov.b32 	%r81, 2;
	// begin inline asm
	shfl.sync.down.b32 %r74, %r75, %r81, %r112, %r113;
	// end inline asm
	// begin inline asm
	shfl.sync.down.b32 %r79, %r80, %r81, %r112, %r113;
	// end inline asm
	mov.b64 	%rd166, {%r74, %r79};
	setp.gt.s32 	%p61, %r63, 29;
	selp.b64 	%rd167, 0, %rd166, %p61;
	add.s64 	%rd168, %rd167, %rd165;
	mov.b64 	{%r85, %r90}, %rd168;
	mov.b32 	%r91, 4;
	// begin inline asm
	shfl.sync.down.b32 %r84, %r85, %r91, %r112, %r113;
	// end inline asm
	// begin inline asm
	shfl.sync.down.b32 %r89, %r90, %r91, %r112, %r113;
	// end inline asm
	mov.b64 	%rd169, {%r84, %r89};
	setp.gt.s32 	%p62, %r63, 27;
	selp.b64 	%rd170, 0, %rd169, %p62;
	add.s64 	%rd171, %rd170, %rd168;
	mov.b64 	{%r95, %r100}, %rd171;
	mov.b32 	%r101, 8;
	// begin inline asm
	shfl.sync.down.b32 %r94, %r95, %r101, %r112, %r113;
	// end inline asm
	// begin inline asm
	shfl.sync.down.b32 %r99, %r100, %r101, %r112, %r113;
	// end inline asm
	mov.b64 	%rd172, {%r94, %r99};
	setp.gt.s32 	%p63, %r63, 23;
	selp.b64 	%rd173, 0, %rd172, %p63;
	add.s64 	%rd174, %rd173, %rd171;
	mov.b64 	{%r105, %r110}, %rd174;
	mov.b32 	%r111, 16;
	// begin inline asm
	shfl.sync.down.b32 %r104, %r105, %r111, %r112, %r113;
	// end inline asm
	// begin inline asm
	shfl.sync.down.b32 %r109, %r110, %r111, %r112, %r113;
	// end inline asm
	mov.b64 	%rd175, {%r104, %r109};
	setp.gt.s32 	%p64, %r63, 15;
	selp.b64 	%rd176, 0, %rd175, %p64;
	add.s64 	%rd402, %rd176, %rd174;
	setp.ne.s32 	%p65, %r63, 0;
	@%p65 bra 	$L__BB8_47;
	shr.u32 	%r114, %r24, 2;
	and.b32  	%r115, %r114, 248;
	mov.u32 	%r116, _ZZN3cub18CUB_300001_SM_10006detail6reduce28DeviceReduceSingleTileKernelINS2_10policy_hubIlyN4cuda3std3__44plusIlEEE10Policy1000EN6thrust24THRUST_300001_SM_1000_NS18transform_iteratorI11is_positivoNSD_6detail15normal_iteratorINSD_10device_ptrIdEEEEllEEPlyS9_llNS7_10__identityEEEvT0_T1_T2_T3_T4_T6_E12temp_storage;
	add.s32 	%r117, %r116, %r115;
	st.shared.u64 	[%r117+16], %rd402;
$L__BB8_47:
	bar.sync 	0;
	setp.ne.s32 	%p66, %r24, 0;
	@%p66 bra 	$L__BB8_49;
	ld.shared.u64 	%rd177, [_ZZN3cub18CUB_300001_SM_10006detail6reduce28DeviceReduceSingleTileKernelINS2_10policy_hubIlyN4cuda3std3__44plusIlEEE10Policy1000EN6thrust24THRUST_300001_SM_1000_NS18transform_iteratorI11is_positivoNSD_6detail15normal_iteratorINSD_10device_ptrIdEEEEllEEPlyS9_llNS7_10__identityEEEvT0_T1_T2_T3_T4_T6_E12temp_storage+24];
	add.s64 	%rd178, %rd177, %rd402;
	ld.shared.u64 	%rd179, [_ZZN3cub18CUB_300001_SM_10006detail6reduce28DeviceReduceSingleTileKernelINS2_10policy_hubIlyN4cuda3std3__44plusIlEEE10Policy1000EN6thrust24THRUST_300001_SM_1000_NS18transform_iteratorI11is_positivoNSD_6detail15normal_iteratorINSD_10device_ptrIdEEEEllEEPlyS9_llNS7_10__identityEEEvT0_T1_T2_T3_T4_T6_E12temp_storage+32];
	add.s64 	%rd180, %rd178, %rd179;
	ld.shared.u64 	%rd181, [_ZZN3cub18CUB_300001_SM_10006detail6reduce28DeviceReduceSingleTileKernelINS2_10policy_hubIlyN4cuda3std3__44plusIlEEE10Policy1000EN6thrust24THRUST_300001_SM_1000_NS18transform_iteratorI11is_positivoNSD_6detail15normal_iteratorINSD_10device_ptrIdEEEEllEEPlyS9_llNS7_10__identityEEEvT0_T1_T2_T3_T4_T6_E12temp_storage+40];
	add.s64 	%rd182, %rd180, %rd181;
	ld.shared.u64 	%rd183, [_ZZN3cub18CUB_300001_SM_10006detail6reduce28DeviceReduceSingleTileKernelINS2_10policy_hubIlyN4cuda3std3__44plusIlEEE10Policy1000EN6thrust24THRUST_300001_SM_1000_NS18transform_iteratorI11is_positivoNSD_6detail15normal_iteratorINSD_10device_ptrIdEEEEllEEPlyS9_llNS7_10__identityEEEvT0_T1_T2_T3_T4_T6_E12temp_storage+48];
	add.s64 	%rd184, %rd182, %rd183;
	ld.shared.u64 	%rd185, [_ZZN3cub18CUB_300001_SM_10006detail6reduce28DeviceReduceSingleTileKernelINS2_10policy_hubIlyN4cuda3std3__44plusIlEEE10Policy1000EN6thrust24THRUST_300001_SM_1000_NS18transform_iteratorI11is_positivoNSD_6detail15normal_iteratorINSD_10device_ptrIdEEEEllEEPlyS9_llNS7_10__identityEEEvT0_T1_T2_T3_T4_T6_E12temp_storage+56];
	add.s64 	%rd186, %rd184, %rd185;
	ld.shared.u64 	%rd187, [_ZZN3cub18CUB_300001_SM_10006detail6reduce28DeviceReduceSingleTileKernelINS2_10policy_hubIlyN4cuda3std3__44plusIlEEE10Policy1000EN6thrust24THRUST_300001_SM_1000_NS18transform_iteratorI11is_positivoNSD_6detail15normal_iteratorINSD_10device_ptrIdEEEEllEEPlyS9_llNS7_10__identityEEEvT0_T1_T2_T3_T4_T6_E12temp_storage+64];
	add.s64 	%rd188, %rd186, %rd187;
	ld.shared.u64 	%rd189, [_ZZN3cub18CUB_300001_SM_10006detail6reduce28DeviceReduceSingleTileKernelINS2_10policy_hubIlyN4cuda3std3__44plusIlEEE10Policy1000EN6thrust24THRUST_300001_SM_1000_NS18transform_iteratorI11is_positivoNSD_6detail15normal_iteratorINSD_10device_ptrIdEEEEllEEPlyS9_llNS7_10__identityEEEvT0_T1_T2_T3_T4_T6_E12temp_storage+72];
	add.s64 	%rd190, %rd188, %rd189;
	ld.shared.u64 	%rd191, [_ZZN3cub18CUB_300001_SM_10006detail6reduce28DeviceReduceSingleTileKernelINS2_10policy_hubIlyN4cuda3std3__44plusIlEEE10Policy1000EN6thrust24THRUST_300001_SM_1000_NS18transform_iteratorI11is_positivoNSD_6detail15normal_iteratorINSD_10device_ptrIdEEEEllEEPlyS9_llNS7_10__identityEEEvT0_T1_T2_T3_T4_T6_E12temp_storage+80];
	add.s64 	%rd192, %rd190, %rd191;
	ld.shared.u64 	%rd193, [_ZZN3cub18CUB_300001_SM_10006detail6reduce28DeviceReduceSingleTileKernelINS2_10policy_hubIlyN4cuda3std3__44plusIlEEE10Policy1000EN6thrust24THRUST_300001_SM_1000_NS18transform_iteratorI11is_positivoNSD_6detail15normal_iteratorINSD_10device_ptrIdEEEEllEEPlyS9_llNS7_10__identityEEEvT0_T1_T2_T3_T4_T6_E12temp_storage+88];
	add.s64 	%rd194, %rd192, %rd193;
	ld.shared.u64 	%rd195, [_ZZN3cub18CUB_300001_SM_10006detail6reduce28DeviceReduceSingleTileKernelINS2_10policy_hubIlyN4cuda3std3__44plusIlEEE10Policy1000EN6thrust24THRUST_300001_SM_1000_NS18transform_iteratorI11is_positivoNSD_6detail15normal_iteratorINSD_10device_ptrIdEEEEllEEPlyS9_llNS7_10__identityEEEvT0_T1_T2_T3_T4_T6_E12temp_storage+96];
	add.s64 	%rd196, %rd194, %rd195;
	ld.shared.u64 	%rd197, [_ZZN3cub18CUB_300001_SM_10006detail6reduce28DeviceReduceSingleTileKernelINS2_10policy_hubIlyN4cuda3std3__44plusIlEEE10Policy1000EN6thrust24THRUST_300001_SM_1000_NS18transform_iteratorI11is_positivoNSD_6detail15normal_iteratorINSD_10device_ptrIdEEEEllEEPlyS9_llNS7_10__identityEEEvT0_T1_T2_T3_T4_T6_E12temp_storage+104];
	add.s64 	%rd198, %rd196, %rd197;
	ld.shared.u64 	%rd199, [_ZZN3cub18CUB_300001_SM_10006detail6reduce28DeviceReduceSingleTileKernelINS2_10policy_hubIlyN4cuda3std3__44plusIlEEE10Policy1000EN6thrust24THRUST_300001_SM_1000_NS18transform_iteratorI11is_positivoNSD_6detail15normal_iteratorINSD_10device_ptrIdEEEEllEEPlyS9_llNS7_10__identityEEEvT0_T1_T2_T3_T4_T6_E12temp_storage+112];
	add.s64 	%rd200, %rd198, %rd199;
	ld.shared.u64 	%rd201, [_ZZN3cub18CUB_300001_SM_10006detail6reduce28DeviceReduceSingleTileKernelINS2_10policy_hubIlyN4cuda3std3__44plusIlEEE10Policy1000EN6thrust24THRUST_300001_SM_1000_NS18transform_iteratorI11is_positivoNSD_6detail15normal_iteratorINSD_10device_ptrIdEEEEllEEPlyS9_llNS7_10__identityEEEvT0_T1_T2_T3_T4_T6_E12temp_storage+120];
	add.s64 	%rd202, %rd200, %rd201;
	ld.shared.u64 	%rd203, [_ZZN3cub18CUB_300001_SM_10006detail6reduce28DeviceReduceSingleTileKernelINS2_10policy_hubIlyN4cuda3std3__44plusIlEEE10Policy1000EN6thrust24THRUST_300001_SM_1000_NS18transform_iteratorI11is_positivoNSD_6detail15normal_iteratorINSD_10device_ptrIdEEEEllEEPlyS9_llNS7_10__identityEEEvT0_T1_T2_T3_T4_T6_E12temp_storage+128];
	add.s64 	%rd204, %rd202, %rd203;
	ld.shared.u64 	%rd205, [_ZZN3cub18CUB_300001_SM_10006detail6reduce28DeviceReduceSingleTileKernelINS2_10policy_hubIlyN4cuda3std3__44plusIlEEE10Policy1000EN6thrust24THRUST_300001_SM_1000_NS18transform_iteratorI11is_positivoNSD_6detail15normal_iteratorINSD_10device_ptrIdEEEEllEEPlyS9_llNS7_10__identityEEEvT0_T1_T2_T3_T4_T6_E12temp_storage+136];
	add.s64 	%rd402, %rd204, %rd205;
$L__BB8_49:
	mov.u32 	%r240, %tid.x;
	setp.ne.s32 	%p138, %r240, 0;
	@%p138 bra 	$L__BB8_51;
	add.s64 	%rd375, %rd402, %rd59;
	st.global.u64 	[%rd1], %rd375;
$L__BB8_51:
	ret;

}
	// .globl	_ZN3cub18CUB_300001_SM_10006detail6reduce18DeviceReduceKernelINS2_10policy_hubIlyN4cuda3std3__44plusIlEEE10Policy1000EN6thrust24THRUST_300001_SM_1000_NS18transform_iteratorI11is_positivoNSD_6detail15normal_iteratorINSD_10device_ptrIdEEEEllEEyS9_lNS7_10__identityEEEvT0_PT3_T1_NS0_13GridEvenShareISQ_EET2_T4_
.visible .entry _ZN3cub18CUB_300001_SM_10006detail6reduce18DeviceReduceKernelINS2_10policy_hubIlyN4cuda3std3__44plusIlEEE10Policy1000EN6thrust24THRUST_300001_SM_1000_NS18transform_iteratorI11is_positivoNSD_6detail15normal_iteratorINSD_10device_ptrIdEEEEllEEyS9_lNS7_10__identityEEEvT0_PT3_T1_NS0_13GridEvenShareISQ_EET2_T4_(
	.param .align 8 .b8 _ZN3cub18CUB_300001_SM_10006detail6reduce18DeviceReduceKernelINS2_10policy_hubIlyN4cuda3std3__44plusIlEEE10Policy1000EN6thrust24THRUST_300001_SM_1000_NS18transform_iteratorI11is_positivoNSD_6detail15normal_iteratorINSD_10device_ptrIdEEEEllEEyS9_lNS7_10__identityEEEvT0_PT3_T1_NS0_13GridEvenShareISQ_EET2_T4__param_0[16],
	.param .u64 .ptr .align 1 _ZN3cub18CUB_300001_SM_10006detail6reduce18DeviceReduceKernelINS2_10policy_hubIlyN4cuda3std3__44plusIlEEE10Policy1000EN6thrust24THRUST_300001_SM_1000_NS18transform_iteratorI11is_positivoNSD_6detail15normal_iteratorINSD_10device_ptrIdEEEEllEEyS9_lNS7_10__identityEEEvT0_PT3_T1_NS0_13GridEvenShareISQ_EET2_T4__param_1,
	.param .u64 _ZN3cub18CUB_300001_SM_10006detail6reduce18DeviceReduceKernelINS2_10policy_hubIlyN4cuda3std3__44plusIlEEE10Policy1000EN6thrust24THRUST_300001_SM_1000_NS18transform_iteratorI11is_positivoNSD_6detail15normal_iteratorINSD_10device_ptrIdEEEEllEEyS9_lNS7_10__identityEEEvT0_PT3_T1_NS0_13GridEvenShareISQ_EET2_T4__param_2,
	.param .align 8 .b8 _ZN3cub18CUB_300001_SM_10006detail6reduce18DeviceReduceKernelINS2_10policy_hubIlyN4cuda3std3__44plusIlEEE10Policy1000EN6thrust24THRUST_300001_SM_1000_NS18transform_iteratorI11is_positivoNSD_6detail15normal_iteratorINSD_10device_ptrIdEEEEllEEyS9_lNS7_10__identityEEEvT0_PT3_T1_NS0_13GridEvenShareISQ_EET2_T4__param_3[72],
	.param .align 1 .b8 _ZN3cub18CUB_300001_SM_10006detail6reduce18DeviceReduceKernelINS2_10policy_hubIlyN4cuda3std3__44plusIlEEE10Policy1000EN6thrust24THRUST_300001_SM_1000_NS18transform_iteratorI11is_positivoNSD_6detail15normal_iteratorINSD_10device_ptrIdEEEEllEEyS9_lNS7_10__identityEEEvT0_PT3_T1_NS0_13GridEvenShareISQ_EET2_T4__param_4[1],
	.param .align 1 .b8 _ZN3cub18CUB_300001_SM_10006detail6reduce18DeviceReduceKernelINS2_10policy_hubIlyN4cuda3std3__44plusIlEEE10Policy1000EN6thrust24THRUST_300001_SM_1000_NS18transform_iteratorI11is_positivoNSD_6detail15normal_iteratorINSD_10device_ptrIdEEEEllEEyS9_lNS7_10__identityEEEvT0_PT3_T1_NS0_13GridEvenShareISQ_EET2_T4__param_5[1]
)
.maxntid 512
{
	.reg .pred 	%p<138>;
	.reg .b16 	%rs<4>;
	.reg .b32 	%r<280>;
	.reg .b64 	%rd<420>;
	.reg .b64 	%fd<74>;
	// demoted variable
	.shared .align 8 .b8 _ZZN3cub18CUB_300001_SM_10006detail6reduce18DeviceReduceKernelINS2_10policy_hubIlyN4cuda3std3__44plusIlEEE10Policy1000EN6thrust24THRUST_300001_SM_1000_NS18transform_iteratorI11is_positivoNSD_6detail15normal_iteratorINSD_10device_ptrIdEEEEllEEyS9_lNS7_10__identityEEEvT0_PT3_T1_NS0_13GridEvenShareISQ_EET2_T4_E12temp_storage[152];
	ld.param.u64 	%rd1, [_ZN3cub18CUB_300001_SM_10006detail6reduce18DeviceReduceKernelINS2_10policy_hubIlyN4cuda3std3__44plusIlEEE10Policy1000EN6thrust24THRUST_300001_SM_1000_NS18transform_iteratorI11is_positivoNSD_6detail15normal_iteratorINSD_10device_ptrIdEEEEllEEyS9_lNS7_10__identityEEEvT0_PT3_T1_NS0_13GridEvenShareISQ_EET2_T4__param_3+32];
	ld.param.u32 	%r1, [_ZN3cub18CUB_300001_SM_10006detail6reduce18DeviceReduceKernelINS2_10policy_hubIlyN4cuda3std3__44plusIlEEE10Policy1000EN6thrust24THRUST_300001_SM_1000_NS18transform_iteratorI11is_positivoNSD_6detail15normal_iteratorINSD_10device_ptrIdEEEEllEEyS9_lNS7_10__identityEEEvT0_PT3_T1_NS0_13GridEvenShareISQ_EET2_T4__param_3+40];
	ld.param.u64 	%rd64, [_ZN3cub18CUB_300001_SM_10006detail6reduce18DeviceReduceKernelINS2_10policy_hubIlyN4cuda3std3__44plusIlEEE10Policy1000EN6thrust24THRUST_300001_SM_1000_NS18transform_iteratorI11is_positivoNSD_6detail15normal_iteratorINSD_10device_ptrIdEEEEllEEyS9_lNS7_10__identityEEEvT0_PT3_T1_NS0_13GridEvenShareISQ_EET2_T4__param_0];
	cvta.to.global.u64 	%rd2, %rd64;
	mov.u32 	%r2, %ctaid.x;
	mul.lo.s32 	%r50, %r1, 3584;
	cvt.s64.s32 	%rd3, %r50;
	mul.lo.s32 	%r51, %r2, 3584;
	cvt.u64.u32 	%rd4, %r51;
	sub.s64 	%rd5, %rd1, %rd4;
	setp.gt.u64 	%p1, %rd5, 3583;
	@%p1 bra 	$L__BB9_25;
	cvt.u32.u64 	%r136, %rd4;
	cvt.u32.u64 	%r3, %rd1;
	sub.s32 	%r4, %r3, %r136;
	mov.u32 	%r5, %tid.x;
	setp.ge.s32 	%p66, %r5, %r4;
	mov.b64 	%rd403, 0;
	mov.u32 	%r267, %r5;
	@%p66 bra 	$L__BB9_3;
	add.s32 	%r138, %r136, %r5;
	mul.wide.u32 	%rd214, %r138, 8;
	add.s64 	%rd215, %rd2, %rd214;
	ld.global.f64 	%fd44, [%rd215];
	setp.gt.f64 	%p67, %fd44, 0d0000000000000000;
	selp.u64 	%rd403, 1, 0, %p67;
	add.s32 	%r267, %r5, 512;
$L__BB9_3:
	setp.ge.s32 	%p68, %r267, %r4;
	@%p68 bra 	$L__BB9_16;
	not.b32 	%r140, %r267;
	add.s32 	%r141, %r140, %r3;
	sub.s32 	%r142, %r141, %r136;
	shr.u32 	%r143, %r142, 9;
	add.s32 	%r8, %r143, 1;
	and.b32  	%r9, %r8, 15;
	setp.lt.u32 	%p69, %r142, 7680;
	@%p69 bra 	$L__BB9_7;
	and.b32  	%r144, %r8, 16777200;
	neg.s32 	%r265, %r144;
	mul.wide.u32 	%rd217, %r2, 28672;
	mul.wide.u32 	%rd218, %r267, 8;
	add.s64 	%rd219, %rd217, %rd218;
	add.s64 	%rd220, %rd219, %rd2;
	add.s64 	%rd394, %rd220, 32768;
$L__BB9_6:
	.pragma "nounroll";
	ld.global.f64 	%fd45, [%rd394+-32768];
	setp.gt.f64 	%p70, %fd45, 0d0000000000000000;
	selp.u64 	%rd221, 1, 0, %p70;
	add.s64 	%rd222, %rd403, %rd221;
	ld.global.f64 	%fd46, [%rd394+-28672];
	setp.gt.f64 	%p71, %fd46, 0d0000000000000000;
	selp.u64 	%rd223, 1, 0, %p71;
	add.s64 	%rd224, %rd222, %rd223;
	ld.global.f64 	%fd47, [%rd394+-24576];
	setp.gt.f64 	%p72, %fd47, 0d0000000000000000;
	selp.u64 	%rd225, 1, 0, %p72;
	add.s64 	%rd226, %rd224, %rd225;
	ld.global.f64 	%fd48, [%rd394+-20480];
	setp.gt.f64 	%p73, %fd48, 0d0000000000000000;
	selp.u64 	%rd227, 1, 0, %p73;
	add.s64 	%rd228, %rd226, %rd227;
	ld.global.f64 	%fd49, [%rd394+-16384];
	setp.gt.f64 	%p74, %fd49, 0d0000000000000000;
	selp.u64 	%rd229, 1, 0, %p74;
	add.s64 	%rd230, %rd228, %rd229;
	ld.global.f64 	%fd50, [%rd394+-12288];
	setp.gt.f64 	%p75, %fd50, 0d0000000000000000;
	selp.u64 	%rd231, 1, 0, %p75;
	add.s64 	%rd232, %rd230, %rd231;
	ld.global.f64 	%fd51, [%rd394+-8192];
	setp.gt.f64 	%p76, %fd51, 0d0000000000000000;
	selp.u64 	%rd233, 1, 0, %p76;
	add.s64 	%rd234, %rd232, %rd233;
	ld.global.f64 	%fd52, [%rd394+-4096];
	setp.gt.f64 	%p77, %fd52, 0d0000000000000000;
	selp.u64 	%rd235, 1, 0, %p77;
	add.s64 	%rd236, %rd234, %rd235;
	ld.global.f64 	%fd53, [%rd394];
	setp.gt.f64 	%p78, %fd53, 0d0000000000000000;
	selp.u64 	%rd237, 1, 0, %p78;
	add.s64 	%rd238, %rd236, %rd237;
	ld.global.f64 	%fd54, [%rd394+4096];
	setp.gt.f64 	%p79, %fd54, 0d0000000000000000;
	selp.u64 	%rd239, 1, 0, %p79;
	add.s64 	%rd240, %rd238, %rd239;
	ld.global.f64 	%fd55, [%rd394+8192];
	setp.gt.f64 	%p80, %fd55, 0d0000000000000000;
	selp.u64 	%rd241, 1, 0, %p80;
	add.s64 	%rd242, %rd240, %rd241;
	ld.global.f64 	%fd56, [%rd394+12288];
	setp.gt.f64 	%p81, %fd56, 0d0000000000000000;
	selp.u64 	%rd243, 1, 0, %p81;
	add.s64 	%rd244, %rd242, %rd243;
	ld.global.f64 	%fd57, [%rd394+16384];
	setp.gt.f64 	%p82, %fd57, 0d0000000000000000;
	selp.u64 	%rd245, 1, 0, %p82;
	add.s64 	%rd246, %rd244, %rd245;
	ld.global.f64 	%fd58, [%rd394+20480];
	setp.gt.f64 	%p83, %fd58, 0d0000000000000000;
	selp.u64 	%rd247, 1, 0, %p83;
	add.s64 	%rd248, %rd246, %rd247;
	ld.global.f64 	%fd59, [%rd394+24576];
	setp.gt.f64 	%p84, %fd59, 0d0000000000000000;
	selp.u64 	%rd249, 1, 0, %p84;
	add.s64 	%rd250, %rd248, %rd249;
	ld.global.f64 	%fd60, [%rd394+28672];
	setp.gt.f64 	%p85, %fd60, 0d0000000000000000;
	selp.u64 	%rd251, 1, 0, %p85;
	add.s64 	%rd403, %rd250, %rd251;
	add.s32 	%r267, %r267, 8192;
	add.s32 	%r265, %r265, 16;
	add.s64 	%rd394, %rd394, 65536;
	setp.ne.s32 	%p86, %r265, 0;
	@%p86 bra 	$L__BB9_6;
$L__BB9_7:
	setp.eq.s32 	%p87, %r9, 0;
	@%p87 bra 	$L__BB9_16;
	and.b32  	%r16, %r8, 7;
	setp.lt.u32 	%p88, %r9, 8;
	@%p88 bra 	$L__BB9_10;
	cvt.s64.s32 	%rd253, %r267;
	add.s64 	%rd254, %rd253, %rd4;
	shl.b64 	%rd255, %rd254, 3;
	add.s64 	%rd256, %rd2, %rd255;
	ld.global.f64 	%fd61, [%rd256];
	setp.gt.f64 	%p89, %fd61, 0d0000000000000000;
	selp.u64 	%rd257, 1, 0, %p89;
	add.s64 	%rd258, %rd403, %rd257;
	ld.global.f64 	%fd62, [%rd256+4096];
	setp.gt.f64 	%p90, %fd62, 0d0000000000000000;
	selp.u64 	%rd259, 1, 0, %p90;
	add.s64 	%rd260, %rd258, %rd259;
	ld.global.f64 	%fd63, [%rd256+8192];
	setp.gt.f64 	%p91, %fd63, 0d0000000000000000;
	selp.u64 	%rd261, 1, 0, %p91;
	add.s64 	%rd262, %rd260, %rd261;
	ld.global.f64 	%fd64, [%rd256+12288];
	setp.gt.f64 	%p92, %fd64, 0d0000000000000000;
	selp.u64 	%rd263, 1, 0, %p92;
	add.s64 	%rd264, %rd262, %rd263;
	ld.global.f64 	%fd65, [%rd256+16384];
	setp.gt.f64 	%p93, %fd65, 0d0000000000000000;
	selp.u64 	%rd265, 1, 0, %p93;
	add.s64 	%rd266, %rd264, %rd265;
	ld.global.f64 	%fd66, [%rd256+20480];
	setp.gt.f64 	%p94, %fd66, 0d0000000000000000;
	selp.u64 	%rd267, 1, 0, %p94;
	add.s64 	%rd268, %rd266, %rd267;
	ld.global.f64 	%fd67, [%rd256+24576];
	setp.gt.f64 	%p95, %fd67, 0d0000000000000000;
	selp.u64 	%rd269, 1, 0, %p95;
	add.s64 	%rd270, %rd268, %rd269;
	ld.global.f64 	%fd68, [%rd256+28672];
	setp.gt.f64 	%p96, %fd68, 0d0000000000000000;
	selp.u64 	%rd271, 1, 0, %p96;
	add.s64 	%rd403, %rd270, %rd271;
	add.s32 	%r267, %r267, 4096;
$L__BB9_10:
	setp.eq.s32 	%p97, %r16, 0;
	@%p97 bra 	$L__BB9_16;
	and.b32  	%r19, %r8, 3;
	setp.lt.u32 	%p98, %r16, 4;
	@%p98 bra 	$L__BB9_13;
	cvt.s64.s32 	%rd273, %r267;
	add.s64 	%rd274, %rd273, %rd4;
	shl.b64 	%rd275, %rd274, 3;
	add.s64 	%rd276, %rd2, %rd275;
	ld.global.f64 	%fd69, [%rd276];
	setp.gt.f64 	%p99, %fd69, 0d0000000000000000;
	selp.u64 	%rd277, 1, 0, %p99;
	add.s64 	%rd278, %rd403, %rd277;
	ld.global.f64 	%fd70, [%rd276+4096];
	setp.gt.f64 	%p100, %fd70, 0d0000000000000000;
	selp.u64 	%rd279, 1, 0, %p100;
	add.s64 	%rd280, %rd278, %rd279;
	ld.global.f64 	%fd71, [%rd276+8192];
	setp.gt.f64 	%p101, %fd71, 0d0000000000000000;
	selp.u64 	%rd281, 1, 0, %p101;
	add.s64 	%rd282, %rd280, %rd281;
	ld.global.f64 	%fd72, [%rd276+12288];
	setp.gt.f64 	%p102, %fd72, 0d0000000000000000;
	selp.u64 	%rd283, 1, 0, %p102;
	add.s64 	%rd403, %rd282, %rd283;
	add.s32 	%r267, %r267, 2048;
$L__BB9_13:
	setp.eq.s32 	%p103, %r19, 0;
	@%p103 bra 	$L__BB9_16;
	mul.wide.u32 	%rd284, %r2, 28672;
	add.s64 	%rd21, %rd2, %rd284;
	neg.s32 	%r270, %r19;
$L__BB9_15:
	.pragma "nounroll";
	mul.wide.s32 	%rd285, %r267, 8;
	add.s64 	%rd286, %rd21, %rd285;
	ld.global.f64 	%fd73, [%rd286];
	setp.gt.f64 	%p104, %fd73, 0d0000000000000000;
	selp.u64 	%rd287, 1, 0, %p104;
	add.s64 	%rd403, %rd403, %rd287;
	add.s32 	%r267, %r267, 512;
	add.s32 	%r270, %r270, 1;
	setp.ne.s32 	%p105, %r270, 0;
	@%p105 bra 	$L__BB9_15;
$L__BB9_16:
	setp.lt.s32 	%p106, %r4, 512;
	@%p106 bra 	$L__BB9_21;
	// begin inline asm
	mov.u32 %r208, %laneid;
	// end inline asm
	mov.b64 	{%r210, %r215}, %rd403;
	mov.b32 	%r216, 1;
	mov.b32 	%r257, 31;
	mov.b32 	%r258, -1;
	// begin inline asm
	shfl.sync.down.b32 %r209, %r210, %r216, %r257, %r258;
	// end inline asm
	// begin inline asm
	shfl.sync.down.b32 %r214, %r215, %r216, %r257, %r258;
	// end inline asm
	mov.b64 	%rd346, {%r209, %r214};
	setp.gt.s32 	%p130, %r208, 30;
	selp.b64 	%rd347, 0, %rd346, %p130;
	add.s64 	%rd348, %rd347, %rd403;
	mov.b64 	{%r220, %r225}, %rd348;
	mov.b32 	%r226, 2;
	// begin inline asm
	shfl.sync.down.b32 %r219, %r220, %r226, %r257, %r258;
	// end inline asm
	// begin inline asm
	shfl.sync.down.b32 %r224, %r225, %r226, %r257, %r258;
	// end inline asm
	mov.b64 	%rd349, {%r219, %r224};
	setp.gt.s32 	%p131, %r208, 29;
	selp.b64 	%rd350, 0, %rd349, %p131;
	add.s64 	%rd351, %rd350, %rd348;
	mov.b64 	{%r230, %r235}, %rd351;
	mov.b32 	%r236, 4;
	// begin inline asm
	shfl.sync.down.b32 %r229, %r230, %r236, %r257, %r258;
	// end inline asm
	// begin inline asm
	shfl.sync.down.b32 %r234, %r235, %r236, %r257, %r258;
	// end inline asm
	mov.b64 	%rd352, {%r229, %r234};
	setp.gt.s32 	%p132, %r208, 27;
	selp.b64 	%rd353, 0, %rd352, %p132;
	add.s64 	%rd354, %rd353, %rd351;
	mov.b64 	{%r240, %r245}, %rd354;
	mov.b32 	%r246, 8;
	// begin inline asm
	shfl.sync.down.b32 %r239, %r240, %r246, %r257, %r258;
	// end inline asm
	// begin inline asm
	shfl.sync.down.b32 %r244, %r245, %r246, %r257, %r258;
	// end inline asm
	mov.b64 	%rd355, {%r239, %r244};
	setp.gt.s32 	%p133, %r208, 23;
	selp.b64 	%rd356, 0, %rd355, %p133;
	add.s64 	%rd357, %rd356, %rd354;
	mov.b64 	{%r250, %r255}, %rd357;
	mov.b32 	%r256, 16;
	// begin inline asm
	shfl.sync.down.b32 %r249, %r250, %r256, %r257, %r258;
	// end inline asm
	// begin inline asm
	shfl.sync.down.b32 %r254, %r255, %r256, %r257, %r258;
	// end inline asm
	mov.b64 	%rd358, {%r249, %r254};
	setp.gt.s32 	%p134, %r208, 15;
	selp.b64 	%rd359, 0, %rd358, %p134;
	add.s64 	%rd419, %rd359, %rd357;
	setp.ne.s32 	%p135, %r208, 0;
	@%p135 bra 	$L__BB9_19;
	shr.u32 	%r259, %r5, 2;
	and.b32  	%r260, %r259, 248;
	mov.u32 	%r261, _ZZN3cub18CUB_300001_SM_10006detail6reduce18DeviceReduceKernelINS2_10policy_hubIlyN4cuda3std3__44plusIlEEE10Policy1000EN6thrust24THRUST_300001_SM_1000_NS18transform_iteratorI11is_positivoNSD_6detail15normal_iteratorINSD_10device_ptrIdEEEEllEEyS9_lNS7_10__identityEEEvT0_PT3_T1_NS0_13GridEvenShareISQ_EET2_T4_E12temp_storage;
	add.s32 	%r262, %r261, %r260;
	st.shared.u64 	[%r262+16], %rd419;
$L__BB9_19:
	bar.sync 	0;
	setp.ne.s32 	%p136, %r5, 0;
	@%p136 bra 	$L__BB9_46;
	ld.shared.u64 	%rd360, [_ZZN3cub18CUB_300001_SM_10006detail6reduce18DeviceReduceKernelINS2_10policy_hubIlyN4cuda3std3__44plusIlEEE10Policy1000EN6thrust24THRUST_300001_SM_1000_NS18transform_iteratorI11is_positivoNSD_6detail15normal_iteratorINSD_10device_ptrIdEEEEllEEyS9_lNS7_10__identityEEEvT0_PT3_T1_NS0_13GridEvenShareISQ_EET2_T4_E12temp_storage+24];
	add.s64 	%rd361, %rd360, %rd419;
	ld.shared.u64 	%rd362, [_ZZN3cub18CUB_300001_SM_10006detail6reduce18DeviceReduceKernelINS2_10policy_hubIlyN4cuda3std3__44plusIlEEE10Policy1000EN6thrust24THRUST_300001_SM_1000_NS18transform_iteratorI11is_positivoNSD_6detail15normal_iteratorINSD_10device_ptrIdEEEEllEEyS9_lNS7_10__identityEEEvT0_PT3_T1_NS0_13GridEvenShareISQ_EET2_T4_E12temp_storage+32];
	add.s64 	%rd363, %rd361, %rd362;
	ld.shared.u64 	%rd364, [_ZZN3cub18CUB_300001_SM_10006detail6reduce18DeviceReduceKernelINS2_10policy_hubIlyN4cuda3std3__44plusIlEEE10Policy1000EN6thrust24THRUST_300001_SM_1000_NS18transform_iteratorI11is_positivoNSD_6detail15normal_iteratorINSD_10device_ptrIdEEEEllEEyS9_lNS7_10__identityEEEvT0_PT3_T1_NS0_13GridEvenShareISQ_EET2_T4_E12temp_storage+40];
	add.s64 	%rd365, %rd363, %rd364;
	ld.shared.u64 	%rd366, [_ZZN3cub18CUB_300001_SM_10006detail6reduce18DeviceReduceKernelINS2_10policy_hubIlyN4cuda3std3__44plusIlEEE10Policy1000EN6thrust24THRUST_300001_SM_1000_NS18transform_iteratorI11is_positivoNSD_6detail15normal_iteratorINSD_10device_ptrIdEEEEllEEyS9_lNS7_10__identityEEEvT0_PT3_T1_NS0_13GridEvenShareISQ_EET2_T4_E12temp_storage+48];
	add.s64 	%rd367, %rd365, %rd366;
	ld.shared.u64 	%rd368, [_ZZN3cub18CUB_300001_SM_10006detail6reduce18DeviceReduceKernelINS2_10policy_hubIlyN4cuda3std3__44plusIlEEE10Policy1000EN6thrust24THRUST_300001_SM_1000_NS18transform_iteratorI11is_positivoNSD_6detail15normal_iteratorINSD_10device_ptrIdEEEEllEEyS9_lNS7_10__identityEEEvT0_PT3_T1_NS0_13GridEvenShareISQ_EET2_T4_E12temp_storage+56];
	add.s64 	%rd369, %rd367, %rd368;
	ld.shared.u64 	%rd370, [_ZZN3cub18CUB_300001_SM_10006detail6reduce18DeviceReduceKernelINS2_10policy_hubIlyN4cuda3std3__44plusIlEEE10Policy1000EN6thrust24THRUST_300001_SM_1000_NS18transform_iteratorI11is_positivoNSD_6detail15normal_iteratorINSD_10device_ptrIdEEEEllEEyS9_lNS7_10__identityEEEvT0_PT3_T1_NS0_13GridEvenShareISQ_EET2_T4_E12temp_storage+64];
	add.s64 	%rd371, %rd369, %rd370;
	ld.shared.u64 	%rd372, [_ZZN3cub18CUB_300001_SM_10006detail6reduce18DeviceReduceKernelINS2_10policy_hubIlyN4cuda3std3__44plusIlEEE10Policy1000EN6thrust24THRUST_300001_SM_1000_NS18transform_iteratorI11is_positivoNSD_6detail15normal_iteratorINSD_10device_ptrIdEEEEllEEyS9_lNS7_10__identityEEEvT0_PT3_T1_NS0_13GridEvenShareISQ_EET2_T4_E12temp_storage+72];
	add.s64 	%rd373, %rd371, %rd372;
	ld.shared.u64 	%rd374, [_ZZN3cub18CUB_300001_SM_10006detail6reduce18DeviceReduceKernelINS2_10policy_hubIlyN4cuda3std3__44plusIlEEE10Policy1000EN6thrust24THRUST_300001_SM_1000_NS18transform_iteratorI11is_positivoNSD_6detail15normal_iteratorINSD_10device_ptrIdEEEEllEEyS9_lNS7_10__identityEEEvT0_PT3_T1_NS0_13GridEvenShareISQ_EET2_T4_E12temp_storage+80];
	add.s64 	%rd375, %rd373, %rd374;
	ld.shared.u64 	%rd376, [_ZZN3cub18CUB_300001_SM_10006detail6reduce18DeviceReduceKernelINS2_10policy_hubIlyN4cuda3std3__44plusIlEEE10Policy1000EN6thrust24THRUST_300001_SM_1000_NS18transform_iteratorI11is_positivoNSD_6detail15normal_iteratorINSD_10device_ptrIdEEEEllEEyS9_lNS7_10__identityEEEvT0_PT3_T1_NS0_13GridEvenShareISQ_EET2_T4_E12temp_storage+88];
	add.s64 	%rd377, %rd375, %rd376;
	ld.shared.u64 	%rd378, [_ZZN3cub18CUB_300001_SM_10006detail6reduce18DeviceReduceKernelINS2_10policy_hubIlyN4cuda3std3__44plusIlEEE10Policy1000EN6thrust24THRUST_300001_SM_1000_NS18transform_iteratorI11is_positivoNSD_6detail15normal_iteratorINSD_10device_ptrIdEEEEllEEyS9_lNS7_10__identityEEEvT0_PT3_T1_NS0_13GridEvenShareISQ_EET2_T4_E12temp_storage+96];
	add.s64 	%rd379, %rd377, %rd378;
	ld.shared.u64 	%rd380, [_ZZN3cub18CUB_300001_SM_10006detail6reduce18DeviceReduceKernelINS2_10policy_hubIlyN4cuda3std3__44plusIlEEE10Policy1000EN6thrust24THRUST_300001_SM_1000_NS18transform_iteratorI11is_positivoNSD_6detail15normal_iteratorINSD_10device_ptrIdEEEEllEEyS9_lNS7_10__identityEEEvT0_PT3_T1_NS0_13GridEvenShareISQ_EET2_T4_E12temp_storage+104];
	add.s64 	%rd381, %rd379, %rd380;
	ld.shared.u64 	%rd382, [_ZZN3cub18CUB_300001_SM_10006detail6reduce18DeviceReduceKernelINS2_10policy_hubIlyN4cuda3std3__44plusIlEEE10Policy1000EN6thrust24THRUST_300001_SM_1000_NS18transform_iteratorI11is_positivoNSD_6detail15normal_iteratorINSD_10device_ptrIdEEEEllEEyS9_lNS7_10__identityEEEvT0_PT3_T1_NS0_13GridEvenShareISQ_EET2_T4_E12temp_storage+112];
	add.s64 	%rd383, %rd381, %rd382;
	ld.shared.u64 	%rd384, [_ZZN3cub18CUB_300001_SM_10006detail6reduce18DeviceReduceKernelINS2_10policy_hubIlyN4cuda3std3__44plusIlEEE10Policy1000EN6thrust24THRUST_300001_SM_1000_NS18transform_iteratorI11is_positivoNSD_6detail15normal_iteratorINSD_10device_ptrIdEEEEllEEyS9_lNS7_10__identityEEEvT0_PT3_T1_NS0_13GridEvenShareISQ_EET2_T4_E12temp_storage+120];
	add.s64 	%rd385, %rd383, %rd384;
	ld.shared.u64 	%rd386, [_ZZN3cub18CUB_300001_SM_10006detail6reduce18DeviceReduceKernelINS2_10policy_hubIlyN4cuda3std3__44plusIlEEE10Policy1000EN6thrust24THRUST_300001_SM_1000_NS18transform_iteratorI11is_positivoNSD_6detail15normal_iteratorINSD_10device_ptrIdEEEEllEEyS9_lNS7_10__identityEEEvT0_PT3_T1_NS0_13GridEvenShareISQ_EET2_T4_E12temp_storage+128];
	add.s64 	%rd387, %rd385, %rd386;
	ld.shared.u64 	%rd388, [_ZZN3cub18CUB_300001_SM_10006detail6reduce18DeviceReduceKernelINS2_10policy_hubIlyN4cuda3std3__44plusIlEEE10Policy1000EN6thrust24THRUST_300001_SM_1000_NS18transform_iteratorI11is_positivoNSD_6detail15normal_iteratorINSD_10device_ptrIdEEEEllEEyS9_lNS7_10__identityEEEvT0_PT3_T1_NS0_13GridEvenShareISQ_EET2_T4_E12temp_storage+136];
	add.s64 	%rd419, %rd387, %rd388;
	bra.uni 	$L__BB9_46;
$L__BB9_21:
	// begin inline asm
	mov.u32 %r145, %laneid;
	// end inline asm
	and.b32  	%r196, %r5, 992;
	add.s32 	%r197, %r196, 32;
	setp.gt.s32 	%p107, %r197, %r4;
	not.b32 	%r198, %r196;
	add.s32 	%r199, %r4, %r198;
	selp.b32 	%r194, %r199, 31, %p107;
	mov.b64 	{%r147, %r152}, %rd403;
	mov.b32 	%r153, 1;
	mov.b32 	%r195, -1;
	// begin inline asm
	shfl.sync.down.b32 %r146, %r147, %r153, %r194, %r195;
	// end inline asm
	// begin inline asm
	shfl.sync.down.b32 %r151, %r152, %r153, %r194, %r195;
	// end inline asm
	mov.b64 	%rd288, {%r146, %r151};
	setp.lt.s32 	%p108, %r145, %r194;
	selp.b64 	%rd289, %rd288, 0, %p108;
	add.s64 	%rd290, %rd289, %rd403;
	mov.b64 	{%r157, %r162}, %rd290;
	mov.b32 	%r163, 2;
	// begin inline asm
	shfl.sync.down.b32 %r156, %r157, %r163, %r194, %r195;
	// end inline asm
	// begin inline asm
	shfl.sync.down.b32 %r161, %r162, %r163, %r194, %r195;
	// end inline asm
	mov.b64 	%rd291, {%r156, %r161};
	add.s32 	%r200, %r145, 2;
	setp.gt.s32 	%p109, %r200, %r194;
	selp.b64 	%rd292, 0, %rd291, %p109;
	add.s64 	%rd293, %rd292, %rd290;
	mov.b64 	{%r167, %r172}, %rd293;
	mov.b32 	%r173, 4;
	// begin inline asm
	shfl.sync.down.b32 %r166, %r167, %r173, %r194, %r195;
	// end inline asm
	// begin inline asm
	shfl.sync.down.b32 %r171, %r172, %r173, %r194, %r195;
	// end inline asm
	mov.b64 	%rd294, {%r166, %r171};
	add.s32 	%r201, %r145, 4;
	setp.gt.s32 	%p110, %r201, %r194;
	selp.b64 	%rd295, 0, %rd294, %p110;
	add.s64 	%rd296, %rd295, %rd293;
	mov.b64 	{%r177, %r182}, %rd296;
	mov.b32 	%r183, 8;
	// begin inline asm
	shfl.sync.down.b32 %r176, %r177, %r183, %r194, %r195;
	// end inline asm
	// begin inline asm
	shfl.sync.down.b32 %r181, %r182, %r183, %r194, %r195;
	// end inline asm
	mov.b64 	%rd297, {%r176, %r181};
	add.s32 	%r202, %r145, 8;
	setp.gt.s32 	%p111, %r202, %r194;
	selp.b64 	%rd298, 0, %rd297, %p111;
	add.s64 	%rd299, %rd298, %rd296;
	mov.b64 	{%r187, %r192}, %rd299;
	mov.b32 	%r193, 16;
	// begin inline asm
	shfl.sync.down.b32 %r186, %r187, %r193, %r194, %r195;
	// end inline asm
	// begin inline asm
	shfl.sync.down.b32 %r191, %r192, %r193, %r194, %r195;
	// end inline asm
	mov.b64 	%rd300, {%r186, %r191};
	add.s32 	%r203, %r145, 16;
	setp.gt.s32 	%p112, %r203, %r194;
	selp.b64 	%rd301, 0, %rd300, %p112;
	add.s64 	%rd419, %rd301, %rd299;
	setp.ne.s32 	%p113, %r145, 0;
	@%p113 bra 	$L__BB9_23;
	shr.u32 	%r204, %r5, 2;
	and.b32  	%r205, %r204, 248;
	mov.u32 	%r206, _ZZN3cub18CUB_300001_SM_10006detail6reduce18DeviceReduceKernelINS2_10policy_hubIlyN4cuda3std3__44plusIlEEE10Policy1000EN6thrust24THRUST_300001_SM_1000_NS18transform_iteratorI11is_positivoNSD_6detail15normal_iteratorINSD_10device_ptrIdEEEEllEEyS9_lNS7_10__identityEEEvT0_PT3_T1_NS0_13GridEvenShareISQ_EET2_T4_E12temp_storage;
	add.s32 	%r207, %r206, %r205;
	st.shared.u64 	[%r207+16], %rd419;
$L__BB9_23:
	bar.sync 	0;
	setp.ne.s32 	%p114, %r5, 0;
	@%p114 bra 	$L__BB9_46;
	setp.gt.s32 	%p115, %r4, 32;
	ld.shared.u64 	%rd302, [_ZZN3cub18CUB_300001_SM_10006detail6reduce18DeviceReduceKernelINS2_10policy_hubIlyN4cuda3std3__44plusIlEEE10Policy1000EN6thrust24THRUST_300001_SM_1000_NS18transform_iteratorI11is_positivoNSD_6detail15normal_iteratorINSD_10device_ptrIdEEEEllEEyS9_lNS7_10__identityEEEvT0_PT3_T1_NS0_13GridEvenShareISQ_EET2_T4_E12temp_storage+24];
	selp.b64 	%rd303, %rd302, 0, %p115;
	add.s64 	%rd304, %rd303, %rd419;
	setp.gt.s32 	%p116, %r4, 64;
	ld.shared.u64 	%rd305, [_ZZN3cub18CUB_300001_SM_10006detail6reduce18DeviceReduceKernelINS2_10policy_hubIlyN4cuda3std3__44plusIlEEE10Policy1000EN6thrust24THRUST_300001_SM_1000_NS18transform_iteratorI11is_positivoNSD_6detail15normal_iteratorINSD_10device_ptrIdEEEEllEEyS9_lNS7_10__identityEEEvT0_PT3_T1_NS0_13GridEvenShareISQ_EET2_T4_E12temp_storage+32];
	selp.b64 	%rd306, %rd305, 0, %p116;
	add.s64 	%rd307, %rd304, %rd306;
	setp.gt.s32 	%p117, %r4, 96;
	ld.shared.u64 	%rd308, [_ZZN3cub18CUB_300001_SM_10006detail6reduce18DeviceReduceKernelINS2_10policy_hubIlyN4cuda3std3__44plusIlEEE10Policy1000EN6thrust24THRUST_300001_SM_1000_NS18transform_iteratorI11is_positivoNSD_6detail15normal_iteratorINSD_10device_ptrIdEEEEllEEyS9_lNS7_10__identityEEEvT0_PT3_T1_NS0_13GridEvenShareISQ_EET2_T4_E12temp_storage+40];
	selp.b64 	%rd309, %rd308, 0, %p117;
	add.s64 	%rd310, %rd307, %rd309;
	setp.gt.s32 	%p118, %r4, 128;
	ld.shared.u64 	%rd311, [_ZZN3cub18CUB_300001_SM_10006detail6reduce18DeviceReduceKernelINS2_10policy_hubIlyN4cuda3std3__44plusIlEEE10Policy1000EN6thrust24THRUST_300001_SM_1000_NS18transform_iteratorI11is_positivoNSD_6detail15normal_iteratorINSD_10device_ptrIdEEEEllEEyS9_lNS7_10__identityEEEvT0_PT3_T1_NS0_13GridEvenShareISQ_EET2_T4_E12temp_storage+48];
	selp.b64 	%rd312, %rd311, 0, %p118;
	add.s64 	%rd313, %rd310, %rd312;
	setp.gt.s32 	%p119, %r4, 160;
	ld.shared.u64 	%rd314, [_ZZN3cub18CUB_300001_SM_10006detail6reduce18DeviceReduceKernelINS2_10policy_hubIlyN4cuda3std3__44plusIlEEE10Policy1000EN6thrust24THRUST_300001_SM_1000_NS18transform_iteratorI11is_positivoNSD_6detail15normal_iteratorINSD_10device_ptrIdEEEEllEEyS9_lNS7_10__identityEEEvT0_PT3_T1_NS0_13GridEvenShareISQ_EET2_T4_E12temp_storage+56];
	selp.b64 	%rd315, %rd314, 0, %p119;
	add.s64 	%rd316, %rd313, %rd315;
	setp.gt.s32 	%p120, %r4, 192;
	ld.shared.u64 	%rd317, [_ZZN3cub18CUB_300001_SM_10006detail6reduce18DeviceReduceKernelINS2_10policy_hubIlyN4cuda3std3__44plusIlEEE10Policy1000EN6thrust24THRUST_300001_SM_1000_NS18transform_iteratorI11is_positivoNSD_6detail15normal_iteratorINSD_10device_ptrIdEEEEllEEyS9_lNS7_10__identityEEEvT0_PT3_T1_NS0_13GridEvenShareISQ_EET2_T4_E12temp_storage+64];
	selp.b64 	%rd318, %rd317, 0, %p120;
	add.s64 	%rd319, %rd316, %rd318;
	setp.gt.s32 	%p121, %r4, 224;
	ld.shared.u64 	%rd320, [_ZZN3cub18CUB_300001_SM_10006detail6reduce18DeviceReduceKernelINS2_10policy_hubIlyN4cuda3std3__44plusIlEEE10Policy1000EN6thrust24THRUST_300001_SM_1000_NS18transform_iteratorI11is_positivoNSD_6detail15normal_iteratorINSD_10device_ptrIdEEEEllEEyS9_lNS7_10__identityEEEvT0_PT3_T1_NS0_13GridEvenShareISQ_EET2_T4_E12temp_storage+72];
	selp.b64 	%rd321, %rd320, 0, %p121;
	add.s64 	%rd322, %rd319, %rd321;
	setp.gt.s32 	%p122, %r4, 256;
	ld.shared.u64 	%rd323, [_ZZN3cub18CUB_300001_SM_10006detail6reduce18DeviceReduceKernelINS2_10policy_hubIlyN4cuda3std3__44plusIlEEE10Policy1000EN6thrust24THRUST_300001_SM_1000_NS18transform_iteratorI11is_positivoNSD_6detail15normal_iteratorINSD_10device_ptrIdEEEEllEEyS9_lNS7_10__identityEEEvT0_PT3_T1_NS0_13GridEvenShareISQ_EET2_T4_E12temp_storage+80];
	selp.b64 	%rd324, %rd323, 0, %p122;
	add.s64 	%rd325, %rd322, %rd324;
	setp.gt.s32 	%p123, %r4, 288;
	ld.shared.u64 	%rd326, [_ZZN3cub18CUB_300001_SM_10006detail6reduce18DeviceReduceKernelINS2_10policy_hubIlyN4cuda3std3__44plusIlEEE10Policy1000EN6thrust24THRUST_300001_SM_1000_NS18transform_iteratorI11is_positivoNSD_6detail15normal_iteratorINSD_10device_ptrIdEEEEllEEyS9_lNS7_10__identityEEEvT0_PT3_T1_NS0_13GridEvenShareISQ_EET2_T4_E12temp_storage+88];
	selp.b64 	%rd327, %rd326, 0, %p123;
	add.s64 	%rd328, %rd325, %rd327;
	setp.gt.s32 	%p124, %r4, 320;
	ld.shared.u64 	%rd329, [_ZZN3cub18CUB_300001_SM_10006detail6reduce18DeviceReduceKernelINS2_10policy_hubIlyN4cuda3std3__44plusIlEEE10Policy1000EN6thrust24THRUST_300001_SM_1000_NS18transform_iteratorI11is_positivoNSD_6detail15normal_iteratorINSD_10device_ptrIdEEEEllEEyS9_lNS7_10__identityEEEvT0_PT3_T1_NS0_13GridEvenShareISQ_EET2_T4_E12temp_storage+96];
	selp.b64 	%rd330, %rd329, 0, %p124;
	add.s64 	%rd331, %rd328, %rd330;
	setp.gt.s32 	%p125, %r4, 352;
	ld.shared.u64 	%rd332, [_ZZN3cub18CUB_300001_SM_10006detail6reduce18DeviceReduceKernelINS2_10policy_hubIlyN4cuda3std3__44plusIlEEE10Policy1000EN6thrust24THRUST_300001_SM_1000_NS18transform_iteratorI11is_positivoNSD_6detail15normal_iteratorINSD_10device_ptrIdEEEEllEEyS9_lNS7_10__identityEEEvT0_PT3_T1_NS0_13GridEvenShareISQ_EET2_T4_E12temp_storage+104];
	selp.b64 	%rd333, %rd332, 0, %p125;
	add.s64 	%rd334, %rd331, %rd333;
	setp.gt.s32 	%p126, %r4, 384;
	ld.shared.u64 	%rd335, [_ZZN3cub18CUB_300001_SM_10006detail6reduce18DeviceReduceKernelINS2_10policy_hubIlyN4cuda3std3__44plusIlEEE10Policy1000EN6thrust24THRUST_300001_SM_1000_NS18transform_iteratorI11is_positivoNSD_6detail15normal_iteratorINSD_10device_ptrIdEEEEllEEyS9_lNS7_10__identityEEEvT0_PT3_T1_NS0_13GridEvenShareISQ_EET2_T4_E12temp_storage+112];
	selp.b64 	%rd336, %rd335, 0, %p126;
	add.s64 	%rd337, %rd334, %rd336;
	setp.gt.s32 	%p127, %r4, 416;
	ld.shared.u64 	%rd338, [_ZZN3cub18CUB_300001_SM_10006detail6reduce18DeviceReduceKernelINS2_10policy_hubIlyN4cuda3std3__44plusIlEEE10Policy1000EN6thrust24THRUST_300001_SM_1000_NS18transform_iteratorI11is_positivoNSD_6detail15normal_iteratorINSD_10device_ptrIdEEEEllEEyS9_lNS7_10__identityEEEvT0_PT3_T1_NS0_13GridEvenShareISQ_EET2_T4_E12temp_storage+120];
	selp.b64 	%rd339, %rd338, 0, %p127;
	add.s64 	%rd340, %rd337, %rd339;
	setp.gt.s32 	%p128, %r4, 448;
	ld.shared.u64 	%rd341, [_ZZN3cub18CUB_300001_SM_10006detail6reduce18DeviceReduceKernelINS2_10policy_hubIlyN4cuda3std3__44plusIlEEE10Policy1000EN6thrust24THRUST_300001_SM_1000_NS18transform_iteratorI11is_positivoNSD_6detail15normal_iteratorINSD_10device_ptrIdEEEEllEEyS9_lNS7_10__identityEEEvT0_PT3_T1_NS0_13GridEvenShareISQ_EET2_T4_E12temp_storage+128];
	selp.b64 	%rd342, %rd341, 0, %p128;
	add.s64 	%rd343, %rd340, %rd342;
	setp.gt.s32 	%p129, %r4, 480;
	ld.shared.u64 	%rd344, [_ZZN3cub18CUB_300001_SM_10006detail6reduce18DeviceReduceKernelINS2_10policy_hubIlyN4cuda3std3__44plusIlEEE10Policy1000EN6thrust24THRUST_300001_SM_1000_NS18transform_iteratorI11is_positivoNSD_6detail15normal_iteratorINSD_10device_ptrIdEEEEllEEyS9_lNS7_10__identityEEEvT0_PT3_T1_NS0_13GridEvenShareISQ_EET2_T4_E12temp_storage+136];
	selp.b64 	%rd345, %rd344, 0, %p129;
	add.s64 	%rd419, %rd343, %rd345;
	bra.uni 	$L__BB9_46;
$L__BB9_25:
	cvt.u32.u64 	%r52, %rd4;
	mov.u32 	%r27, %tid.x;
	add.s32 	%r53, %r52, %r27;
	mul.wide.u32 	%rd65, %r53, 8;
	add.s64 	%rd66, %rd2, %rd65;
	ld.global.f64 	%fd1, [%rd66];
	setp.gt.f64 	%p2, %fd1, 0d0000000000000000;
	selp.u64 	%rd67, 1, 0, %p2;
	ld.global.f64 	%fd2, [%rd66+4096];
	setp.gt.f64 	%p3, %fd2, 0d0000000000000000;
	selp.u64 	%rd68, 1, 0, %p3;
	ld.global.f64 	%fd3, [%rd66+8192];
	setp.gt.f64 	%p4, %fd3, 0d0000000000000000;
	selp.u64 	%rd69, 1, 0, %p4;
	ld.global.f64 	%fd4, [%rd66+12288];
	setp.gt.f64 	%p5, %fd4, 0d0000000000000000;
	selp.u64 	%rd70, 1, 0, %p5;
	ld.global.f64 	%fd5, [%rd66+16384];
	setp.gt.f64 	%p6, %fd5, 0d0000000000000000;
	selp.u64 	%rd71, 1, 0, %p6;
	ld.global.f64 	%fd6, [%rd66+20480];
	setp.gt.f64 	%p7, %fd6, 0d0000000000000000;
	selp.u64 	%rd72, 1, 0, %p7;
	ld.global.f64 	%fd7, [%rd66+24576];
	setp.gt.f64 	%p8, %fd7, 0d0000000000000000;
	selp.u64 	%rd73, 1, 0, %p8;
	add.s64 	%rd74, %rd68, %rd67;
	add.s64 	%rd75, %rd74, %rd69;
	add.s64 	%rd76, %rd75, %rd70;
	add.s64 	%rd77, %rd76, %rd71;
	add.s64 	%rd78, %rd77, %rd72;
	add.s64 	%rd418, %rd78, %rd73;
	setp.lt.u64 	%p9, %rd5, %rd3;
	@%p9 bra 	$L__BB9_42;
	cvt.u32.u64 	%r55, %rd3;
	cvt.u64.u32 	%rd30, %r27;
	add.s64 	%rd405, %rd4, %rd3;
	cvt.u32.u64 	%r28, %rd1;
	not.b32 	%r57, %r27;
	add.s32 	%r58, %r57, %r28;
	sub.s32 	%r59, %r58, %r55;
	sub.s32 	%r272, %r59, %r52;
	add.s64 	%rd79, %rd405, %rd30;
	shl.b64 	%rd80, %rd79, 3;
	add.s64 	%rd81, %rd80, %rd2;
	add.s64 	%rd404, %rd81, 32768;
	mov.b32 	%r273, 0;
	mov.u64 	%rd406, %rd4;
$L__BB9_27:
	cvt.s64.s32 	%rd37, %r50;
	add.s64 	%rd406, %rd406, %rd37;
	add.s64 	%rd82, %rd1, -3584;
	setp.gt.u64 	%p10, %rd406, %rd82;
	@%p10 bra 	$L__BB9_29;
	mul.lo.s32 	%r61, %r1, 3584;
	cvt.s64.s32 	%rd83, %r61;
	add.s64 	%rd84, %rd406, %rd30;
	shl.b64 	%rd85, %rd84, 3;
	add.s64 	%rd86, %rd2, %rd85;
	ld.global.f64 	%fd8, [%rd86];
	setp.gt.f64 	%p11, %fd8, 0d0000000000000000;
	selp.u64 	%rd87, 1, 0, %p11;
	ld.global.f64 	%fd9, [%rd86+4096];
	setp.gt.f64 	%p12, %fd9, 0d0000000000000000;
	selp.u64 	%rd88, 1, 0, %p12;
	ld.global.f64 	%fd10, [%rd86+8192];
	setp.gt.f64 	%p13, %fd10, 0d0000000000000000;
	selp.u64 	%rd89, 1, 0, %p13;
	ld.global.f64 	%fd11, [%rd86+12288];
	setp.gt.f64 	%p14, %fd11, 0d0000000000000000;
	selp.u64 	%rd90, 1, 0, %p14;
	ld.global.f64 	%fd12, [%rd86+16384];
	setp.gt.f64 	%p15, %fd12, 0d0000000000000000;
	selp.u64 	%rd91, 1, 0, %p15;
	ld.global.f64 	%fd13, [%rd86+20480];
	setp.gt.f64 	%p16, %fd13, 0d0000000000000000;
	selp.u64 	%rd92, 1, 0, %p16;
	ld.global.f64 	%fd14, [%rd86+24576];
	setp.gt.f64 	%p17, %fd14, 0d0000000000000000;
	selp.u64 	%rd93, 1, 0, %p17;
	add.s64 	%rd94, %rd418, %rd87;
	add.s64 	%rd95, %rd94, %rd88;
	add.s64 	%rd96, %rd95, %rd89;
	add.s64 	%rd97, %rd96, %rd90;
	add.s64 	%rd98, %rd97, %rd91;
	add.s64 	%rd99, %rd98, %rd92;
	add.s64 	%rd418, %rd99, %rd93;
	sub.s64 	%rd100, %rd1, %rd406;
	setp.lt.u64 	%p18, %rd100, %rd83;
	add.s32 	%r273, %r273, 1;
	add.s64 	%rd405, %rd405, %rd83;
	sub.s32 	%r272, %r272, %r61;
	mul.wide.s32 	%rd101, %r61, 8;
	add.s64 	%rd404, %rd404, %rd101;
	@%p18 bra 	$L__BB9_42;
	bra.uni 	$L__BB9_27;
$L__BB9_29:
	setp.le.u64 	%p19, %rd1, %rd406;
	cvt.u32.u64 	%r62, %rd406;
	cvt.u32.u64 	%r63, %rd1;
	sub.s32 	%r64, %r63, %r62;
	setp.ge.s32 	%p20, %r27, %r64;
	or.pred  	%p21, %p19, %p20;
	@%p21 bra 	$L__BB9_42;
	cvt.u32.u64 	%r66, %rd37;
	cvt.u32.u64 	%r67, %rd4;
	not.b32 	%r68, %r27;
	add.s32 	%r69, %r68, %r28;
	add.s32 	%r70, %r66, %r67;
	sub.s32 	%r71, %r69, %r70;
	mul.lo.s32 	%r72, %r1, %r273;
	mad.lo.s32 	%r73, %r72, -3584, %r71;
	shr.u32 	%r74, %r73, 9;
	add.s32 	%r34, %r74, 1;
	and.b32  	%r35, %r34, 15;
	setp.lt.u32 	%p22, %r73, 7680;
	mov.u32 	%r276, %r27;
	@%p22 bra 	$L__BB9_33;
	shr.u32 	%r75, %r272, 9;
	add.s32 	%r76, %r75, 1;
	and.b32  	%r77, %r76, 16777200;
	neg.s32 	%r274, %r77;
	mov.u32 	%r276, %r27;
$L__BB9_32:
	.pragma "nounroll";
	ld.global.f64 	%fd15, [%rd404+-32768];
	setp.gt.f64 	%p23, %fd15, 0d0000000000000000;
	selp.u64 	%rd103, 1, 0, %p23;
	add.s64 	%rd104, %rd418, %rd103;
	ld.global.f64 	%fd16, [%rd404+-28672];
	setp.gt.f64 	%p24, %fd16, 0d0000000000000000;
	selp.u64 	%rd105, 1, 0, %p24;
	add.s64 	%rd106, %rd104, %rd105;
	ld.global.f64 	%fd17, [%rd404+-24576];
	setp.gt.f64 	%p25, %fd17, 0d0000000000000000;
	selp.u64 	%rd107, 1, 0, %p25;
	add.s64 	%rd108, %rd106, %rd107;
	ld.global.f64 	%fd18, [%rd404+-20480];
	setp.gt.f64 	%p26, %fd18, 0d0000000000000000;
	selp.u64 	%rd109, 1, 0, %p26;
	add.s64 	%rd110, %rd108, %rd109;
	ld.global.f64 	%fd19, [%rd404+-16384];
	setp.gt.f64 	%p27, %fd19, 0d0000000000000000;
	selp.u64 	%rd111, 1, 0, %p27;
	add.s64 	%rd112, %rd110, %rd111;
	ld.global.f64 	%fd20, [%rd404+-12288];
	setp.gt.f64 	%p28, %fd20, 0d0000000000000000;
	selp.u64 	%rd113, 1, 0, %p28;
	add.s64 	%rd114, %rd112, %rd113;
	ld.global.f64 	%fd21, [%rd404+-8192];
	setp.gt.f64 	%p29, %fd21, 0d0000000000000000;
	selp.u64 	%rd115, 1, 0, %p29;
	add.s64 	%rd116, %rd114, %rd115;
	ld.global.f64 	%fd22, [%rd404+-4096];
	setp.gt.f64 	%p30, %fd22, 0d0000000000000000;
	selp.u64 	%rd117, 1, 0, %p30;
	add.s64 	%rd118, %rd116, %rd117;
	ld.global.f64 	%fd23, [%rd404];
	setp.gt.f64 	%p31, %fd23, 0d0000000000000000;
	selp.u64 	%rd119, 1, 0, %p31;
	add.s64 	%rd120, %rd118, %rd119;
	ld.global.f64 	%fd24, [%rd404+4096];
	setp.gt.f64 	%p32, %fd24, 0d0000000000000000;
	selp.u64 	%rd121, 1, 0, %p32;
	add.s64 	%rd122, %rd120, %rd121;
	ld.global.f64 	%fd25, [%rd404+8192];
	setp.gt.f64 	%p33, %fd25, 0d0000000000000000;
	selp.u64 	%rd123, 1, 0, %p33;
	add.s64 	%rd124, %rd122, %rd123;
	ld.global.f64 	%fd26, [%rd404+12288];
	setp.gt.f64 	%p34, %fd26, 0d0000000000000000;
	selp.u64 	%rd125, 1, 0, %p34;
	add.s64 	%rd126, %rd124, %rd125;
	ld.global.f64 	%fd27, [%rd404+16384];
	setp.gt.f64 	%p35, %fd27, 0d0000000000000000;
	selp.u64 	%rd127, 1, 0, %p35;
	add.s64 	%rd128, %rd126, %rd127;
	ld.global.f64 	%fd28, [%rd404+20480];
	setp.gt.f64 	%p36, %fd28, 0d0000000000000000;
	selp.u64 	%rd129, 1, 0, %p36;
	add.s64 	%rd130, %rd128, %rd129;
	ld.global.f64 	%fd29, [%rd404+24576];
	setp.gt.f64 	%p37, %fd29, 0d0000000000000000;
	selp.u64 	%rd131, 1, 0, %p37;
	add.s64 	%rd132, %rd130, %rd131;
	ld.global.f64 	%fd30, [%rd404+28672];
	setp.gt.f64 	%p38, %fd30, 0d0000000000000000;
	selp.u64 	%rd133, 1, 0, %p38;
	add.s64 	%rd418, %rd132, %rd133;
	add.s32 	%r276, %r276, 8192;
	add.s32 	%r274, %r274, 16;
	add.s64 	%rd404, %rd404, 65536;
	setp.ne.s32 	%p39, %r274, 0;
	@%p39 bra 	$L__BB9_32;
$L__BB9_33:
	setp.eq.s32 	%p40, %r35, 0;
	@%p40 bra 	$L__BB9_42;
	and.b32  	%r42, %r34, 7;
	setp.lt.u32 	%p41, %r35, 8;
	@%p41 bra 	$L__BB9_36;
	cvt.u64.u32 	%rd135, %r276;
	add.s64 	%rd136, %rd406, %rd135;
	shl.b64 	%rd137, %rd136, 3;
	add.s64 	%rd138, %rd2, %rd137;
	ld.global.f64 	%fd31, [%rd138];
	setp.gt.f64 	%p42, %fd31, 0d0000000000000000;
	selp.u64 	%rd139, 1, 0, %p42;
	add.s64 	%rd140, %rd418, %rd139;
	ld.global.f64 	%fd32, [%rd138+4096];
	setp.gt.f64 	%p43, %fd32, 0d0000000000000000;
	selp.u64 	%rd141, 1, 0, %p43;
	add.s64 	%rd142, %rd140, %rd141;
	ld.global.f64 	%fd33, [%rd138+8192];
	setp.gt.f64 	%p44, %fd33, 0d0000000000000000;
	selp.u64 	%rd143, 1, 0, %p44;
	add.s64 	%rd144, %rd142, %rd143;
	ld.global.f64 	%fd34, [%rd138+12288];
	setp.gt.f64 	%p45, %fd34, 0d0000000000000000;
	selp.u64 	%rd145, 1, 0, %p45;
	add.s64 	%rd146, %rd144, %rd145;
	ld.global.f64 	%fd35, [%rd138+16384];
	setp.gt.f64 	%p46, %fd35, 0d0000000000000000;
	selp.u64 	%rd147, 1, 0, %p46;
	add.s64 	%rd148, %rd146, %rd147;
	ld.global.f64 	%fd36, [%rd138+20480];
	setp.gt.f64 	%p47, %fd36, 0d0000000000000000;
	selp.u64 	%rd149, 1, 0, %p47;
	add.s64 	%rd150, %rd148, %rd149;
	ld.global.f64 	%fd37, [%rd138+24576];
	setp.gt.f64 	%p48, %fd37, 0d0000000000000000;
	selp.u64 	%rd151, 1, 0, %p48;
	add.s64 	%rd152, %rd150, %rd151;
	ld.global.f64 	%fd38, [%rd138+28672];
	setp.gt.f64 	%p49, %fd38, 0d0000000000000000;
	selp.u64 	%rd153, 1, 0, %p49;
	add.s64 	%rd418, %rd152, %rd153;
	add.s32 	%r276, %r276, 4096;
$L__BB9_36:
	setp.eq.s32 	%p50, %r42, 0;
	@%p50 bra 	$L__BB9_42;
	setp.lt.u32 	%p51, %r42, 4;
	@%p51 bra 	$L__BB9_39;
	cvt.u64.u32 	%rd155, %r276;
	add.s64 	%rd156, %rd406, %rd155;
	shl.b64 	%rd157, %rd156, 3;
	add.s64 	%rd158, %rd2, %rd157;
	ld.global.f64 	%fd39, [%rd158];
	setp.gt.f64 	%p52, %fd39, 0d0000000000000000;
	selp.u64 	%rd159, 1, 0, %p52;
	add.s64 	%rd160, %rd418, %rd159;
	ld.global.f64 	%fd40, [%rd158+4096];
	setp.gt.f64 	%p53, %fd40, 0d0000000000000000;
	selp.u64 	%rd161, 1, 0, %p53;
	add.s64 	%rd162, %rd160, %rd161;
	ld.global.f64 	%fd41, [%rd158+8192];
	setp.gt.f64 	%p54, %fd41, 0d0000000000000000;
	selp.u64 	%rd163, 1, 0, %p54;
	add.s64 	%rd164, %rd162, %rd163;
	ld.global.f64 	%fd42, [%rd158+12288];
	setp.gt.f64 	%p55, %fd42, 0d0000000000000000;
	selp.u64 	%rd165, 1, 0, %p55;
	add.s64 	%rd418, %rd164, %rd165;
	add.s32 	%r276, %r276, 2048;
$L__BB9_39:
	and.b32  	%r78, %r34, 3;
	setp.eq.s32 	%p56, %r78, 0;
	@%p56 bra 	$L__BB9_42;
	cvt.u64.u32 	%rd166, %r276;
	add.s64 	%rd167, %rd166, %rd405;
	shl.b64 	%rd168, %rd167, 3;
	add.s64 	%rd416, %rd2, %rd168;
	cvt.u16.u32 	%rs1, %r272;
	shr.u16 	%rs2, %rs1, 9;
	add.s16 	%rs3, %rs2, 1;
	cvt.u32.u16 	%r79, %rs3;
	and.b32  	%r80, %r79, 3;
	neg.s32 	%r279, %r80;
$L__BB9_41:
	.pragma "nounroll";
	ld.global.f64 	%fd43, [%rd416];
	setp.gt.f64 	%p57, %fd43, 0d0000000000000000;
	selp.u64 	%rd169, 1, 0, %p57;
	add.s64 	%rd418, %rd418, %rd169;
	add.s64 	%rd416, %rd416, 4096;
	add.s32 	%r279, %r279, 1;
	setp.ne.s32 	%p58, %r279, 0;
	@%p58 bra 	$L__BB9_41;
$L__BB9_42:
	// begin inline asm
	mov.u32 %r81, %laneid;
	// end inline asm
	mov.b64 	{%r83, %r88}, %rd418;
	mov.b32 	%r89, 1;
	mov.b32 	%r130, 31;
	mov.b32 	%r131, -1;
	// begin inline asm
	shfl.sync.down.b32 %r82, %r83, %r89, %r130, %r131;
	// end inline asm
	// begin inline asm
	shfl.sync.down.b32 %r87, %r88, %r89, %r130, %r131;
	// end inline asm
	mov.b64 	%rd170, {%r82, %r87};
	setp.gt.s32 	%p59, %r81, 30;
	selp.b64 	%rd171, 0, %rd170, %p59;
	add.s64 	%rd172, %rd171, %rd418;
	mov.b64 	{%r93, %r98}, %rd172;
	mov.b32 	%r99, 2;
	// begin inline asm
	shfl.sync.down.b32 %r92, %r93, %r99, %r130, %r131;
	// end inline asm
	// begin inline asm
	shfl.sync.down.b32 %r97, %r98, %r99, %r130, %r131;
	// end inline asm
	mov.b64 	%rd173, {%r92, %r97};
	setp.gt.s32 	%p60, %r81, 29;
	selp.b64 	%rd174, 0, %rd173, %p60;
	add.s64 	%rd175, %rd174, %rd172;
	mov.b64 	{%r103, %r108}, %rd175;
	mov.b32 	%r109, 4;
	// begin inline asm
	shfl.sync.down.b32 %r102, %r103, %r109, %r130, %r131;
	// end inline asm
	// begin inline asm
	shfl.sync.down.b32 %r107, %r108, %r109, %r130, %r131;
	// end inline asm
	mov.b64 	%rd176, {%r102, %r107};
	setp.gt.s32 	%p61, %r81, 27;
	selp.b64 	%rd177, 0, %rd176, %p61;
	add.s64 	%rd178, %rd177, %rd175;
	mov.b64 	{%r113, %r118}, %rd178;
	mov.b32 	%r119, 8;
	// begin inline asm
	shfl.sync.down.b32 %r112, %r113, %r119, %r130, %r131;
	// end inline asm
	// begin inline asm
	shfl.sync.down.b32 %r117, %r118, %r119, %r130, %r131;
	// end inline asm
	mov.b64 	%rd179, {%r112, %r117};
	setp.gt.s32 	%p62, %r81, 23;
	selp.b64 	%rd180, 0, %rd179, %p62;
	add.s64 	%rd181, %rd180, %rd178;
	mov.b64 	{%r123, %r128}, %rd181;
	mov.b32 	%r129, 16;
	// begin inline asm
	shfl.sync.down.b32 %r122, %r123, %r129, %r130, %r131;
	// end inline asm
	// begin inline asm
	shfl.sync.down.b32 %r127, %r128, %r129, %r130, %r131;
	// end inline asm
	mov.b64 	%rd182, {%r122, %r127};
	setp.gt.s32 	%p63, %r81, 15;
	selp.b64 	%rd183, 0, %rd182, %p63;
	add.s64 	%rd419, %rd183, %rd181;
	setp.ne.s32 	%p64, %r81, 0;
	@%p64 bra 	$L__BB9_44;
	shr.u32 	%r132, %r27, 2;
	and.b32  	%r133, %r132, 248;
	mov.u32 	%r134, _ZZN3cub18CUB_300001_SM_10006detail6reduce18DeviceReduceKernelINS2_10policy_hubIlyN4cuda3std3__44plusIlEEE10Policy1000EN6thrust24THRUST_300001_SM_1000_NS18transform_iteratorI11is_positivoNSD_6detail15normal_iteratorINSD_10device_ptrIdEEEEllEEyS9_lNS7_10__identityEEEvT0_PT3_T1_NS0_13GridEvenShareISQ_EET2_T4_E12temp_storage;
	add.s32 	%r135, %r134, %r133;
	st.shared.u64 	[%r135+16], %rd419;
$L__BB9_44:
	bar.sync 	0;
	setp.ne.s32 	%p65, %r27, 0;
	@%p65 bra 	$L__BB9_46;
	ld.shared.u64 	%rd184, [_ZZN3cub18CUB_300001_SM_10006detail6reduce18DeviceReduceKernelINS2_10policy_hubIlyN4cuda3std3__44plusIlEEE10Policy1000EN6thrust24THRUST_300001_SM_1000_NS18transform_iteratorI11is_positivoNSD_6detail15normal_iteratorINSD_10device_ptrIdEEEEllEEyS9_lNS7_10__identityEEEvT0_PT3_T1_NS0_13GridEvenShareISQ_EET2_T4_E12temp_storage+24];
	add.s64 	%rd185, %rd184, %rd419;
	ld.shared.u64 	%rd186, [_ZZN3cub18CUB_300001_SM_10006detail6reduce18DeviceReduceKernelINS2_10policy_hubIlyN4cuda3std3__44plusIlEEE10Policy1000EN6thrust24THRUST_300001_SM_1000_NS18transform_iteratorI11is_positivoNSD_6detail15normal_iteratorINSD_10device_ptrIdEEEEllEEyS9_lNS7_10__identityEEEvT0_PT3_T1_NS0_13GridEvenShareISQ_EET2_T4_E12temp_storage+32];
	add.s64 	%rd187, %rd185, %rd186;
	ld.shared.u64 	%rd188, [_ZZN3cub18CUB_300001_SM_10006detail6reduce18DeviceReduceKernelINS2_10policy_hubIlyN4cuda3std3__44plusIlEEE10Policy1000EN6thrust24THRUST_300001_SM_1000_NS18transform_iteratorI11is_positivoNSD_6detail15normal_iteratorINSD_10device_ptrIdEEEEllEEyS9_lNS7_10__identityEEEvT0_PT3_T1_NS0_13GridEvenShareISQ_EET2_T4_E12temp_storage+40];
	add.s64 	%rd189, %rd187, %rd188;
	ld.shared.u64 	%rd190, [_ZZN3cub18CUB_300001_SM_10006detail6reduce18DeviceReduceKernelINS2_10policy_hubIlyN4cuda3std3__44plusIlEEE10Policy1000EN6thrust24THRUST_300001_SM_1000_NS18transform_iteratorI11is_positivoNSD_6detail15normal_iteratorINSD_10device_ptrIdEEEEllEEyS9_lNS7_10__identityEEEvT0_PT3_T1_NS0_13GridEvenShareISQ_EET2_T4_E12temp_storage+48];
	add.s64 	%rd191, %rd189, %rd190;
	ld.shared.u64 	%rd192, [_ZZN3cub18CUB_300001_SM_10006detail6reduce18DeviceReduceKernelINS2_10policy_hubIlyN4cuda3std3__44plusIlEEE10Policy1000EN6thrust24THRUST_300001_SM_1000_NS18transform_iteratorI11is_positivoNSD_6detail15normal_iteratorINSD_10device_ptrIdEEEEllEEyS9_lNS7_10__identityEEEvT0_PT3_T1_NS0_13GridEvenShareISQ_EET2_T4_E12temp_storage+56];
	add.s64 	%rd193, %rd191, %rd192;
	ld.shared.u64 	%rd194, [_ZZN3cub18CUB_300001_SM_10006detail6reduce18DeviceReduceKernelINS2_10policy_hubIlyN4cuda3std3__44plusIlEEE10Policy1000EN6thrust24THRUST_300001_SM_1000_NS18transform_iteratorI11is_positivoNSD_6detail15normal_iteratorINSD_10device_ptrIdEEEEllEEyS9_lNS7_10__identityEEEvT0_PT3_T1_NS0_13GridEvenShareISQ_EET2_T4_E12temp_storage+64];
	add.s64 	%rd195, %rd193, %rd194;
	ld.shared.u64 	%rd196, [_ZZN3cub18CUB_300001_SM_10006detail6reduce18DeviceReduceKernelINS2_10policy_hubIlyN4cuda3std3__44plusIlEEE10Policy1000EN6thrust24THRUST_300001_SM_1000_NS18transform_iteratorI11is_positivoNSD_6detail15normal_iteratorINSD_10device_ptrIdEEEEllEEyS9_lNS7_10__identityEEEvT0_PT3_T1_NS0_13GridEvenShareISQ_EET2_T4_E12temp_storage+72];
	add.s64 	%rd197, %rd195, %rd196;
	ld.shared.u64 	%rd198, [_ZZN3cub18CUB_300001_SM_10006detail6reduce18DeviceReduceKernelINS2_10policy_hubIlyN4cuda3std3__44plusIlEEE10Policy1000EN6thrust24THRUST_300001_SM_1000_NS18transform_iteratorI11is_positivoNSD_6detail15normal_iteratorINSD_10device_ptrIdEEEEllEEyS9_lNS7_10__identityEEEvT0_PT3_T1_NS0_13GridEvenShareISQ_EET2_T4_E12temp_storage+80];
	add.s64 	%rd199, %rd197, %rd198;
	ld.shared.u64 	%rd200, [_ZZN3cub18CUB_300001_SM_10006detail6reduce18DeviceReduceKernelINS2_10policy_hubIlyN4cuda3std3__44plusIlEEE10Policy1000EN6thrust24THRUST_300001_SM_1000_NS18transform_iteratorI11is_positivoNSD_6detail15normal_iteratorINSD_10device_ptrIdEEEEllEEyS9_lNS7_10__identityEEEvT0_PT3_T1_NS0_13GridEvenShareISQ_EET2_T4_E12temp_storage+88];
	add.s64 	%rd201, %rd199, %rd200;
	ld.shared.u64 	%rd202, [_ZZN3cub18CUB_300001_SM_10006detail6reduce18DeviceReduceKernelINS2_10policy_hubIlyN4cuda3std3__44plusIlEEE10Policy1000EN6thrust24THRUST_300001_SM_1000_NS18transform_iteratorI11is_positivoNSD_6detail15normal_iteratorINSD_10device_ptrIdEEEEllEEyS9_lNS7_10__identityEEEvT0_PT3_T1_NS0_13GridEvenShareISQ_EET2_T4_E12temp_storage+96];
	add.s64 	%rd203, %rd201, %rd202;
	ld.shared.u64 	%rd204, [_ZZN3cub18CUB_300001_SM_10006detail6reduce18DeviceReduceKernelINS2_10policy_hubIlyN4cuda3std3__44plusIlEEE10Policy1000EN6thrust24THRUST_300001_SM_1000_NS18transform_iteratorI11is_positivoNSD_6detail15normal_iteratorINSD_10device_ptrIdEEEEllEEyS9_lNS7_10__identityEEEvT0_PT3_T1_NS0_13GridEvenShareISQ_EET2_T4_E12temp_storage+104];
	add.s64 	%rd205, %rd203, %rd204;
	ld.shared.u64 	%rd206, [_ZZN3cub18CUB_300001_SM_10006detail6reduce18DeviceReduceKernelINS2_10policy_hubIlyN4cuda3std3__44plusIlEEE10Policy1000EN6thrust24THRUST_300001_SM_1000_NS18transform_iteratorI11is_positivoNSD_6detail15normal_iteratorINSD_10device_ptrIdEEEEllEEyS9_lNS7_10__identityEEEvT0_PT3_T1_NS0_13GridEvenShareISQ_EET2_T4_E12temp_storage+112];
	add.s64 	%rd207, %rd205, %rd206;
	ld.shared.u64 	%rd208, [_ZZN3cub18CUB_300001_SM_10006detail6reduce18DeviceReduceKernelINS2_10policy_hubIlyN4cuda3std3__44plusIlEEE10Policy1000EN6thrust24THRUST_300001_SM_1000_NS18transform_iteratorI11is_positivoNSD_6detail15normal_iteratorINSD_10device_ptrIdEEEEllEEyS9_lNS7_10__identityEEEvT0_PT3_T1_NS0_13GridEvenShareISQ_EET2_T4_E12temp_storage+120];
	add.s64 	%rd209, %rd207, %rd208;
	ld.shared.u64 	%rd210, [_ZZN3cub18CUB_300001_SM_10006detail6reduce18DeviceReduceKernelINS2_10policy_hubIlyN4cuda3std3__44plusIlEEE10Policy1000EN6thrust24THRUST_300001_SM_1000_NS18transform_iteratorI11is_positivoNSD_6detail15normal_iteratorINSD_10device_ptrIdEEEEllEEyS9_lNS7_10__identityEEEvT0_PT3_T1_NS0_13GridEvenShareISQ_EET2_T4_E12temp_storage+128];
	add.s64 	%rd211, %rd209, %rd210;
	ld.shared.u64 	%rd212, [_ZZN3cub18CUB_300001_SM_10006detail6reduce18DeviceReduceKernelINS2_10policy_hubIlyN4cuda3std3__44plusIlEEE10Policy1000EN6thrust24THRUST_300001_SM_1000_NS18transform_iteratorI11is_positivoNSD_6detail15normal_iteratorINSD_10device_ptrIdEEEEllEEyS9_lNS7_10__identityEEEvT0_PT3_T1_NS0_13GridEvenShareISQ_EET2_T4_E12temp_storage+136];
	add.s64 	%rd419, %rd211, %rd212;
$L__BB9_46:
	mov.u32 	%r263, %tid.x;
	setp.ne.s32 	%p137, %r263, 0;
	@%p137 bra 	$L__BB9_48;
	ld.param.u64 	%rd392, [_ZN3cub18CUB_300001_SM_10006detail6reduce18DeviceReduceKernelINS2_10policy_hubIlyN4cuda3std3__44plusIlEEE10Policy1000EN6thrust24THRUST_300001_SM_1000_NS18transform_iteratorI11is_positivoNSD_6detail15normal_iteratorINSD_10device_ptrIdEEEEllEEyS9_lNS7_10__identityEEEvT0_PT3_T1_NS0_13GridEvenShareISQ_EET2_T4__param_1];
	cvta.to.global.u64 	%rd389, %rd392;
	mul.wide.u32 	%rd390, %r2, 8;
	add.s64 	%rd391, %rd389, %rd390;
	st.global.u64 	[%rd391], %rd419;
$L__BB9_48:
	ret;

}
	// .globl	_ZN3cub18CUB_300001_SM_10006detail6reduce28DeviceReduceSingleTileKernelINS2_10policy_hubIlyN4cuda3std3__44plusIlEEE10Policy1000EPlSC_iS9_llNS7_10__identityEEEvT0_T1_T2_T3_T4_T6_
.visible .entry _ZN3cub18CUB_300001_SM_10006detail6reduce28DeviceReduceSingleTileKernelINS2_10policy_hubIlyN4cuda3std3__44plusIlEEE10Policy1000EPlSC_iS9_llNS7_10__identityEEEvT0_T1_T2_T3_T4_T6_(
	.param .u64 .ptr .align 1 _ZN3cub18CUB_300001_SM_10006detail6reduce28DeviceReduceSingleTileKernelINS2_10policy_hubIlyN4cuda3std3__44plusIlEEE10Policy1000EPlSC_iS9_llNS7_10__identityEEEvT0_T1_T2_T3_T4_T6__param_0,
	.param .u64 .ptr .align 1 _ZN3cub18CUB_300001_SM_10006detail6reduce28DeviceReduceSingleTileKernelINS2_10policy_hubIlyN4cuda3std3__44plusIlEEE10Policy1000EPlSC_iS9_llNS7_10__identityEEEvT0_T1_T2_T3_T4_T6__param_1,
	.param .u32 _ZN3cub18CUB_300001_SM_10006detail6reduce28DeviceReduceSingleTileKernelINS2_10policy_hubIlyN4cuda3std3__44plusIlEEE10Policy1000EPlSC_iS9_llNS7_10__identityEEEvT0_T1_T2_T3_T4_T6__param_2,
	.param .align 1 .b8 _ZN3cub18CUB_300001_SM_10006detail6reduce28DeviceReduceSingleTileKernelINS2_10policy_hubIlyN4cuda3std3__44plusIlEEE10Policy1000EPlSC_iS9_llNS7_10__identityEEEvT0_T1_T2_T3_T4_T6__param_3[1],
	.param .u64 _ZN3cub18CUB_300001_SM_10006detail6reduce28DeviceReduceSingleTileKernelINS2_10policy_hubIlyN4cuda3std3__44plusIlEEE10Policy1000EPlSC_iS9_llNS7_10__identityEEEvT0_T1_T2_T3_T4_T6__param_4,
	.param .align 1 .b8 _ZN3cub18CUB_300001_SM_10006detail6reduce28DeviceReduceSingleTileKernelINS2_10policy_hubIlyN4cuda3std3__44plusIlEEE10Policy1000EPlSC_iS9_llNS7_10__identityEEEvT0_T1_T2_T3_T4_T6__param_5[1]
)
.maxntid 512
.minnctapersm 1
{
	.reg .pred 	%p<58>;
	.reg .b32 	%r<238>;
	.reg .b64 	%rd<281>;
	// demoted variable
	.shared .align 8 .b8 _ZZN3cub18CUB_300001_SM_10006detail6reduce28DeviceReduceSingleTileKernelINS2_10policy_hubIlyN4cuda3std3__44plusIlEEE10Policy1000EPlSC_iS9_llNS7_10__identityEEEvT0_T1_T2_T3_T4_T6_E12temp_storage[152];
	ld.param.u64 	%rd35, [_ZN3cub18CUB_300001_SM_10006detail6reduce28DeviceReduceSingleTileKernelINS2_10policy_hubIlyN4cuda3std3__44plusIlEEE10Policy1000EPlSC_iS9_llNS7_10__identityEEEvT0_T1_T2_T3_T4_T6__param_0];
	ld.param.u64 	%rd37, [_ZN3cub18CUB_300001_SM_10006detail6reduce28DeviceReduceSingleTileKernelINS2_10policy_hubIlyN4cuda3std3__44plusIlEEE10Policy1000EPlSC_iS9_llNS7_10__identityEEEvT0_T1_T2_T3_T4_T6__param_1];
	ld.param.u32 	%r34, [_ZN3cub18CUB_300001_SM_10006detail6reduce28DeviceReduceSingleTileKernelINS2_10policy_hubIlyN4cuda3std3__44plusIlEEE10Policy1000EPlSC_iS9_llNS7_10__identityEEEvT0_T1_T2_T3_T4_T6__param_2];
	ld.param.u64 	%rd36, [_ZN3cub18CUB_300001_SM_10006detail6reduce28DeviceReduceSingleTileKernelINS2_10policy_hubIlyN4cuda3std3__44plusIlEEE10Policy1000EPlSC_iS9_llNS7_10__identityEEEvT0_T1_T2_T3_T4_T6__param_4];
	cvta.to.global.u64 	%rd1, %rd37;
	setp.ne.s32 	%p1, %r34, 0;
	@%p1 bra 	$L__BB10_3;
	mov.u32 	%r224, %tid.x;
	setp.ne.s32 	%p57, %r224, 0;
	@%p57 bra 	$L__BB10_39;
	st.global.u64 	[%rd1], %rd36;
	bra.uni 	$L__BB10_39;
$L__BB10_3:
	setp.gt.s32 	%p2, %r34, 3583;
	@%p2 bra 	$L__BB10_21;
	mov.u32 	%r1, %tid.x;
	setp.ge.s32 	%p19, %r1, %r34;
	mov.b64 	%rd271, 0;
	mov.u32 	%r228, %r1;
	@%p19 bra 	$L__BB10_6;
	mul.wide.u32 	%rd146, %r1, 8;
	add.s64 	%rd145, %rd35, %rd146;
	// begin inline asm
	ld.global.nc.u64 %rd271, [%rd145];
	// end inline asm
	add.s32 	%r228, %r1, 512;
$L__BB10_6:
	setp.ge.s32 	%p20, %r228, %r34;
	@%p20 bra 	$L__BB10_12;
	not.b32 	%r100, %r228;
	add.s32 	%r4, %r34, %r100;
	and.b32  	%r101, %r4, 1536;
	setp.eq.s32 	%p21, %r101, 1536;
	@%p21 bra 	$L__BB10_10;
	mul.wide.u32 	%rd148, %r228, 8;
	add.s64 	%rd266, %rd35, %rd148;
	shr.u32 	%r102, %r4, 9;
	add.s32 	%r103, %r102, 1;
	and.b32  	%r104, %r103, 3;
	neg.s32 	%r226, %r104;
$L__BB10_9:
	.pragma "nounroll";
	// begin inline asm
	ld.global.nc.u64 %rd149, [%rd266];
	// end inline asm
	add.s64 	%rd271, %rd149, %rd271;
	add.s32 	%r228, %r228, 512;
	add.s64 	%rd266, %rd266, 4096;
	add.s32 	%r226, %r226, 1;
	setp.ne.s32 	%p22, %r226, 0;
	@%p22 bra 	$L__BB10_9;
$L__BB10_10:
	setp.lt.u32 	%p23, %r4, 1536;
	@%p23 bra 	$L__BB10_12;
$L__BB10_11:
	mul.wide.s32 	%rd159, %r228, 8;
	add.s64 	%rd152, %rd35, %rd159;
	// begin inline asm
	ld.global.nc.u64 %rd151, [%rd152];
	// end inline asm
	add.s64 	%rd160, %rd151, %rd271;
	add.s64 	%rd154, %rd152, 4096;
	// begin inline asm
	ld.global.nc.u64 %rd153, [%rd154];
	// end inline asm
	add.s64 	%rd161, %rd153, %rd160;
	add.s64 	%rd156, %rd152, 8192;
	// begin inline asm
	ld.global.nc.u64 %rd155, [%rd156];
	// end inline asm
	add.s64 	%rd162, %rd155, %rd161;
	add.s64 	%rd158, %rd152, 12288;
	// begin inline asm
	ld.global.nc.u64 %rd157, [%rd158];
	// end inline asm
	add.s64 	%rd271, %rd157, %rd162;
	add.s32 	%r228, %r228, 2048;
	setp.lt.s32 	%p24, %r228, %r34;
	@%p24 bra 	$L__BB10_11;
$L__BB10_12:
	setp.lt.s32 	%p25, %r34, 512;
	@%p25 bra 	$L__BB10_17;
	// begin inline asm
	mov.u32 %r168, %laneid;
	// end inline asm
	mov.b64 	{%r170, %r175}, %rd271;
	mov.b32 	%r176, 1;
	mov.b32 	%r217, 31;
	mov.b32 	%r218, -1;
	// begin inline asm
	shfl.sync.down.b32 %r169, %r170, %r176, %r217, %r218;
	// end inline asm
	// begin inline asm
	shfl.sync.down.b32 %r174, %r175, %r176, %r217, %r218;
	// end inline asm
	mov.b64 	%rd221, {%r169, %r174};
	setp.gt.s32 	%p49, %r168, 30;
	selp.b64 	%rd222, 0, %rd221, %p49;
	add.s64 	%rd223, %rd222, %rd271;
	mov.b64 	{%r180, %r185}, %rd223;
	mov.b32 	%r186, 2;
	// begin inline asm
	shfl.sync.down.b32 %r179, %r180, %r186, %r217, %r218;
	// end inline asm
	// begin inline asm
	shfl.sync.down.b32 %r184, %r185, %r186, %r217, %r218;
	// end inline asm
	mov.b64 	%rd224, {%r179, %r184};
	setp.gt.s32 	%p50, %r168, 29;
	selp.b64 	%rd225, 0, %rd224, %p50;
	add.s64 	%rd226, %rd225, %rd223;
	mov.b64 	{%r190, %r195}, %rd226;
	mov.b32 	%r196, 4;
	// begin inline asm
	shfl.sync.down.b32 %r189, %r190, %r196, %r217, %r218;
	// end inline asm
	// begin inline asm
	shfl.sync.down.b32 %r194, %r195, %r196, %r217, %r218;
	// end inline asm
	mov.b64 	%rd227, {%r189, %r194};
	setp.gt.s32 	%p51, %r168, 27;
	selp.b64 	%rd228, 0, %rd227, %p51;
	add.s64 	%rd229, %rd228, %rd226;
	mov.b64 	{%r200, %r205}, %rd229;
	mov.b32 	%r206, 8;
	// begin inline asm
	shfl.sync.down.b32 %r199, %r200, %r206, %r217, %r218;
	// end inline asm
	// begin inline asm
	shfl.sync.down.b32 %r204, %r205, %r206, %r217, %r218;
	// end inline asm
	mov.b64 	%rd230, {%r199, %r204};
	setp.gt.s32 	%p52, %r168, 23;
	selp.b64 	%rd231, 0, %rd230, %p52;
	add.s64 	%rd232, %rd231, %rd229;
	mov.b64 	{%r210, %r215}, %rd232;
	mov.b32 	%r216, 16;
	// begin inline asm
	shfl.sync.down.b32 %r209, %r210, %r216, %r217, %r218;
	// end inline asm
	// begin inline asm
	shfl.sync.down.b32 %r214, %r215, %r216, %r217, %r218;
	// end inline asm
	mov.b64 	%rd233, {%r209, %r214};
	setp.gt.s32 	%p53, %r168, 15;
	selp.b64 	%rd234, 0, %rd233, %p53;
	add.s64 	%rd280, %rd234, %rd232;
	setp.ne.s32 	%p54, %r168, 0;
	@%p54 bra 	$L__BB10_15;
	shr.u32 	%r219, %r1, 2;
	and.b32  	%r220, %r219, 248;
	mov.u32 	%r221, _ZZN3cub18CUB_300001_SM_10006detail6reduce28DeviceReduceSingleTileKernelINS2_10policy_hubIlyN4cuda3std3__44plusIlEEE10Policy1000EPlSC_iS9_llNS7_10__identityEEEvT0_T1_T2_T3_T4_T6_E12temp_storage;
	add.s32 	%r222, %r221, %r220;
	st.shared.u64 	[%r222+16], %rd280;
$L__BB10_15:
	bar.sync 	0;
	setp.ne.s32 	%p55, %r1, 0;
	@%p55 bra 	$L__BB10_37;
	ld.shared.u64 	%rd235, [_ZZN3cub18CUB_300001_SM_10006detail6reduce28DeviceReduceSingleTileKernelINS2_10policy_hubIlyN4cuda3std3__44plusIlEEE10Policy1000EPlSC_iS9_llNS7_10__identityEEEvT0_T1_T2_T3_T4_T6_E12temp_storage+24];
	add.s64 	%rd236, %rd235, %rd280;
	ld.shared.u64 	%rd237, [_ZZN3cub18CUB_300001_SM_10006detail6reduce28DeviceReduceSingleTileKernelINS2_10policy_hubIlyN4cuda3std3__44plusIlEEE10Policy1000EPlSC_iS9_llNS7_10__identityEEEvT0_T1_T2_T3_T4_T6_E12temp_storage+32];
	add.s64 	%rd238, %rd236, %rd237;
	ld.shared.u64 	%rd239, [_ZZN3cub18CUB_300001_SM_10006detail6reduce28DeviceReduceSingleTileKernelINS2_10policy_hubIlyN4cuda3std3__44plusIlEEE10Policy1000EPlSC_iS9_llNS7_10__identityEEEvT0_T1_T2_T3_T4_T6_E12temp_storage+40];
	add.s64 	%rd240, %rd238, %rd239;
	ld.shared.u64 	%rd241, [_ZZN3cub18CUB_300001_SM_10006detail6reduce28DeviceReduceSingleTileKernelINS2_10policy_hubIlyN4cuda3std3__44plusIlEEE10Policy1000EPlSC_iS9_llNS7_10__identityEEEvT0_T1_T2_T3_T4_T6_E12temp_storage+48];
	add.s64 	%rd242, %rd240, %rd241;
	ld.shared.u64 	%rd243, [_ZZN3cub18CUB_300001_SM_10006detail6reduce28DeviceReduceSingleTileKernelINS2_10policy_hubIlyN4cuda3std3__44plusIlEEE10Policy1000EPlSC_iS9_llNS7_10__identityEEEvT0_T1_T2_T3_T4_T6_E12temp_storage+56];
	add.s64 	%rd244, %rd242, %rd243;
	ld.shared.u64 	%rd245, [_ZZN3cub18CUB_300001_SM_10006detail6reduce28DeviceReduceSingleTileKernelINS2_10policy_hubIlyN4cuda3std3__44plusIlEEE10Policy1000EPlSC_iS9_llNS7_10__identityEEEvT0_T1_T2_T3_T4_T6_E12temp_storage+64];
	add.s64 	%rd246, %rd244, %rd245;
	ld.shared.u64 	%rd247, [_ZZN3cub18CUB_300001_SM_10006detail6reduce28DeviceReduceSingleTileKernelINS2_10policy_hubIlyN4cuda3std3__44plusIlEEE10Policy1000EPlSC_iS9_llNS7_10__identityEEEvT0_T1_T2_T3_T4_T6_E12temp_storage+72];
	add.s64 	%rd248, %rd246, %rd247;
	ld.shared.u64 	%rd249, [_ZZN3cub18CUB_300001_SM_10006detail6reduce28DeviceReduceSingleTileKernelINS2_10policy_hubIlyN4cuda3std3__44plusIlEEE10Policy1000EPlSC_iS9_llNS7_10__identityEEEvT0_T1_T2_T3_T4_T6_E12temp_storage+80];
	add.s64 	%rd250, %rd248, %rd249;
	ld.shared.u64 	%rd251, [_ZZN3cub18CUB_300001_SM_10006detail6reduce28DeviceReduceSingleTileKernelINS2_10policy_hubIlyN4cuda3std3__44plusIlEEE10Policy1000EPlSC_iS9_llNS7_10__identityEEEvT0_T1_T2_T3_T4_T6_E12temp_storage+88];
	add.s64 	%rd252, %rd250, %rd251;
	ld.shared.u64 	%rd253, [_ZZN3cub18CUB_300001_SM_10006detail6reduce28DeviceReduceSingleTileKernelINS2_10policy_hubIlyN4cuda3std3__44plusIlEEE10Policy1000EPlSC_iS9_llNS7_10__identityEEEvT0_T1_T2_T3_T4_T6_E12temp_storage+96];
	add.s64 	%rd254, %rd252, %rd253;
	ld.shared.u64 	%rd255, [_ZZN3cub18CUB_300001_SM_10006detail6reduce28DeviceReduceSingleTileKernelINS2_10policy_hubIlyN4cuda3std3__44plusIlEEE10Policy1000EPlSC_iS9_llNS7_10__identityEEEvT0_T1_T2_T3_T4_T6_E12temp_storage+104];
	add.s64 	%rd256, %rd254, %rd255;
	ld.shared.u64 	%rd257, [_ZZN3cub18CUB_300001_SM_10006detail6reduce28DeviceReduceSingleTileKernelINS2_10policy_hubIlyN4cuda3std3__44plusIlEEE10Policy1000EPlSC_iS9_llNS7_10__identityEEEvT0_T1_T2_T3_T4_T6_E12temp_storage+112];
	add.s64 	%rd258, %rd256, %rd257;
	ld.shared.u64 	%rd259, [_ZZN3cub18CUB_300001_SM_10006detail6reduce28DeviceReduceSingleTileKernelINS2_10policy_hubIlyN4cuda3std3__44plusIlEEE10Policy1000EPlSC_iS9_llNS7_10__identityEEEvT0_T1_T2_T3_T4_T6_E12temp_storage+120];
	add.s64 	%rd260, %rd258, %rd259;
	ld.shared.u64 	%rd261, [_ZZN3cub18CUB_300001_SM_10006detail6reduce28DeviceReduceSingleTileKernelINS2_10policy_hubIlyN4cuda3std3__44plusIlEEE10Policy1000EPlSC_iS9_llNS7_10__identityEEEvT0_T1_T2_T3_T4_T6_E12temp_storage+128];
	add.s64 	%rd262, %rd260, %rd261;
	ld.shared.u64 	%rd263, [_ZZN3cub18CUB_300001_SM_10006detail6reduce28DeviceReduceSingleTileKernelINS2_10policy_hubIlyN4cuda3std3__44plusIlEEE10Policy1000EPlSC_iS9_llNS7_10__identityEEEvT0_T1_T2_T3_T4_T6_E12temp_storage+136];
	add.s64 	%rd280, %rd262, %rd263;
	bra.uni 	$L__BB10_37;
$L__BB10_17:
	// begin inline asm
	mov.u32 %r105, %laneid;
	// end inline asm
	and.b32  	%r156, %r1, 992;
	add.s32 	%r157, %r156, 32;
	setp.gt.s32 	%p26, %r157, %r34;
	not.b32 	%r158, %r156;
	add.s32 	%r159, %r34, %r158;
	selp.b32 	%r154, %r159, 31, %p26;
	mov.b64 	{%r107, %r112}, %rd271;
	mov.b32 	%r113, 1;
	mov.b32 	%r155, -1;
	// begin inline asm
	shfl.sync.down.b32 %r106, %r107, %r113, %r154, %r155;
	// end inline asm
	// begin inline asm
	shfl.sync.down.b32 %r111, %r112, %r113, %r154, %r155;
	// end inline asm
	mov.b64 	%rd163, {%r106, %r111};
	setp.lt.s32 	%p27, %r105, %r154;
	selp.b64 	%rd164, %rd163, 0, %p27;
	add.s64 	%rd165, %rd164, %rd271;
	mov.b64 	{%r117, %r122}, %rd165;
	mov.b32 	%r123, 2;
	// begin inline asm
	shfl.sync.down.b32 %r116, %r117, %r123, %r154, %r155;
	// end inline asm
	// begin inline asm
	shfl.sync.down.b32 %r121, %r122, %r123, %r154, %r155;
	// end inline asm
	mov.b64 	%rd166, {%r116, %r121};
	add.s32 	%r160, %r105, 2;
	setp.gt.s32 	%p28, %r160, %r154;
	selp.b64 	%rd167, 0, %rd166, %p28;
	add.s64 	%rd168, %rd167, %rd165;
	mov.b64 	{%r127, %r132}, %rd168;
	mov.b32 	%r133, 4;
	// begin inline asm
	shfl.sync.down.b32 %r126, %r127, %r133, %r154, %r155;
	// end inline asm
	// begin inline asm
	shfl.sync.down.b32 %r131, %r132, %r133, %r154, %r155;
	// end inline asm
	mov.b64 	%rd169, {%r126, %r131};
	add.s32 	%r161, %r105, 4;
	setp.gt.s32 	%p29, %r161, %r154;
	selp.b64 	%rd170, 0, %rd169, %p29;
	add.s64 	%rd171, %rd170, %rd168;
	mov.b64 	{%r137, %r142}, %rd171;
	mov.b32 	%r143, 8;
	// begin inline asm
	shfl.sync.down.b32 %r136, %r137, %r143, %r154, %r155;
	// end inline asm
	// begin inline asm
	shfl.sync.down.b32 %r141, %r142, %r143, %r154, %r155;
	// end inline asm
	mov.b64 	%rd172, {%r136, %r141};
	add.s32 	%r162, %r105, 8;
	setp.gt.s32 	%p30, %r162, %r154;
	selp.b64 	%rd173, 0, %rd172, %p30;
	add.s64 	%rd174, %rd173, %rd171;
	mov.b64 	{%r147, %r152}, %rd174;
	mov.b32 	%r153, 16;
	// begin inline asm
	shfl.sync.down.b32 %r146, %r147, %r153, %r154, %r155;
	// end inline asm
	// begin inline asm
	shfl.sync.down.b32 %r151, %r152, %r153, %r154, %r155;
	// end inline asm
	mov.b64 	%rd175, {%r146, %r151};
	add.s32 	%r163, %r105, 16;
	setp.gt.s32 	%p31, %r163, %r154;
	selp.b64 	%rd176, 0, %rd175, %p31;
	add.s64 	%rd280, %rd176, %rd174;
	setp.ne.s32 	%p32, %r105, 0;
	@%p32 bra 	$L__BB10_19;
	shr.u32 	%r164, %r1, 2;
	and.b32  	%r165, %r164, 248;
	mov.u32 	%r166, _ZZN3cub18CUB_300001_SM_10006detail6reduce28DeviceReduceSingleTileKernelINS2_10policy_hubIlyN4cuda3std3__44plusIlEEE10Policy1000EPlSC_iS9_llNS7_10__identityEEEvT0_T1_T2_T3_T4_T6_E12temp_storage;
	add.s32 	%r167, %r166, %r165;
	st.shared.u64 	[%r167+16], %rd280;
$L__BB10_19:
	bar.sync 	0;
	setp.ne.s32 	%p33, %r1, 0;
	@%p33 bra 	$L__BB10_37;
	setp.gt.s32 	%p34, %r34, 32;
	ld.shared.u64 	%rd177, [_ZZN3cub18CUB_300001_SM_10006detail6reduce28DeviceReduceSingleTileKernelINS2_10policy_hubIlyN4cuda3std3__44plusIlEEE10Policy1000EPlSC_iS9_llNS7_10__identityEEEvT0_T1_T2_T3_T4_T6_E12temp_storage+24];
	selp.b64 	%rd178, %rd177, 0, %p34;
	add.s64 	%rd179, %rd178, %rd280;
	setp.gt.s32 	%p35, %r34, 64;
	ld.shared.u64 	%rd180, [_ZZN3cub18CUB_300001_SM_10006detail6reduce28DeviceReduceSingleTileKernelINS2_10policy_hubIlyN4cuda3std3__44plusIlEEE10Policy1000EPlSC_iS9_llNS7_10__identityEEEvT0_T1_T2_T3_T4_T6_E12temp_storage+32];
	selp.b64 	%rd181, %rd180, 0, %p35;
	add.s64 	%rd182, %rd179, %rd181;
	setp.gt.s32 	%p36, %r34, 96;
	ld.shared.u64 	%rd183, [_ZZN3cub18CUB_300001_SM_10006detail6reduce28DeviceReduceSingleTileKernelINS2_10policy_hubIlyN4cuda3std3__44plusIlEEE10Policy1000EPlSC_iS9_llNS7_10__identityEEEvT0_T1_T2_T3_T4_T6_E12temp_storage+40];
	selp.b64 	%rd184, %rd183, 0, %p36;
	add.s64 	%rd185, %rd182, %rd184;
	setp.gt.s32 	%p37, %r34, 128;
	ld.shared.u64 	%rd186, [_ZZN3cub18CUB_300001_SM_10006detail6reduce28DeviceReduceSingleTileKernelINS2_10policy_hubIlyN4cuda3std3__44plusIlEEE10Policy1000EPlSC_iS9_llNS7_10__identityEEEvT0_T1_T2_T3_T4_T6_E12temp_storage+48];
	selp.b64 	%rd187, %rd186, 0, %p37;
	add.s64 	%rd188, %rd185, %rd187;
	setp.gt.s32 	%p38, %r34, 160;
	ld.shared.u64 	%rd189, [_ZZN3cub18CUB_300001_SM_10006detail6reduce28DeviceReduceSingleTileKernelINS2_10policy_hubIlyN4cuda3std3__44plusIlEEE10Policy1000EPlSC_iS9_llNS7_10__identityEEEvT0_T1_T2_T3_T4_T6_E12temp_storage+56];
	selp.b64 	%rd190, %rd189, 0, %p38;
	add.s64 	%rd191, %rd188, %rd190;
	setp.gt.s32 	%p39, %r34, 192;
	ld.shared.u64 	%rd192, [_ZZN3cub18CUB_300001_SM_10006detail6reduce28DeviceReduceSingleTileKernelINS2_10policy_hubIlyN4cuda3std3__44plusIlEEE10Policy1000EPlSC_iS9_llNS7_10__identityEEEvT0_T1_T2_T3_T4_T6_E12temp_storage+64];
	selp.b64 	%rd193, %rd192, 0, %p39;
	add.s64 	%rd194, %rd191, %rd193;
	setp.gt.s32 	%p40, %r34, 224;
	ld.shared.u64 	%rd195, [_ZZN3cub18CUB_300001_SM_10006detail6reduce28DeviceReduceSingleTileKernelINS2_10policy_hubIlyN4cuda3std3__44plusIlEEE10Policy1000EPlSC_iS9_llNS7_10__identityEEEvT0_T1_T2_T3_T4_T6_E12temp_storage+72];
	selp.b64 	%rd196, %rd195, 0, %p40;
	add.s64 	%rd197, %rd194, %rd196;
	setp.gt.s32 	%p41, %r34, 256;
	ld.shared.u64 	%rd198, [_ZZN3cub18CUB_300001_SM_10006detail6reduce28DeviceReduceSingleTileKernelINS2_10policy_hubIlyN4cuda3std3__44plusIlEEE10Policy1000EPlSC_iS9_llNS7_10__identityEEEvT0_T1_T2_T3_T4_T6_E12temp_storage+80];
	selp.b64 	%rd199, %rd198, 0, %p41;
	add.s64 	%rd200, %rd197, %rd199;
	setp.gt.s32 	%p42, %r34, 288;
	ld.shared.u64 	%rd201, [_ZZN3cub18CUB_300001_SM_10006detail6reduce28DeviceReduceSingleTileKernelINS2_10policy_hubIlyN4cuda3std3__44plusIlEEE10Policy1000EPlSC_iS9_llNS7_10__identityEEEvT0_T1_T2_T3_T4_T6_E12temp_storage+88];
	selp.b64 	%rd202, %rd201, 0, %p42;
	add.s64 	%rd203, %rd200, %rd202;
	setp.gt.s32 	%p43, %r34, 320;
	ld.shared.u64 	%rd204, [_ZZN3cub18CUB_300001_SM_10006detail6reduce28DeviceReduceSingleTileKernelINS2_10policy_hubIlyN4cuda3std3__44plusIlEEE10Policy1000EPlSC_iS9_llNS7_10__identityEEEvT0_T1_T2_T3_T4_T6_E12temp_storage+96];
	selp.b64 	%rd205, %rd204, 0, %p43;
	add.s64 	%rd206, %rd203, %rd205;
	setp.gt.s32 	%p44, %r34, 352;
	ld.shared.u64 	%rd207, [_ZZN3cub18CUB_300001_SM_10006detail6reduce28DeviceReduceSingleTileKernelINS2_10policy_hubIlyN4cuda3std3__44plusIlEEE10Policy1000EPlSC_iS9_llNS7_10__identityEEEvT0_T1_T2_T3_T4_T6_E12temp_storage+104];
	selp.b64 	%rd208, %rd207, 0, %p44;
	add.s64 	%rd209, %rd206, %rd208;
	setp.gt.s32 	%p45, %r34, 384;
	ld.shared.u64 	%rd210, [_ZZN3cub18CUB_300001_SM_10006detail6reduce28DeviceReduceSingleTileKernelINS2_10policy_hubIlyN4cuda3std3__44plusIlEEE10Policy1000EPlSC_iS9_llNS7_10__identityEEEvT0_T1_T2_T3_T4_T6_E12temp_storage+112];
	selp.b64 	%rd211, %rd210, 0, %p45;
	add.s64 	%rd212, %rd209, %rd211;
	setp.gt.s32 	%p46, %r34, 416;
	ld.shared.u64 	%rd213, [_ZZN3cub18CUB_300001_SM_10006detail6reduce28DeviceReduceSingleTileKernelINS2_10policy_hubIlyN4cuda3std3__44plusIlEEE10Policy1000EPlSC_iS9_llNS7_10__identityEEEvT0_T1_T2_T3_T4_T6_E12temp_storage+120];
	selp.b64 	%rd214, %rd213, 0, %p46;
	add.s64 	%rd215, %rd212, %rd214;
	setp.gt.s32 	%p47, %r34, 448;
	ld.shared.u64 	%rd216, [_ZZN3cub18CUB_300001_SM_10006detail6reduce28DeviceReduceSingleTileKernelINS2_10policy_hubIlyN4cuda3std3__44plusIlEEE10Policy1000EPlSC_iS9_llNS7_10__identityEEEvT0_T1_T2_T3_T4_T6_E12temp_storage+128];
	selp.b64 	%rd217, %rd216, 0, %p47;
	add.s64 	%rd218, %rd215, %rd217;
	setp.gt.s32 	%p48, %r34, 480;
	ld.shared.u64 	%rd219, [_ZZN3cub18CUB_300001_SM_10006detail6reduce28DeviceReduceSingleTileKernelINS2_10policy_hubIlyN4cuda3std3__44plusIlEEE10Policy1000EPlSC_iS9_llNS7_10__identityEEEvT0_T1_T2_T3_T4_T6_E12temp_storage+136];
	selp.b64 	%rd220, %rd219, 0, %p48;
	add.s64 	%rd280, %rd218, %rd220;
	bra.uni 	$L__BB10_37;
$L__BB10_21:
	mov.u32 	%r13, %tid.x;
	mul.wide.u32 	%rd52, %r13, 8;
	add.s64 	%rd39, %rd35, %rd52;
	// begin inline asm
	ld.global.nc.u64 %rd38, [%rd39];
	// end inline asm
	add.s64 	%rd41, %rd39, 4096;
	// begin inline asm
	ld.global.nc.u64 %rd40, [%rd41];
	// end inline asm
	add.s64 	%rd43, %rd39, 8192;
	// begin inline asm
	ld.global.nc.u64 %rd42, [%rd43];
	// end inline asm
	add.s64 	%rd45, %rd39, 12288;
	// begin inline asm
	ld.global.nc.u64 %rd44, [%rd45];
	// end inline asm
	add.s64 	%rd47, %rd39, 16384;
	// begin inline asm
	ld.global.nc.u64 %rd46, [%rd47];
	// end inline asm
	add.s64 	%rd49, %rd39, 20480;
	// begin inline asm
	ld.global.nc.u64 %rd48, [%rd49];
	// end inline asm
	add.s64 	%rd51, %rd39, 24576;
	// begin inline asm
	ld.global.nc.u64 %rd50, [%rd51];
	// end inline asm
	add.s64 	%rd53, %rd40, %rd38;
	add.s64 	%rd54, %rd42, %rd53;
	add.s64 	%rd55, %rd44, %rd54;
	add.s64 	%rd56, %rd46, %rd55;
	add.s64 	%rd57, %rd48, %rd56;
	add.s64 	%rd279, %rd50, %rd57;
	setp.lt.u32 	%p3, %r34, 7168;
	mov.b32 	%r231, 3584;
	@%p3 bra 	$L__BB10_25;
	add.s32 	%r14, %r34, -3584;
	mov.b32 	%r231, 3584;
$L__BB10_23:
	add.s32 	%r37, %r231, %r13;
	mul.wide.u32 	%rd72, %r37, 8;
	add.s64 	%rd59, %rd35, %rd72;
	// begin inline asm
	ld.global.nc.u64 %rd58, [%rd59];
	// end inline asm
	add.s64 	%rd61, %rd59, 4096;
	// begin inline asm
	ld.global.nc.u64 %rd60, [%rd61];
	// end inline asm
	add.s64 	%rd63, %rd59, 8192;
	// begin inline asm
	ld.global.nc.u64 %rd62, [%rd63];
	// end inline asm
	add.s64 	%rd65, %rd59, 12288;
	// begin inline asm
	ld.global.nc.u64 %rd64, [%rd65];
	// end inline asm
	add.s64 	%rd67, %rd59, 16384;
	// begin inline asm
	ld.global.nc.u64 %rd66, [%rd67];
	// end inline asm
	add.s64 	%rd69, %rd59, 20480;
	// begin inline asm
	ld.global.nc.u64 %rd68, [%rd69];
	// end inline asm
	add.s64 	%rd71, %rd59, 24576;
	// begin inline asm
	ld.global.nc.u64 %rd70, [%rd71];
	// end inline asm
	add.s64 	%rd73, %rd58, %rd279;
	add.s64 	%rd74, %rd60, %rd73;
	add.s64 	%rd75, %rd62, %rd74;
	add.s64 	%rd76, %rd64, %rd75;
	add.s64 	%rd77, %rd66, %rd76;
	add.s64 	%rd78, %rd68, %rd77;
	add.s64 	%rd279, %rd70, %rd78;
	sub.s32 	%r38, %r34, %r231;
	setp.lt.s32 	%p4, %r38, 3584;
	@%p4 bra 	$L__BB10_33;
	add.s32 	%r231, %r231, 3584;
	setp.le.s32 	%p5, %r231, %r14;
	@%p5 bra 	$L__BB10_23;
$L__BB10_25:
	setp.le.s32 	%p6, %r34, %r231;
	@%p6 bra 	$L__BB10_33;
	sub.s32 	%r18, %r34, %r231;
	setp.ge.s32 	%p7, %r13, %r18;
	@%p7 bra 	$L__BB10_33;
	not.b32 	%r39, %r13;
	add.s32 	%r40, %r34, %r39;
	sub.s32 	%r19, %r40, %r231;
	and.b32  	%r41, %r19, 1536;
	setp.eq.s32 	%p8, %r41, 1536;
	mov.u32 	%r235, %r13;
	@%p8 bra 	$L__BB10_30;
	add.s32 	%r233, %r13, %r231;
	shr.u32 	%r42, %r19, 9;
	add.s32 	%r43, %r42, 1;
	and.b32  	%r44, %r43, 3;
	neg.s32 	%r232, %r44;
	mov.u32 	%r235, %r13;
$L__BB10_29:
	.pragma "nounroll";
	mul.wide.u32 	%rd82, %r233, 8;
	add.s64 	%rd81, %rd35, %rd82;
	// begin inline asm
	ld.global.nc.u64 %rd80, [%rd81];
	// end inline asm
	add.s64 	%rd279, %rd80, %rd279;
	add.s32 	%r235, %r235, 512;
	add.s32 	%r233, %r233, 512;
	add.s32 	%r232, %r232, 1;
	setp.ne.s32 	%p9, %r232, 0;
	@%p9 bra 	$L__BB10_29;
$L__BB10_30:
	setp.lt.u32 	%p10, %r19, 1536;
	@%p10 bra 	$L__BB10_33;
	cvt.u64.u32 	%rd83, %r235;
	cvt.u64.u32 	%rd84, %r231;
	add.s64 	%rd85, %rd83, %rd84;
	shl.b64 	%rd86, %rd85, 3;
	add.s64 	%rd87, %rd86, %rd35;
	add.s64 	%rd277, %rd87, 8192;
	add.s32 	%r236, %r235, %r231;
$L__BB10_32:
	mul.wide.u32 	%rd96, %r236, 8;
	add.s64 	%rd89, %rd35, %rd96;
	// begin inline asm
	ld.global.nc.u64 %rd88, [%rd89];
	// end inline asm
	add.s64 	%rd97, %rd88, %rd279;
	add.s64 	%rd91, %rd277, -4096;
	// begin inline asm
	ld.global.nc.u64 %rd90, [%rd91];
	// end inline asm
	add.s64 	%rd98, %rd90, %rd97;
	// begin inline asm
	ld.global.nc.u64 %rd92, [%rd277];
	// end inline asm
	add.s64 	%rd99, %rd92, %rd98;
	add.s64 	%rd95, %rd277, 4096;
	// begin inline asm
	ld.global.nc.u64 %rd94, [%rd95];
	// end inline asm
	add.s64 	%rd279, %rd94, %rd99;
	add.s32 	%r235, %r235, 2048;
	add.s64 	%rd277, %rd277, 16384;
	add.s32 	%r236, %r236, 2048;
	setp.lt.s32 	%p11, %r235, %r18;
	@%p11 bra 	$L__BB10_32;
$L__BB10_33:
	// begin inline asm
	mov.u32 %r45, %laneid;
	// end inline asm
	mov.b64 	{%r47, %r52}, %rd279;
	mov.b32 	%r53, 1;
	mov.b32 	%r94, 31;
	mov.b32 	%r95, -1;
	// begin inline asm
	shfl.sync.down.b32 %r46, %r47, %r53, %r94, %r95;
	// end inline asm
	// begin inline asm
	shfl.sync.down.b32 %r51, %r52, %r53, %r94, %r95;
	// end inline asm
	mov.b64 	%rd100, {%r46, %r51};
	setp.gt.s32 	%p12, %r45, 30;
	selp.b64 	%rd101, 0, %rd100, %p12;
	add.s64 	%rd102, %rd101, %rd279;
	mov.b64 	{%r57, %r62}, %rd102;
	mov.b32 	%r63, 2;
	// begin inline asm
	shfl.sync.down.b32 %r56, %r57, %r63, %r94, %r95;
	// end inline asm
	// begin inline asm
	shfl.sync.down.b32 %r61, %r62, %r63, %r94, %r95;
	// end inline asm
	mov.b64 	%rd103, {%r56, %r61};
	setp.gt.s32 	%p13, %r45, 29;
	selp.b64 	%rd104, 0, %rd103, %p13;
	add.s64 	%rd105, %rd104, %rd102;
	mov.b64 	{%r67, %r72}, %rd105;
	mov.b32 	%r73, 4;
	// begin inline asm
	shfl.sync.down.b32 %r66, %r67, %r73, %r94, %r95;
	// end inline asm
	// begin inline asm
	shfl.sync.down.b32 %r71, %r72, %r73, %r94, %r95;
	// end inline asm
	mov.b64 	%rd106, {%r66, %r71};
	setp.gt.s32 	%p14, %r45, 27;
	selp.b64 	%rd107, 0, %rd106, %p14;
	add.s64 	%rd108, %rd107, %rd105;
	mov.b64 	{%r77, %r82}, %rd108;
	mov.b32 	%r83, 8;
	// begin inline asm
	shfl.sync.down.b32 %r76, %r77, %r83, %r94, %r95;
	// end inline asm
	// begin inline asm
	shfl.sync.down.b32 %r81, %r82, %r83, %r94, %r95;
	// end inline asm
	mov.b64 	%rd109, {%r76, %r81};
	setp.gt.s32 	%p15, %r45, 23;
	selp.b64 	%rd110, 0, %rd109, %p15;
	add.s64 	%rd111, %rd110, %rd108;
	mov.b64 	{%r87, %r92}, %rd111;
	mov.b32 	%r93, 16;
	// begin inline asm
	shfl.sync.down.b32 %r86, %r87, %r93, %r94, %r95;
	// end inline asm
	// begin inline asm
	shfl.sync.down.b32 %r91, %r92, %r93, %r94, %r95;
	// end inline asm
	mov.b64 	%rd112, {%r86, %r91};
	setp.gt.s32 	%p16, %r45, 15;
	selp.b64 	%rd113, 0, %rd112, %p16;
	add.s64 	%rd280, %rd113, %rd111;
	setp.ne.s32 	%p17, %r45, 0;
	@%p17 bra 	$L__BB10_35;
	shr.u32 	%r96, %r13, 2;
	and.b32  	%r97, %r96, 248;
	mov.u32 	%r98, _ZZN3cub18CUB_300001_SM_10006detail6reduce28DeviceReduceSingleTileKernelINS2_10policy_hubIlyN4cuda3std3__44plusIlEEE10Policy1000EPlSC_iS9_llNS7_10__identityEEEvT0_T1_T2_T3_T4_T6_E12temp_storage;
	add.s32 	%r99, %r98, %r97;
	st.shared.u64 	[%r99+16], %rd280;
$L__BB10_35:
	bar.sync 	0;
	setp.ne.s32 	%p18, %r13, 0;
	@%p18 bra 	$L__BB10_37;
	ld.shared.u64 	%rd114, [_ZZN3cub18CUB_300001_SM_10006detail6reduce28DeviceReduceSingleTileKernelINS2_10policy_hubIlyN4cuda3std3__44plusIlEEE10Policy1000EPlSC_iS9_llNS7_10__identityEEEvT0_T1_T2_T3_T4_T6_E12temp_storage+24];
	add.s64 	%rd115, %rd114, %rd280;
	ld.shared.u64 	%rd116, [_ZZN3cub18CUB_300001_SM_10006detail6reduce28DeviceReduceSingleTileKernelINS2_10policy_hubIlyN4cuda3std3__44plusIlEEE10Policy1000EPlSC_iS9_llNS7_10__identityEEEvT0_T1_T2_T3_T4_T6_E12temp_storage+32];
	add.s64 	%rd117, %rd115, %rd116;
	ld.shared.u64 	%rd118, [_ZZN3cub18CUB_300001_SM_10006detail6reduce28DeviceReduceSingleTileKernelINS2_10policy_hubIlyN4cuda3std3__44plusIlEEE10Policy1000EPlSC_iS9_llNS7_10__identityEEEvT0_T1_T2_T3_T4_T6_E12temp_storage+40];
	add.s64 	%rd119, %rd117, %rd118;
	ld.shared.u64 	%rd120, [_ZZN3cub18CUB_300001_SM_10006detail6reduce28DeviceReduceSingleTileKernelINS2_10policy_hubIlyN4cuda3std3__44plusIlEEE10Policy1000EPlSC_iS9_llNS7_10__identityEEEvT0_T1_T2_T3_T4_T6_E12temp_storage+48];
	add.s64 	%rd121, %rd119, %rd120;
	ld.shared.u64 	%rd122, [_ZZN3cub18CUB_300001_SM_10006detail6reduce28DeviceReduceSingleTileKernelINS2_10policy_hubIlyN4cuda3std3__44plusIlEEE10Policy1000EPlSC_iS9_llNS7_10__identityEEEvT0_T1_T2_T3_T4_T6_E12temp_storage+56];
	add.s64 	%rd123, %rd121, %rd122;
	ld.shared.u64 	%rd124, [_ZZN3cub18CUB_300001_SM_10006detail6reduce28DeviceReduceSingleTileKernelINS2_10policy_hubIlyN4cuda3std3__44plusIlEEE10Policy1000EPlSC_iS9_llNS7_10__identityEEEvT0_T1_T2_T3_T4_T6_E12temp_storage+64];
	add.s64 	%rd125, %rd123, %rd124;
	ld.shared.u64 	%rd126, [_ZZN3cub18CUB_300001_SM_10006detail6reduce28DeviceReduceSingleTileKernelINS2_10policy_hubIlyN4cuda3std3__44plusIlEEE10Policy1000EPlSC_iS9_llNS7_10__identityEEEvT0_T1_T2_T3_T4_T6_E12temp_storage+72];
	add.s64 	%rd127, %rd125, %rd126;
	ld.shared.u64 	%rd128, [_ZZN3cub18CUB_300001_SM_10006detail6reduce28DeviceReduceSingleTileKernelINS2_10policy_hubIlyN4cuda3std3__44plusIlEEE10Policy1000EPlSC_iS9_llNS7_10__identityEEEvT0_T1_T2_T3_T4_T6_E12temp_storage+80];
	add.s64 	%rd129, %rd127, %rd128;
	ld.shared.u64 	%rd130, [_ZZN3cub18CUB_300001_SM_10006detail6reduce28DeviceReduceSingleTileKernelINS2_10policy_hubIlyN4cuda3std3__44plusIlEEE10Policy1000EPlSC_iS9_llNS7_10__identityEEEvT0_T1_T2_T3_T4_T6_E12temp_storage+88];
	add.s64 	%rd131, %rd129, %rd130;
	ld.shared.u64 	%rd132, [_ZZN3cub18CUB_300001_SM_10006detail6reduce28DeviceReduceSingleTileKernelINS2_10policy_hubIlyN4cuda3std3__44plusIlEEE10Policy1000EPlSC_iS9_llNS7_10__identityEEEvT0_T1_T2_T3_T4_T6_E12temp_storage+96];
	add.s64 	%rd133, %rd131, %rd132;
	ld.shared.u64 	%rd134, [_ZZN3cub18CUB_300001_SM_10006detail6reduce28DeviceReduceSingleTileKernelINS2_10policy_hubIlyN4cuda3std3__44plusIlEEE10Policy1000EPlSC_iS9_llNS7_10__identityEEEvT0_T1_T2_T3_T4_T6_E12temp_storage+104];
	add.s64 	%rd135, %rd133, %rd134;
	ld.shared.u64 	%rd136, [_ZZN3cub18CUB_300001_SM_10006detail6reduce28DeviceReduceSingleTileKernelINS2_10policy_hubIlyN4cuda3std3__44plusIlEEE10Policy1000EPlSC_iS9_llNS7_10__identityEEEvT0_T1_T2_T3_T4_T6_E12temp_storage+112];
	add.s64 	%rd137, %rd135, %rd136;
	ld.shared.u64 	%rd138, [_ZZN3cub18CUB_300001_SM_10006detail6reduce28DeviceReduceSingleTileKernelINS2_10policy_hubIlyN4cuda3std3__44plusIlEEE10Policy1000EPlSC_iS9_llNS7_10__identityEEEvT0_T1_T2_T3_T4_T6_E12temp_storage+120];
	add.s64 	%rd139, %rd137, %rd138;
	ld.shared.u64 	%rd140, [_ZZN3cub18CUB_300001_SM_10006detail6reduce28DeviceReduceSingleTileKernelINS2_10policy_hubIlyN4cuda3std3__44plusIlEEE10Policy1000EPlSC_iS9_llNS7_10__identityEEEvT0_T1_T2_T3_T4_T6_E12temp_storage+128];
	add.s64 	%rd141, %rd139, %rd140;
	ld.shared.u64 	%rd142, [_ZZN3cub18CUB_300001_SM_10006detail6reduce28DeviceReduceSingleTileKernelINS2_10policy_hubIlyN4cuda3std3__44plusIlEEE10Policy1000EPlSC_iS9_llNS7_10__identityEEEvT0_T1_T2_T3_T4_T6_E12temp_storage+136];
	add.s64 	%rd280, %rd141, %rd142;
$L__BB10_37:
	mov.u32 	%r223, %tid.x;
	setp.ne.s32 	%p56, %r223, 0;
	@%p56 bra 	$L__BB10_39;
	add.s64 	%rd264, %rd280, %rd36;
	st.global.u64 	[%rd1], %rd264;
$L__BB10_39:
	ret;

}
	// .globl	_ZN3cub18CUB_300001_SM_10006detail6reduce28DeviceReduceSingleTileKernelINS2_10policy_hubIdjN4cuda3std3__44plusIdEEE10Policy1000EN6thrust24THRUST_300001_SM_1000_NS6detail15normal_iteratorINSD_10device_ptrIdEEEEPdjS9_ddNS7_10__identityEEEvT0_T1_T2_T3_T4_T6_
.visible .entry _ZN3cub18CUB_300001_SM_10006detail6reduce28DeviceReduceSingleTileKernelINS2_10policy_hubIdjN4cuda3std3__44plusIdEEE10Policy1000EN6thrust24THRUST_300001_SM_1000_NS6detail15normal_iteratorINSD_10device_ptrIdEEEEPdjS9_ddNS7_10__identityEEEvT0_T1_T2_T3_T4_T6_(
	.param .align 8 .b8 _ZN3cub18CUB_300001_SM_10006detail6reduce28DeviceReduceSingleTileKernelINS2_10policy_hubIdjN4cuda3std3__44plusIdEEE10Policy1000EN6thrust24THRUST_300001_SM_1000_NS6detail15normal_iteratorINSD_10device_ptrIdEEEEPdjS9_ddNS7_10__identityEEEvT0_T1_T2_T3_T4_T6__param_0[8],
	.param .u64 .ptr .align 1 _ZN3cub18CUB_300001_SM_10006detail6reduce28DeviceReduceSingleTileKernelINS2_10policy_hubIdjN4cuda3std3__44plusIdEEE10Policy1000EN6thrust24THRUST_300001_SM_1000_NS6detail15normal_iteratorINSD_10device_ptrIdEEEEPdjS9_ddNS7_10__identityEEEvT0_T1_T2_T3_T4_T6__param_1,
	.param .u32 _ZN3cub18CUB_300001_SM_10006detail6reduce28DeviceReduceSingleTileKernelINS2_10policy_hubIdjN4cuda3std3__44plusIdEEE10Policy1000EN6thrust24THRUST_300001_SM_1000_NS6detail15normal_iteratorINSD_10device_ptrIdEEEEPdjS9_ddNS7_10__identityEEEvT0_T1_T2_T3_T4_T6__param_2,
	.param .align 1 .b8 _ZN3cub18CUB_300001_SM_10006detail6reduce28DeviceReduceSingleTileKernelINS2_10policy_hubIdjN4cuda3std3__44plusIdEEE10Policy1000EN6thrust24THRUST_300001_SM_1000_NS6detail15normal_iteratorINSD_10device_ptrIdEEEEPdjS9_ddNS7_10__identityEEEvT0_T1_T2_T3_T4_T6__param_3[1],
	.param .f64 _ZN3cub18CUB_300001_SM_10006detail6reduce28DeviceReduceSingleTileKernelINS2_10policy_hubIdjN4cuda3std3__44plusIdEEE10Policy1000EN6thrust24THRUST_300001_SM_1000_NS6detail15normal_iteratorINSD_10device_ptrIdEEEEPdjS9_ddNS7_10__identityEEEvT0_T1_T2_T3_T4_T6__param_4,
	.param .align 1 .b8 _ZN3cub18CUB_300001_SM_10006detail6reduce28DeviceReduceSingleTileKernelINS2_10policy_hubIdjN4cuda3std3__44plusIdEEE10Policy1000EN6thrust24THRUST_300001_SM_1000_NS6detail15normal_iteratorINSD_10device_ptrIdEEEEPdjS9_ddNS7_10__identityEEEvT0_T1_T2_T3_T4_T6__param_5[1]
)
.maxntid 640
.minnctapersm 1
{
	.reg .pred 	%p<71>;
	.reg .b32 	%r<288>;
	.reg .b64 	%rd<114>;
	.reg .b64 	%fd<380>;
	// demoted variable
	.shared .align 8 .b8 _ZZN3cub18CUB_300001_SM_10006detail6reduce28DeviceReduceSingleTileKernelINS2_10policy_hubIdjN4cuda3std3__44plusIdEEE10Policy1000EN6thrust24THRUST_300001_SM_1000_NS6detail15normal_iteratorINSD_10device_ptrIdEEEEPdjS9_ddNS7_10__identityEEEvT0_T1_T2_T3_T4_T6_E12temp_storage[192];
	ld.param.u64 	%rd9, [_ZN3cub18CUB_300001_SM_10006detail6reduce28DeviceReduceSingleTileKernelINS2_10policy_hubIdjN4cuda3std3__44plusIdEEE10Policy1000EN6thrust24THRUST_300001_SM_1000_NS6detail15normal_iteratorINSD_10device_ptrIdEEEEPdjS9_ddNS7_10__identityEEEvT0_T1_T2_T3_T4_T6__param_0];
	ld.param.u64 	%rd10, [_ZN3cub18CUB_300001_SM_10006detail6reduce28DeviceReduceSingleTileKernelINS2_10policy_hubIdjN4cuda3std3__44plusIdEEE10Policy1000EN6thrust24THRUST_300001_SM_1000_NS6detail15normal_iteratorINSD_10device_ptrIdEEEEPdjS9_ddNS7_10__identityEEEvT0_T1_T2_T3_T4_T6__param_1];
	ld.param.u32 	%r51, [_ZN3cub18CUB_300001_SM_10006detail6reduce28DeviceReduceSingleTileKernelINS2_10policy_hubIdjN4cuda3std3__44plusIdEEE10Policy1000EN6thrust24THRUST_300001_SM_1000_NS6detail15normal_iteratorINSD_10device_ptrIdEEEEPdjS9_ddNS7_10__identityEEEvT0_T1_T2_T3_T4_T6__param_2];
	ld.param.f64 	%fd42, [_ZN3cub18CUB_300001_SM_10006detail6reduce28DeviceReduceSingleTileKernelINS2_10policy_hubIdjN4cuda3std3__44plusIdEEE10Policy1000EN6thrust24THRUST_300001_SM_1000_NS6detail15normal_iteratorINSD_10device_ptrIdEEEEPdjS9_ddNS7_10__identityEEEvT0_T1_T2_T3_T4_T6__param_4];
	cvta.to.global.u64 	%rd1, %rd10;
	setp.ne.s32 	%p1, %r51, 0;
	@%p1 bra 	$L__BB11_3;
	mov.u32 	%r270, %tid.x;
	setp.ne.s32 	%p70, %r270, 0;
	@%p70 bra 	$L__BB11_52;
	st.global.f64 	[%rd1], %fd42;
	bra.uni 	$L__BB11_52;
$L__BB11_3:
	cvta.to.global.u64 	%rd2, %rd9;
	setp.gt.u32 	%p2, %r51, 5119;
	@%p2 bra 	$L__BB11_28;
	mov.u32 	%r1, %tid.x;
	setp.ge.u32 	%p24, %r1, %r51;
	mov.f64 	%fd367, 0d0000000000000000;
	mov.u32 	%r274, %r1;
	@%p24 bra 	$L__BB11_6;
	mul.wide.u32 	%rd83, %r1, 8;
	add.s64 	%rd84, %rd2, %rd83;
	ld.global.f64 	%fd367, [%rd84];
	add.s32 	%r274, %r1, 640;
$L__BB11_6:
	setp.ge.u32 	%p25, %r274, %r51;
	@%p25 bra 	$L__BB11_19;
	not.b32 	%r146, %r274;
	add.s32 	%r147, %r51, %r146;
	mul.hi.u32 	%r148, %r147, -858993459;
	shr.u32 	%r149, %r148, 9;
	add.s32 	%r4, %r149, 1;
	and.b32  	%r5, %r4, 15;
	setp.lt.u32 	%p26, %r147, 9600;
	@%p26 bra 	$L__BB11_10;
	and.b32  	%r150, %r4, 16777200;
	neg.s32 	%r272, %r150;
	mul.wide.u32 	%rd85, %r274, 8;
	add.s64 	%rd86, %rd85, %rd2;
	add.s64 	%rd112, %rd86, 40960;
$L__BB11_9:
	.pragma "nounroll";
	ld.global.f64 	%fd181, [%rd112+-40960];
	add.f64 	%fd182, %fd367, %fd181;
	ld.global.f64 	%fd183, [%rd112+-35840];
	add.f64 	%fd184, %fd182, %fd183;
	ld.global.f64 	%fd185, [%rd112+-30720];
	add.f64 	%fd186, %fd184, %fd185;
	ld.global.f64 	%fd187, [%rd112+-25600];
	add.f64 	%fd188, %fd186, %fd187;
	ld.global.f64 	%fd189, [%rd112+-20480];
	add.f64 	%fd190, %fd188, %fd189;
	ld.global.f64 	%fd191, [%rd112+-15360];
	add.f64 	%fd192, %fd190, %fd191;
	ld.global.f64 	%fd193, [%rd112+-10240];
	add.f64 	%fd194, %fd192, %fd193;
	ld.global.f64 	%fd195, [%rd112+-5120];
	add.f64 	%fd196, %fd194, %fd195;
	ld.global.f64 	%fd197, [%rd112];
	add.f64 	%fd198, %fd196, %fd197;
	ld.global.f64 	%fd199, [%rd112+5120];
	add.f64 	%fd200, %fd198, %fd199;
	ld.global.f64 	%fd201, [%rd112+10240];
	add.f64 	%fd202, %fd200, %fd201;
	ld.global.f64 	%fd203, [%rd112+15360];
	add.f64 	%fd204, %fd202, %fd203;
	ld.global.f64 	%fd205, [%rd112+20480];
	add.f64 	%fd206, %fd204, %fd205;
	ld.global.f64 	%fd207, [%rd112+25600];
	add.f64 	%fd208, %fd206, %fd207;
	ld.global.f64 	%fd209, [%rd112+30720];
	add.f64 	%fd210, %fd208, %fd209;
	ld.global.f64 	%fd211, [%rd112+35840];
	add.f64 	%fd367, %fd210, %fd211;
	add.s32 	%r274, %r274, 10240;
	add.s32 	%r272, %r272, 16;
	add.s64 	%rd112, %rd112, 81920;
	setp.ne.s32 	%p27, %r272, 0;
	@%p27 bra 	$L__BB11_9;
$L__BB11_10:
	setp.eq.s32 	%p28, %r5, 0;
	@%p28 bra 	$L__BB11_19;
	and.b32  	%r12, %r4, 7;
	setp.lt.u32 	%p29, %r5, 8;
	@%p29 bra 	$L__BB11_13;
	mul.wide.u32 	%rd87, %r274, 8;
	add.s64 	%rd88, %rd2, %rd87;
	ld.global.f64 	%fd213, [%rd88];
	add.f64 	%fd214, %fd367, %fd213;
	ld.global.f64 	%fd215, [%rd88+5120];
	add.f64 	%fd216, %fd214, %fd215;
	ld.global.f64 	%fd217, [%rd88+10240];
	add.f64 	%fd218, %fd216, %fd217;
	ld.global.f64 	%fd219, [%rd88+15360];
	add.f64 	%fd220, %fd218, %fd219;
	ld.global.f64 	%fd221, [%rd88+20480];
	add.f64 	%fd222, %fd220, %fd221;
	ld.global.f64 	%fd223, [%rd88+25600];
	add.f64 	%fd224, %fd222, %fd223;
	ld.global.f64 	%fd225, [%rd88+30720];
	add.f64 	%fd226, %fd224, %fd225;
	ld.global.f64 	%fd227, [%rd88+35840];
	add.f64 	%fd367, %fd226, %fd227;
	add.s32 	%r274, %r274, 5120;
$L__BB11_13:
	setp.eq.s32 	%p30, %r12, 0;
	@%p30 bra 	$L__BB11_19;
	and.b32  	%r15, %r4, 3;
	setp.lt.u32 	%p31, %r12, 4;
	@%p31 bra 	$L__BB11_16;
	mul.wide.u32 	%rd89, %r274, 8;
	add.s64 	%rd90, %rd2, %rd89;
	ld.global.f64 	%fd229, [%rd90];
	add.f64 	%fd230, %fd367, %fd229;
	ld.global.f64 	%fd231, [%rd90+5120];
	add.f64 	%fd232, %fd230, %fd231;
	ld.global.f64 	%fd233, [%rd90+10240];
	add.f64 	%fd234, %fd232, %fd233;
	ld.global.f64 	%fd235, [%rd90+15360];
	add.f64 	%fd367, %fd234, %fd235;
	add.s32 	%r274, %r274, 2560;
$L__BB11_16:
	setp.eq.s32 	%p32, %r15, 0;
	@%p32 bra 	$L__BB11_19;
	mul.wide.u32 	%rd91, %r274, 8;
	add.s64 	%rd113, %rd2, %rd91;
	neg.s32 	%r277, %r15;
$L__BB11_18:
	.pragma "nounroll";
	ld.global.f64 	%fd236, [%rd113];
	add.f64 	%fd367, %fd367, %fd236;
	add.s64 	%rd113, %rd113, 5120;
	add.s32 	%r277, %r277, 1;
	setp.ne.s32 	%p33, %r277, 0;
	@%p33 bra 	$L__BB11_18;
$L__BB11_19:
	setp.lt.u32 	%p34, %r51, 640;
	@%p34 bra 	$L__BB11_24;
	// begin inline asm
	mov.u32 %r214, %laneid;
	// end inline asm
	mov.b64 	%rd102, %fd367;
	mov.b64 	{%r216, %r221}, %rd102;
	mov.b32 	%r222, 1;
	mov.b32 	%r263, 31;
	mov.b32 	%r264, -1;
	// begin inline asm
	shfl.sync.down.b32 %r215, %r216, %r222, %r263, %r264;
	// end inline asm
	// begin inline asm
	shfl.sync.down.b32 %r220, %r221, %r222, %r263, %r264;
	// end inline asm
	mov.b64 	%rd103, {%r215, %r220};
	mov.b64 	%fd307, %rd103;
	setp.gt.s32 	%p62, %r214, 30;
	add.f64 	%fd308, %fd367, %fd307;
	selp.f64 	%fd309, %fd367, %fd308, %p62;
	mov.b64 	%rd104, %fd309;
	mov.b64 	{%r226, %r231}, %rd104;
	mov.b32 	%r232, 2;
	// begin inline asm
	shfl.sync.down.b32 %r225, %r226, %r232, %r263, %r264;
	// end inline asm
	// begin inline asm
	shfl.sync.down.b32 %r230, %r231, %r232, %r263, %r264;
	// end inline asm
	mov.b64 	%rd105, {%r225, %r230};
	mov.b64 	%fd310, %rd105;
	setp.gt.s32 	%p63, %r214, 29;
	add.f64 	%fd311, %fd309, %fd310;
	selp.f64 	%fd312, %fd309, %fd311, %p63;
	mov.b64 	%rd106, %fd312;
	mov.b64 	{%r236, %r241}, %rd106;
	mov.b32 	%r242, 4;
	// begin inline asm
	shfl.sync.down.b32 %r235, %r236, %r242, %r263, %r264;
	// end inline asm
	// begin inline asm
	shfl.sync.down.b32 %r240, %r241, %r242, %r263, %r264;
	// end inline asm
	mov.b64 	%rd107, {%r235, %r240};
	mov.b64 	%fd313, %rd107;
	setp.gt.s32 	%p64, %r214, 27;
	add.f64 	%fd314, %fd312, %fd313;
	selp.f64 	%fd315, %fd312, %fd314, %p64;
	mov.b64 	%rd108, %fd315;
	mov.b64 	{%r246, %r251}, %rd108;
	mov.b32 	%r252, 8;
	// begin inline asm
	shfl.sync.down.b32 %r245, %r246, %r252, %r263, %r264;
	// end inline asm
	// begin inline asm
	shfl.sync.down.b32 %r250, %r251, %r252, %r263, %r264;
	// end inline asm
	mov.b64 	%rd109, {%r245, %r250};
	mov.b64 	%fd316, %rd109;
	setp.gt.s32 	%p65, %r214, 23;
	add.f64 	%fd317, %fd315, %fd316;
	selp.f64 	%fd318, %fd315, %fd317, %p65;
	mov.b64 	%rd110, %fd318;
	mov.b64 	{%r256, %r261}, %rd110;
	mov.b32 	%r262, 16;
	// begin inline asm
	shfl.sync.down.b32 %r255, %r256, %r262, %r263, %r264;
	// end inline asm
	// begin inline asm
	shfl.sync.down.b32 %r260, %r261, %r262, %r263, %r264;
	// end inline asm
	mov.b64 	%rd111, {%r255, %r260};
	mov.b64 	%fd319, %rd111;
	setp.gt.s32 	%p66, %r214, 15;
	add.f64 	%fd16, %fd318, %fd319;
	selp.f64 	%fd379, %fd318, %fd16, %p66;
	setp.ne.s32 	%p67, %r214, 0;
	@%p67 bra 	$L__BB11_22;
	shr.u32 	%r265, %r1, 2;
	and.b32  	%r266, %r265, 248;
	mov.u32 	%r267, _ZZN3cub18CUB_300001_SM_10006detail6reduce28DeviceReduceSingleTileKernelINS2_10policy_hubIdjN4cuda3std3__44plusIdEEE10Policy1000EN6thrust24THRUST_300001_SM_1000_NS6detail15normal_iteratorINSD_10device_ptrIdEEEEPdjS9_ddNS7_10__identityEEEvT0_T1_T2_T3_T4_T6_E12temp_storage;
	add.s32 	%r268, %r267, %r266;
	st.shared.f64 	[%r268+24], %fd16;
$L__BB11_22:
	bar.sync 	0;
	setp.ne.s32 	%p68, %r1, 0;
	@%p68 bra 	$L__BB11_50;
	ld.shared.f64 	%fd320, [_ZZN3cub18CUB_300001_SM_10006detail6reduce28DeviceReduceSingleTileKernelINS2_10policy_hubIdjN4cuda3std3__44plusIdEEE10Policy1000EN6thrust24THRUST_300001_SM_1000_NS6detail15normal_iteratorINSD_10device_ptrIdEEEEPdjS9_ddNS7_10__identityEEEvT0_T1_T2_T3_T4_T6_E12temp_storage+32];
	add.f64 	%fd321, %fd379, %fd320;
	ld.shared.f64 	%fd322, [_ZZN3cub18CUB_300001_SM_10006detail6reduce28DeviceReduceSingleTileKernelINS2_10policy_hubIdjN4cuda3std3__44plusIdEEE10Policy1000EN6thrust24THRUST_300001_SM_1000_NS6detail15normal_iteratorINSD_10device_ptrIdEEEEPdjS9_ddNS7_10__identityEEEvT0_T1_T2_T3_T4_T6_E12temp_storage+40];
	add.f64 	%fd323, %fd321, %fd322;
	ld.shared.f64 	%fd324, [_ZZN3cub18CUB_300001_SM_10006detail6reduce28DeviceReduceSingleTileKernelINS2_10policy_hubIdjN4cuda3std3__44plusIdEEE10Policy1000EN6thrust24THRUST_300001_SM_1000_NS6detail15normal_iteratorINSD_10device_ptrIdEEEEPdjS9_ddNS7_10__identityEEEvT0_T1_T2_T3_T4_T6_E12temp_storage+48];
	add.f64 	%fd325, %fd323, %fd324;
	ld.shared.f64 	%fd326, [_ZZN3cub18CUB_300001_SM_10006detail6reduce28DeviceReduceSingleTileKernelINS2_10policy_hubIdjN4cuda3std3__44plusIdEEE10Policy1000EN6thrust24THRUST_300001_SM_1000_NS6detail15normal_iteratorINSD_10device_ptrIdEEEEPdjS9_ddNS7_10__identityEEEvT0_T1_T2_T3_T4_T6_E12temp_storage+56];
	add.f64 	%fd327, %fd325, %fd326;
	ld.shared.f64 	%fd328, [_ZZN3cub18CUB_300001_SM_10006detail6reduce28DeviceReduceSingleTileKernelINS2_10policy_hubIdjN4cuda3std3__44plusIdEEE10Policy1000EN6thrust24THRUST_300001_SM_1000_NS6detail15normal_iteratorINSD_10device_ptrIdEEEEPdjS9_ddNS7_10__identityEEEvT0_T1_T2_T3_T4_T6_E12temp_storage+64];
	add.f64 	%fd329, %fd327, %fd328;
	ld.shared.f64 	%fd330, [_ZZN3cub18CUB_300001_SM_10006detail6reduce28DeviceReduceSingleTileKernelINS2_10policy_hubIdjN4cuda3std3__44plusIdEEE10Policy1000EN6thrust24THRUST_300001_SM_1000_NS6detail15normal_iteratorINSD_10device_ptrIdEEEEPdjS9_ddNS7_10__identityEEEvT0_T1_T2_T3_T4_T6_E12temp_storage+72];
	add.f64 	%fd331, %fd329, %fd330;
	ld.shared.f64 	%fd332, [_ZZN3cub18CUB_300001_SM_10006detail6reduce28DeviceReduceSingleTileKernelINS2_10policy_hubIdjN4cuda3std3__44plusIdEEE10Policy1000EN6thrust24THRUST_300001_SM_1000_NS6detail15normal_iteratorINSD_10device_ptrIdEEEEPdjS9_ddNS7_10__identityEEEvT0_T1_T2_T3_T4_T6_E12temp_storage+80];
	add.f64 	%fd333, %fd331, %fd332;
	ld.shared.f64 	%fd334, [_ZZN3cub18CUB_300001_SM_10006detail6reduce28DeviceReduceSingleTileKernelINS2_10policy_hubIdjN4cuda3std3__44plusIdEEE10Policy1000EN6thrust24THRUST_300001_SM_1000_NS6detail15normal_iteratorINSD_10device_ptrIdEEEEPdjS9_ddNS7_10__identityEEEvT0_T1_T2_T3_T4_T6_E12temp_storage+88];
	add.f64 	%fd335, %fd333, %fd334;
	ld.shared.f64 	%fd336, [_ZZN3cub18CUB_300001_SM_10006detail6reduce28DeviceReduceSingleTileKernelINS2_10policy_hubIdjN4cuda3std3__44plusIdEEE10Policy1000EN6thrust24THRUST_300001_SM_1000_NS6detail15normal_iteratorINSD_10device_ptrIdEEEEPdjS9_ddNS7_10__identityEEEvT0_T1_T2_T3_T4_T6_E12temp_storage+96];
	add.f64 	%fd337, %fd335, %fd336;
	ld.shared.f64 	%fd338, [_ZZN3cub18CUB_300001_SM_10006detail6reduce28DeviceReduceSingleTileKernelINS2_10policy_hubIdjN4cuda3std3__44plusIdEEE10Policy1000EN6thrust24THRUST_300001_SM_1000_NS6detail15normal_iteratorINSD_10device_ptrIdEEEEPdjS9_ddNS7_10__identityEEEvT0_T1_T2_T3_T4_T6_E12temp_storage+104];
	add.f64 	%fd339, %fd337, %fd338;
	ld.shared.f64 	%fd340, [_ZZN3cub18CUB_300001_SM_10006detail6reduce28DeviceReduceSingleTileKernelINS2_10policy_hubIdjN4cuda3std3__44plusIdEEE10Policy1000EN6thrust24THRUST_300001_SM_1000_NS6detail15normal_iteratorINSD_10device_ptrIdEEEEPdjS9_ddNS7_10__identityEEEvT0_T1_T2_T3_T4_T6_E12temp_storage+112];
	add.f64 	%fd341, %fd339, %fd340;
	ld.shared.f64 	%fd342, [_ZZN3cub18CUB_300001_SM_10006detail6reduce28DeviceReduceSingleTileKernelINS2_10policy_hubIdjN4cuda3std3__44plusIdEEE10Policy1000EN6thrust24THRUST_300001_SM_1000_NS6detail15normal_iteratorINSD_10device_ptrIdEEEEPdjS9_ddNS7_10__identityEEEvT0_T1_T2_T3_T4_T6_E12temp_storage+120];
	add.f64 	%fd343, %fd341, %fd342;
	ld.shared.f64 	%fd344, [_ZZN3cub18CUB_300001_SM_10006detail6reduce28DeviceReduceSingleTileKernelINS2_10policy_hubIdjN4cuda3std3__44plusIdEEE10Policy1000EN6thrust24THRUST_300001_SM_1000_NS6detail15normal_iteratorINSD_10device_ptrIdEEEEPdjS9_ddNS7_10__identityEEEvT0_T1_T2_T3_T4_T6_E12temp_storage+128];
	add.f64 	%fd345, %fd343, %fd344;
	ld.shared.f64 	%fd346, [_ZZN3cub18CUB_300001_SM_10006detail6reduce28DeviceReduceSingleTileKernelINS2_10policy_hubIdjN4cuda3std3__44plusIdEEE10Policy1000EN6thrust24THRUST_300001_SM_1000_NS6detail15normal_iteratorINSD_10device_ptrIdEEEEPdjS9_ddNS7_10__identityEEEvT0_T1_T2_T3_T4_T6_E12temp_storage+136];
	add.f64 	%fd347, %fd345, %fd346;
	ld.shared.f64 	%fd348, [_ZZN3cub18CUB_300001_SM_10006detail6reduce28DeviceReduceSingleTileKernelINS2_10policy_hubIdjN4cuda3std3__44plusIdEEE10Policy1000EN6thrust24THRUST_300001_SM_1000_NS6detail15normal_iteratorINSD_10device_ptrIdEEEEPdjS9_ddNS7_10__identityEEEvT0_T1_T2_T3_T4_T6_E12temp_storage+144];
	add.f64 	%fd349, %fd347, %fd348;
	ld.shared.f64 	%fd350, [_ZZN3cub18CUB_300001_SM_10006detail6reduce28DeviceReduceSingleTileKernelINS2_10policy_hubIdjN4cuda3std3__44plusIdEEE10Policy1000EN6thrust24THRUST_300001_SM_1000_NS6detail15normal_iteratorINSD_10device_ptrIdEEEEPdjS9_ddNS7_10__identityEEEvT0_T1_T2_T3_T4_T6_E12temp_storage+152];
	add.f64 	%fd351, %fd349, %fd350;
	ld.shared.f64 	%fd352, [_ZZN3cub18CUB_300001_SM_10006detail6reduce28DeviceReduceSingleTileKernelINS2_10policy_hubIdjN4cuda3std3__44plusIdEEE10Policy1000EN6thrust24THRUST_300001_SM_1000_NS6detail15normal_iteratorINSD_10device_ptrIdEEEEPdjS9_ddNS7_10__identityEEEvT0_T1_T2_T3_T4_T6_E12temp_storage+160];
	add.f64 	%fd353, %fd351, %fd352;
	ld.shared.f64 	%fd354, [_ZZN3cub18CUB_300001_SM_10006detail6reduce28DeviceReduceSingleTileKernelINS2_10policy_hubIdjN4cuda3std3__44plusIdEEE10Policy1000EN6thrust24THRUST_300001_SM_1000_NS6detail15normal_iteratorINSD_10device_ptrIdEEEEPdjS9_ddNS7_10__identityEEEvT0_T1_T2_T3_T4_T6_E12temp_storage+168];
	add.f64 	%fd355, %fd353, %fd354;
	ld.shared.f64 	%fd356, [_ZZN3cub18CUB_300001_SM_10006detail6reduce28DeviceReduceSingleTileKernelINS2_10policy_hubIdjN4cuda3std3__44plusIdEEE10Policy1000EN6thrust24THRUST_300001_SM_1000_NS6detail15normal_iteratorINSD_10device_ptrIdEEEEPdjS9_ddNS7_10__identityEEEvT0_T1_T2_T3_T4_T6_E12temp_storage+176];
	add.f64 	%fd379, %fd355, %fd356;
	bra.uni 	$L__BB11_50;
$L__BB11_24:
	// begin inline asm
	mov.u32 %r151, %laneid;
	// end inline asm
	and.b32  	%r202, %r1, 992;
	add.s32 	%r203, %r202, 32;
	setp.gt.u32 	%p35, %r203, %r51;
	not.b32 	%r204, %r202;
	add.s32 	%r205, %r51, %r204;
	selp.b32 	%r200, %r205, 31, %p35;
	mov.b64 	%rd92, %fd367;
	mov.b64 	{%r153, %r158}, %rd92;
	mov.b32 	%r159, 1;
	mov.b32 	%r201, -1;
	// begin inline asm
	shfl.sync.down.b32 %r152, %r153, %r159, %r200, %r201;
	// end inline asm
	// begin inline asm
	shfl.sync.down.b32 %r157, %r158, %r159, %r200, %r201;
	// end inline asm
	mov.b64 	%rd93, {%r152, %r157};
	mov.b64 	%fd237, %rd93;
	setp.lt.s32 	%p36, %r151, %r200;
	add.f64 	%fd238, %fd367, %fd237;
	selp.f64 	%fd239, %fd238, %fd367, %p36;
	mov.b64 	%rd94, %fd239;
	mov.b64 	{%r163, %r168}, %rd94;
	mov.b32 	%r169, 2;
	// begin inline asm
	shfl.sync.down.b32 %r162, %r163, %r169, %r200, %r201;
	// end inline asm
	// begin inline asm
	shfl.sync.down.b32 %r167, %r168, %r169, %r200, %r201;
	// end inline asm
	mov.b64 	%rd95, {%r162, %r167};
	mov.b64 	%fd240, %rd95;
	add.s32 	%r206, %r151, 2;
	setp.gt.s32 	%p37, %r206, %r200;
	add.f64 	%fd241, %fd239, %fd240;
	selp.f64 	%fd242, %fd239, %fd241, %p37;
	mov.b64 	%rd96, %fd242;
	mov.b64 	{%r173, %r178}, %rd96;
	mov.b32 	%r179, 4;
	// begin inline asm
	shfl.sync.down.b32 %r172, %r173, %r179, %r200, %r201;
	// end inline asm
	// begin inline asm
	shfl.sync.down.b32 %r177, %r178, %r179, %r200, %r201;
	// end inline asm
	mov.b64 	%rd97, {%r172, %r177};
	mov.b64 	%fd243, %rd97;
	add.s32 	%r207, %r151, 4;
	setp.gt.s32 	%p38, %r207, %r200;
	add.f64 	%fd244, %fd242, %fd243;
	selp.f64 	%fd245, %fd242, %fd244, %p38;
	mov.b64 	%rd98, %fd245;
	mov.b64 	{%r183, %r188}, %rd98;
	mov.b32 	%r189, 8;
	// begin inline asm
	shfl.sync.down.b32 %r182, %r183, %r189, %r200, %r201;
	// end inline asm
	// begin inline asm
	shfl.sync.down.b32 %r187, %r188, %r189, %r200, %r201;
	// end inline asm
	mov.b64 	%rd99, {%r182, %r187};
	mov.b64 	%fd246, %rd99;
	add.s32 	%r208, %r151, 8;
	setp.gt.s32 	%p39, %r208, %r200;
	add.f64 	%fd247, %fd245, %fd246;
	selp.f64 	%fd248, %fd245, %fd247, %p39;
	mov.b64 	%rd100, %fd248;
	mov.b64 	{%r193, %r198}, %rd100;
	mov.b32 	%r199, 16;
	// begin inline asm
	shfl.sync.down.b32 %r192, %r193, %r199, %r200, %r201;
	// end inline asm
	// begin inline asm
	shfl.sync.down.b32 %r197, %r198, %r199, %r200, %r201;
	// end inline asm
	mov.b64 	%rd101, {%r192, %r197};
	mov.b64 	%fd249, %rd101;
	add.s32 	%r209, %r151, 16;
	setp.gt.s32 	%p40, %r209, %r200;
	add.f64 	%fd250, %fd248, %fd249;
	selp.f64 	%fd379, %fd248, %fd250, %p40;
	setp.ne.s32 	%p41, %r151, 0;
	@%p41 bra 	$L__BB11_26;
	shr.u32 	%r210, %r1, 2;
	and.b32  	%r211, %r210, 248;
	mov.u32 	%r212, _ZZN3cub18CUB_300001_SM_10006detail6reduce28DeviceReduceSingleTileKernelINS2_10policy_hubIdjN4cuda3std3__44plusIdEEE10Policy1000EN6thrust24THRUST_300001_SM_1000_NS6detail15normal_iteratorINSD_10device_ptrIdEEEEPdjS9_ddNS7_10__identityEEEvT0_T1_T2_T3_T4_T6_E12temp_storage;
	add.s32 	%r213, %r212, %r211;
	st.shared.f64 	[%r213+24], %fd379;
$L__BB11_26:
	bar.sync 	0;
	setp.ne.s32 	%p42, %r1, 0;
	@%p42 bra 	$L__BB11_50;
	setp.gt.u32 	%p43, %r51, 32;
	ld.shared.f64 	%fd251, [_ZZN3cub18CUB_300001_SM_10006detail6reduce28DeviceReduceSingleTileKernelINS2_10policy_hubIdjN4cuda3std3__44plusIdEEE10Policy1000EN6thrust24THRUST_300001_SM_1000_NS6detail15normal_iteratorINSD_10device_ptrIdEEEEPdjS9_ddNS7_10__identityEEEvT0_T1_T2_T3_T4_T6_E12temp_storage+32];
	add.f64 	%fd252, %fd379, %fd251;
	selp.f64 	%fd253, %fd252, %fd379, %p43;
	setp.gt.u32 	%p44, %r51, 64;
	ld.shared.f64 	%fd254, [_ZZN3cub18CUB_300001_SM_10006detail6reduce28DeviceReduceSingleTileKernelINS2_10policy_hubIdjN4cuda3std3__44plusIdEEE10Policy1000EN6thrust24THRUST_300001_SM_1000_NS6detail15normal_iteratorINSD_10device_ptrIdEEEEPdjS9_ddNS7_10__identityEEEvT0_T1_T2_T3_T4_T6_E12temp_storage+40];
	add.f64 	%fd255, %fd254, %fd253;
	selp.f64 	%fd256, %fd255, %fd253, %p44;
	setp.gt.u32 	%p45, %r51, 96;
	ld.shared.f64 	%fd257, [_ZZN3cub18CUB_300001_SM_10006detail6reduce28DeviceReduceSingleTileKernelINS2_10policy_hubIdjN4cuda3std3__44plusIdEEE10Policy1000EN6thrust24THRUST_300001_SM_1000_NS6detail15normal_iteratorINSD_10device_ptrIdEEEEPdjS9_ddNS7_10__identityEEEvT0_T1_T2_T3_T4_T6_E12temp_storage+48];
	add.f64 	%fd258, %fd257, %fd256;
	selp.f64 	%fd259, %fd258, %fd256, %p45;
	setp.gt.u32 	%p46, %r51, 128;
	ld.shared.f64 	%fd260, [_ZZN3cub18CUB_300001_SM_10006detail6reduce28DeviceReduceSingleTileKernelINS2_10policy_hubIdjN4cuda3std3__44plusIdEEE10Policy1000EN6thrust24THRUST_300001_SM_1000_NS6detail15normal_iteratorINSD_10device_ptrIdEEEEPdjS9_ddNS7_10__identityEEEvT0_T1_T2_T3_T4_T6_E12temp_storage+56];
	add.f64 	%fd261, %fd260, %fd259;
	selp.f64 	%fd262, %fd261, %fd259, %p46;
	setp.gt.u32 	%p47, %r51, 160;
	ld.shared.f64 	%fd263, [_ZZN3cub18CUB_300001_SM_10006detail6reduce28DeviceReduceSingleTileKernelINS2_10policy_hubIdjN4cuda3std3__44plusIdEEE10Policy1000EN6thrust24THRUST_300001_SM_1000_NS6detail15normal_iteratorINSD_10device_ptrIdEEEEPdjS9_ddNS7_10__identityEEEvT0_T1_T2_T3_T4_T6_E12temp_storage+64];
	add.f64 	%fd264, %fd263, %fd262;
	selp.f64 	%fd265, %fd264, %fd262, %p47;
	setp.gt.u32 	%p48, %r51, 192;
	ld.shared.f64 	%fd266, [_ZZN3cub18CUB_300001_SM_10006detail6reduce28DeviceReduceSingleTileKernelINS2_10policy_hubIdjN4cuda3std3__44plusIdEEE10Policy1000EN6thrust24THRUST_300001_SM_1000_NS6detail15normal_iteratorINSD_10device_ptrIdEEEEPdjS9_ddNS7_10__identityEEEvT0_T1_T2_T3_T4_T6_E12temp_storage+72];
	add.f64 	%fd267, %fd266, %fd265;
	selp.f64 	%fd268, %fd267, %fd265, %p48;
	setp.gt.u32 	%p49, %r51, 224;
	ld.shared.f64 	%fd269, [_ZZN3cub18CUB_300001_SM_10006detail6reduce28DeviceReduceSingleTileKernelINS2_10policy_hubIdjN4cuda3std3__44plusIdEEE10Policy1000EN6thrust24THRUST_300001_SM_1000_NS6detail15normal_iteratorINSD_10device_ptrIdEEEEPdjS9_ddNS7_10__identityEEEvT0_T1_T2_T3_T4_T6_E12temp_storage+80];
	add.f64 	%fd270, %fd269, %fd268;
	selp.f64 	%fd271, %fd270, %fd268, %p49;
	setp.gt.u32 	%p50, %r51, 256;
	ld.shared.f64 	%fd272, [_ZZN3cub18CUB_300001_SM_10006detail6reduce28DeviceReduceSingleTileKernelINS2_10policy_hubIdjN4cuda3std3__44plusIdEEE10Policy1000EN6thrust24THRUST_300001_SM_1000_NS6detail15normal_iteratorINSD_10device_ptrIdEEEEPdjS9_ddNS7_10__identityEEEvT0_T1_T2_T3_T4_T6_E12temp_storage+88];
	add.f64 	%fd273, %fd272, %fd271;
	selp.f64 	%fd274, %fd273, %fd271, %p50;
	setp.gt.u32 	%p51, %r51, 288;
	ld.shared.f64 	%fd275, [_ZZN3cub18CUB_300001_SM_10006detail6reduce28DeviceReduceSingleTileKernelINS2_10policy_hubIdjN4cuda3std3__44plusIdEEE10Policy1000EN6thrust24THRUST_300001_SM_1000_NS6detail15normal_iteratorINSD_10device_ptrIdEEEEPdjS9_ddNS7_10__identityEEEvT0_T1_T2_T3_T4_T6_E12temp_storage+96];
	add.f64 	%fd276, %fd275, %fd274;
	selp.f64 	%fd277, %fd276, %fd274, %p51;
	setp.gt.u32 	%p52, %r51, 320;
	ld.shared.f64 	%fd278, [_ZZN3cub18CUB_300001_SM_10006detail6reduce28DeviceReduceSingleTileKernelINS2_10policy_hubIdjN4cuda3std3__44plusIdEEE10Policy1000EN6thrust24THRUST_300001_SM_1000_NS6detail15normal_iteratorINSD_10device_ptrIdEEEEPdjS9_ddNS7_10__identityEEEvT0_T1_T2_T3_T4_T6_E12temp_storage+104];
	add.f64 	%fd279, %fd278, %fd277;
	selp.f64 	%fd280, %fd279, %fd277, %p52;
	setp.gt.u32 	%p53, %r51, 352;
	ld.shared.f64 	%fd281, [_ZZN3cub18CUB_300001_SM_10006detail6reduce28DeviceReduceSingleTileKernelINS2_10policy_hubIdjN4cuda3std3__44plusIdEEE10Policy1000EN6thrust24THRUST_300001_SM_1000_NS6detail15normal_iteratorINSD_10device_ptrIdEEEEPdjS9_ddNS7_10__identityEEEvT0_T1_T2_T3_T4_T6_E12temp_storage+112];
	add.f64 	%fd282, %fd281, %fd280;
	selp.f64 	%fd283, %fd282, %fd280, %p53;
	setp.gt.u32 	%p54, %r51, 384;
	ld.shared.f64 	%fd284, [_ZZN3cub18CUB_300001_SM_10006detail6reduce28DeviceReduceSingleTileKernelINS2_10policy_hubIdjN4cuda3std3__44plusIdEEE10Policy1000EN6thrust24THRUST_300001_SM_1000_NS6detail15normal_iteratorINSD_10device_ptrIdEEEEPdjS9_ddNS7_10__identityEEEvT0_T1_T2_T3_T4_T6_E12temp_storage+120];
	add.f64 	%fd285, %fd284, %fd283;
	selp.f64 	%fd286, %fd285, %fd283, %p54;
	setp.gt.u32 	%p55, %r51, 416;
	ld.shared.f64 	%fd287, [_ZZN3cub18CUB_300001_SM_10006detail6reduce28DeviceReduceSingleTileKernelINS2_10policy_hubIdjN4cuda3std3__44plusIdEEE10Policy1000EN6thrust24THRUST_300001_SM_1000_NS6detail15normal_iteratorINSD_10device_ptrIdEEEEPdjS9_ddNS7_10__identityEEEvT0_T1_T2_T3_T4_T6_E12temp_storage+128];
	add.f64 	%fd288, %fd287, %fd286;
	selp.f64 	%fd289, %fd288, %fd286, %p55;
	setp.gt.u32 	%p56, %r51, 448;
	ld.shared.f64 	%fd290, [_ZZN3cub18CUB_300001_SM_10006detail6reduce28DeviceReduceSingleTileKernelINS2_10policy_hubIdjN4cuda3std3__44plusIdEEE10Policy1000EN6thrust24THRUST_300001_SM_1000_NS6detail15normal_iteratorINSD_10device_ptrIdEEEEPdjS9_ddNS7_10__identityEEEvT0_T1_T2_T3_T4_T6_E12temp_storage+136];
	add.f64 	%fd291, %fd290, %fd289;
	selp.f64 	%fd292, %fd291, %fd289, %p56;
	setp.gt.u32 	%p57, %r51, 480;
	ld.shared.f64 	%fd293, [_ZZN3cub18CUB_300001_SM_10006detail6reduce28DeviceReduceSingleTileKernelINS2_10policy_hubIdjN4cuda3std3__44plusIdEEE10Policy1000EN6thrust24THRUST_300001_SM_1000_NS6detail15normal_iteratorINSD_10device_ptrIdEEEEPdjS9_ddNS7_10__identityEEEvT0_T1_T2_T3_T4_T6_E12temp_storage+144];
	add.f64 	%fd294, %fd293, %fd292;
	selp.f64 	%fd295, %fd294, %fd292, %p57;
	setp.gt.u32 	%p58, %r51, 512;
	ld.shared.f64 	%fd296, [_ZZN3cub18CUB_300001_SM_10006detail6reduce28DeviceReduceSingleTileKernelINS2_10policy_hubIdjN4cuda3std3__44plusIdEEE10Policy1000EN6thrust24THRUST_300001_SM_1000_NS6detail15normal_iteratorINSD_10device_ptrIdEEEEPdjS9_ddNS7_10__identityEEEvT0_T1_T2_T3_T4_T6_E12temp_storage+152];
	add.f64 	%fd297, %fd296, %fd295;
	selp.f64 	%fd298, %fd297, %fd295, %p58;
	setp.gt.u32 	%p59, %r51, 544;
	ld.shared.f64 	%fd299, [_ZZN3cub18CUB_300001_SM_10006detail6reduce28DeviceReduceSingleTileKernelINS2_10policy_hubIdjN4cuda3std3__44plusIdEEE10Policy1000EN6thrust24THRUST_300001_SM_1000_NS6detail15normal_iteratorINSD_10device_ptrIdEEEEPdjS9_ddNS7_10__identityEEEvT0_T1_T2_T3_T4_T6_E12temp_storage+160];
	add.f64 	%fd300, %fd299, %fd298;
	selp.f64 	%fd301, %fd300, %fd298, %p59;
	setp.gt.u32 	%p60, %r51, 576;
	ld.shared.f64 	%fd302, [_ZZN3cub18CUB_300001_SM_10006detail6reduce28DeviceReduceSingleTileKernelINS2_10policy_hubIdjN4cuda3std3__44plusIdEEE10Policy1000EN6thrust24THRUST_300001_SM_1000_NS6detail15normal_iteratorINSD_10device_ptrIdEEEEPdjS9_ddNS7_10__identityEEEvT0_T1_T2_T3_T4_T6_E12temp_storage+168];
	add.f64 	%fd303, %fd302, %fd301;
	selp.f64 	%fd304, %fd303, %fd301, %p60;
	setp.gt.u32 	%p61, %r51, 608;
	ld.shared.f64 	%fd305, [_ZZN3cub18CUB_300001_SM_10006detail6reduce28DeviceReduceSingleTileKernelINS2_10policy_hubIdjN4cuda3std3__44plusIdEEE10Policy1000EN6thrust24THRUST_300001_SM_1000_NS6detail15normal_iteratorINSD_10device_ptrIdEEEEPdjS9_ddNS7_10__identityEEEvT0_T1_T2_T3_T4_T6_E12temp_storage+176];
	add.f64 	%fd306, %fd305, %fd304;
	selp.f64 	%fd379, %fd306, %fd304, %p61;
	bra.uni 	$L__BB11_50;
$L__BB11_28:
	mov.u32 	%r21, %tid.x;
	mul.wide.u32 	%rd11, %r21, 8;
	add.s64 	%rd12, %rd2, %rd11;
	ld.global.f64 	%fd43, [%rd12];
	ld.global.f64 	%fd44, [%rd12+5120];
	ld.global.f64 	%fd45, [%rd12+10240];
	ld.global.f64 	%fd46, [%rd12+15360];
	ld.global.f64 	%fd47, [%rd12+20480];
	ld.global.f64 	%fd48, [%rd12+25600];
	ld.global.f64 	%fd49, [%rd12+30720];
	ld.global.f64 	%fd50, [%rd12+35840];
	add.f64 	%fd51, %fd43, %fd44;
	add.f64 	%fd52, %fd51, %fd45;
	add.f64 	%fd53, %fd52, %fd46;
	add.f64 	%fd54, %fd53, %fd47;
	add.f64 	%fd55, %fd54, %fd48;
	add.f64 	%fd56, %fd55, %fd49;
	add.f64 	%fd378, %fd56, %fd50;
	add.s32 	%r22, %r51, -5120;
	setp.lt.u32 	%p3, %r22, 5120;
	mov.b32 	%r279, 5120;
	@%p3 bra 	$L__BB11_32;
	mov.b32 	%r279, 5120;
$L__BB11_30:
	add.s32 	%r54, %r21, %r279;
	mul.wide.u32 	%rd13, %r54, 8;
	add.s64 	%rd14, %rd2, %rd13;
	ld.global.f64 	%fd57, [%rd14];
	ld.global.f64 	%fd58, [%rd14+5120];
	ld.global.f64 	%fd59, [%rd14+10240];
	ld.global.f64 	%fd60, [%rd14+15360];
	ld.global.f64 	%fd61, [%rd14+20480];
	ld.global.f64 	%fd62, [%rd14+25600];
	ld.global.f64 	%fd63, [%rd14+30720];
	ld.global.f64 	%fd64, [%rd14+35840];
	add.f64 	%fd65, %fd378, %fd57;
	add.f64 	%fd66, %fd65, %fd58;
	add.f64 	%fd67, %fd66, %fd59;
	add.f64 	%fd68, %fd67, %fd60;
	add.f64 	%fd69, %fd68, %fd61;
	add.f64 	%fd70, %fd69, %fd62;
	add.f64 	%fd71, %fd70, %fd63;
	add.f64 	%fd378, %fd71, %fd64;
	sub.s32 	%r55, %r51, %r279;
	setp.lt.u32 	%p4, %r55, 5120;
	@%p4 bra 	$L__BB11_46;
	add.s32 	%r279, %r279, 5120;
	setp.le.u32 	%p5, %r279, %r22;
	@%p5 bra 	$L__BB11_30;
$L__BB11_32:
	setp.le.u32 	%p6, %r51, %r279;
	sub.s32 	%r56, %r51, %r279;
	setp.ge.s32 	%p7, %r21, %r56;
	or.pred  	%p8, %p6, %p7;
	@%p8 bra 	$L__BB11_46;
	not.b32 	%r58, %r21;
	add.s32 	%r59, %r51, %r58;
	sub.s32 	%r60, %r59, %r279;
	mul.hi.u32 	%r61, %r60, -858993459;
	shr.u32 	%r62, %r61, 9;
	add.s32 	%r26, %r62, 1;
	and.b32  	%r27, %r26, 15;
	setp.lt.u32 	%p9, %r60, 9600;
	mov.u32 	%r284, %r21;
	@%p9 bra 	$L__BB11_37;
	or.b32  	%r282, %r21, 5120;
	add.s32 	%r281, %r21, %r279;
	and.b32  	%r63, %r26, 16777200;
	neg.s32 	%r280, %r63;
$L__BB11_35:
	.pragma "nounroll";
	mul.wide.u32 	%rd15, %r281, 8;
	add.s64 	%rd16, %rd2, %rd15;
	ld.global.f64 	%fd73, [%rd16];
	add.f64 	%fd74, %fd378, %fd73;
	add.s32 	%r64, %r281, 640;
	mul.wide.u32 	%rd17, %r64, 8;
	add.s64 	%rd18, %rd2, %rd17;
	ld.global.f64 	%fd75, [%rd18];
	add.f64 	%fd76, %fd74, %fd75;
	add.s32 	%r65, %r281, 1280;
	mul.wide.u32 	%rd19, %r65, 8;
	add.s64 	%rd20, %rd2, %rd19;
	ld.global.f64 	%fd77, [%rd20];
	add.f64 	%fd78, %fd76, %fd77;
	add.s32 	%r66, %r281, 1920;
	mul.wide.u32 	%rd21, %r66, 8;
	add.s64 	%rd22, %rd2, %rd21;
	ld.global.f64 	%fd79, [%rd22];
	add.f64 	%fd80, %fd78, %fd79;
	add.s32 	%r67, %r281, 2560;
	mul.wide.u32 	%rd23, %r67, 8;
	add.s64 	%rd24, %rd2, %rd23;
	ld.global.f64 	%fd81, [%rd24];
	add.f64 	%fd82, %fd80, %fd81;
	add.s32 	%r68, %r281, 3200;
	mul.wide.u32 	%rd25, %r68, 8;
	add.s64 	%rd26, %rd2, %rd25;
	ld.global.f64 	%fd83, [%rd26];
	add.f64 	%fd84, %fd82, %fd83;
	add.s32 	%r69, %r281, 3840;
	mul.wide.u32 	%rd27, %r69, 8;
	add.s64 	%rd28, %rd2, %rd27;
	ld.global.f64 	%fd85, [%rd28];
	add.f64 	%fd86, %fd84, %fd85;
	add.s32 	%r70, %r281, 4480;
	mul.wide.u32 	%rd29, %r70, 8;
	add.s64 	%rd30, %rd2, %rd29;
	ld.global.f64 	%fd87, [%rd30];
	add.f64 	%fd88, %fd86, %fd87;
	add.s32 	%r71, %r281, 5120;
	mul.wide.u32 	%rd31, %r71, 8;
	add.s64 	%rd32, %rd2, %rd31;
	ld.global.f64 	%fd89, [%rd32];
	add.f64 	%fd90, %fd88, %fd89;
	add.s32 	%r72, %r281, 5760;
	mul.wide.u32 	%rd33, %r72, 8;
	add.s64 	%rd34, %rd2, %rd33;
	ld.global.f64 	%fd91, [%rd34];
	add.f64 	%fd92, %fd90, %fd91;
	add.s32 	%r73, %r281, 6400;
	mul.wide.u32 	%rd35, %r73, 8;
	add.s64 	%rd36, %rd2, %rd35;
	ld.global.f64 	%fd93, [%rd36];
	add.f64 	%fd94, %fd92, %fd93;
	add.s32 	%r74, %r281, 7040;
	mul.wide.u32 	%rd37, %r74, 8;
	add.s64 	%rd38, %rd2, %rd37;
	ld.global.f64 	%fd95, [%rd38];
	add.f64 	%fd96, %fd94, %fd95;
	add.s32 	%r75, %r281, 7680;
	mul.wide.u32 	%rd39, %r75, 8;
	add.s64 	%rd40, %rd2, %rd39;
	ld.global.f64 	%fd97, [%rd40];
	add.f64 	%fd98, %fd96, %fd97;
	add.s32 	%r76, %r281, 8320;
	mul.wide.u32 	%rd41, %r76, 8;
	add.s64 	%rd42, %rd2, %rd41;
	ld.global.f64 	%fd99, [%rd42];
	add.f64 	%fd100, %fd98, %fd99;
	add.s32 	%r77, %r281, 8960;
	mul.wide.u32 	%rd43, %r77, 8;
	add.s64 	%rd44, %rd2, %rd43;
	ld.global.f64 	%fd101, [%rd44];
	add.f64 	%fd102, %fd100, %fd101;
	add.s32 	%r78, %r281, 9600;
	mul.wide.u32 	%rd45, %r78, 8;
	add.s64 	%rd46, %rd2, %rd45;
	ld.global.f64 	%fd103, [%rd46];
	add.f64 	%fd378, %fd102, %fd103;
	add.s32 	%r282, %r282, 10240;
	add.s32 	%r281, %r281, 10240;
	add.s32 	%r280, %r280, 16;
	setp.ne.s32 	%p10, %r280, 0;
	@%p10 bra 	$L__BB11_35;
	add.s32 	%r284, %r282, -5120;
$L__BB11_37:
	setp.eq.s32 	%p11, %r27, 0;
	@%p11 bra 	$L__BB11_46;
	and.b32  	%r39, %r26, 7;
	setp.lt.u32 	%p12, %r27, 8;
	@%p12 bra 	$L__BB11_40;
	add.s32 	%r79, %r284, %r279;
	mul.wide.u32 	%rd47, %r79, 8;
	add.s64 	%rd48, %rd2, %rd47;
	ld.global.f64 	%fd105, [%rd48];
	add.f64 	%fd106, %fd378, %fd105;
	add.s32 	%r80, %r79, 640;
	mul.wide.u32 	%rd49, %r80, 8;
	add.s64 	%rd50, %rd2, %rd49;
	ld.global.f64 	%fd107, [%rd50];
	add.f64 	%fd108, %fd106, %fd107;
	add.s32 	%r81, %r79, 1280;
	mul.wide.u32 	%rd51, %r81, 8;
	add.s64 	%rd52, %rd2, %rd51;
	ld.global.f64 	%fd109, [%rd52];
	add.f64 	%fd110, %fd108, %fd109;
	add.s32 	%r82, %r79, 1920;
	mul.wide.u32 	%rd53, %r82, 8;
	add.s64 	%rd54, %rd2, %rd53;
	ld.global.f64 	%fd111, [%rd54];
	add.f64 	%fd112, %fd110, %fd111;
	add.s32 	%r83, %r79, 2560;
	mul.wide.u32 	%rd55, %r83, 8;
	add.s64 	%rd56, %rd2, %rd55;
	ld.global.f64 	%fd113, [%rd56];
	add.f64 	%fd114, %fd112, %fd113;
	add.s32 	%r84, %r79, 3200;
	mul.wide.u32 	%rd57, %r84, 8;
	add.s64 	%rd58, %rd2, %rd57;
	ld.global.f64 	%fd115, [%rd58];
	add.f64 	%fd116, %fd114, %fd115;
	add.s32 	%r85, %r79, 3840;
	mul.wide.u32 	%rd59, %r85, 8;
	add.s64 	%rd60, %rd2, %rd59;
	ld.global.f64 	%fd117, [%rd60];
	add.f64 	%fd118, %fd116, %fd117;
	add.s32 	%r86, %r79, 4480;
	mul.wide.u32 	%rd61, %r86, 8;
	add.s64 	%rd62, %rd2, %rd61;
	ld.global.f64 	%fd119, [%rd62];
	add.f64 	%fd378, %fd118, %fd119;
	add.s32 	%r284, %r284, 5120;
$L__BB11_40:
	setp.eq.s32 	%p13, %r39, 0;
	@%p13 bra 	$L__BB11_46;
	and.b32  	%r42, %r26, 3;
	setp.lt.u32 	%p14, %r39, 4;
	@%p14 bra 	$L__BB11_43;
	add.s32 	%r87, %r284, %r279;
	mul.wide.u32 	%rd63, %r87, 8;
	add.s64 	%rd64, %rd2, %rd63;
	ld.global.f64 	%fd121, [%rd64];
	add.f64 	%fd122, %fd378, %fd121;
	add.s32 	%r88, %r87, 640;
	mul.wide.u32 	%rd65, %r88, 8;
	add.s64 	%rd66, %rd2, %rd65;
	ld.global.f64 	%fd123, [%rd66];
	add.f64 	%fd124, %fd122, %fd123;
	add.s32 	%r89, %r87, 1280;
	mul.wide.u32 	%rd67, %r89, 8;
	add.s64 	%rd68, %rd2, %rd67;
	ld.global.f64 	%fd125, [%rd68];
	add.f64 	%fd126, %fd124, %fd125;
	add.s32 	%r90, %r87, 1920;
	mul.wide.u32 	%rd69, %r90, 8;
	add.s64 	%rd70, %rd2, %rd69;
	ld.global.f64 	%fd127, [%rd70];
	add.f64 	%fd378, %fd126, %fd127;
	add.s32 	%r284, %r284, 2560;
$L__BB11_43:
	setp.eq.s32 	%p15, %r42, 0;
	@%p15 bra 	$L__BB11_46;
	add.s32 	%r287, %r284, %r279;
	neg.s32 	%r286, %r42;
$L__BB11_45:
	.pragma "nounroll";
	mul.wide.u32 	%rd71, %r287, 8;
	add.s64 	%rd72, %rd2, %rd71;
	ld.global.f64 	%fd128, [%rd72];
	add.f64 	%fd378, %fd378, %fd128;
	add.s32 	%r287, %r287, 640;
	add.s32 	%r286, %r286, 1;
	setp.ne.s32 	%p16, %r286, 0;
	@%p16 bra 	$L__BB11_45;
$L__BB11_46:
	// begin inline asm
	mov.u32 %r91, %laneid;
	// end inline asm
	mov.b64 	%rd73, %fd378;
	mov.b64 	{%r93, %r98}, %rd73;
	mov.b32 	%r99, 1;
	mov.b32 	%r140, 31;
	mov.b32 	%r141, -1;
	// begin inline asm
	shfl.sync.down.b32 %r92, %r93, %r99, %r140, %r141;
	// end inline asm
	// begin inline asm
	shfl.sync.down.b32 %r97, %r98, %r99, %r140, %r141;
	// end inline asm
	mov.b64 	%rd74, {%r92, %r97};
	mov.b64 	%fd129, %rd74;
	setp.gt.s32 	%p17, %r91, 30;
	add.f64 	%fd130, %fd378, %fd129;
	selp.f64 	%fd131, %fd378, %fd130, %p17;
	mov.b64 	%rd75, %fd131;
	mov.b64 	{%r103, %r108}, %rd75;
	mov.b32 	%r109, 2;
	// begin inline asm
	shfl.sync.down.b32 %r102, %r103, %r109, %r140, %r141;
	// end inline asm
	// begin inline asm
	shfl.sync.down.b32 %r107, %r108, %r109, %r140, %r141;
	// end inline asm
	mov.b64 	%rd76, {%r102, %r107};
	mov.b64 	%fd132, %rd76;
	setp.gt.s32 	%p18, %r91, 29;
	add.f64 	%fd133, %fd131, %fd132;
	selp.f64 	%fd134, %fd131, %fd133, %p18;
	mov.b64 	%rd77, %fd134;
	mov.b64 	{%r113, %r118}, %rd77;
	mov.b32 	%r119, 4;
	// begin inline asm
	shfl.sync.down.b32 %r112, %r113, %r119, %r140, %r141;
	// end inline asm
	// begin inline asm
	shfl.sync.down.b32 %r117, %r118, %r119, %r140, %r141;
	// end inline asm
	mov.b64 	%rd78, {%r112, %r117};
	mov.b64 	%fd135, %rd78;
	setp.gt.s32 	%p19, %r91, 27;
	add.f64 	%fd136, %fd134, %fd135;
	selp.f64 	%fd137, %fd134, %fd136, %p19;
	mov.b64 	%rd79, %fd137;
	mov.b64 	{%r123, %r128}, %rd79;
	mov.b32 	%r129, 8;
	// begin inline asm
	shfl.sync.down.b32 %r122, %r123, %r129, %r140, %r141;
	// end inline asm
	// begin inline asm
	shfl.sync.down.b32 %r127, %r128, %r129, %r140, %r141;
	// end inline asm
	mov.b64 	%rd80, {%r122, %r127};
	mov.b64 	%fd138, %rd80;
	setp.gt.s32 	%p20, %r91, 23;
	add.f64 	%fd139, %fd137, %fd138;
	selp.f64 	%fd140, %fd137, %fd139, %p20;
	mov.b64 	%rd81, %fd140;
	mov.b64 	{%r133, %r138}, %rd81;
	mov.b32 	%r139, 16;
	// begin inline asm
	shfl.sync.down.b32 %r132, %r133, %r139, %r140, %r141;
	// end inline asm
	// begin inline asm
	shfl.sync.down.b32 %r137, %r138, %r139, %r140, %r141;
	// end inline asm
	mov.b64 	%rd82, {%r132, %r137};
	mov.b64 	%fd141, %rd82;
	setp.gt.s32 	%p21, %r91, 15;
	add.f64 	%fd38, %fd140, %fd141;
	selp.f64 	%fd379, %fd140, %fd38, %p21;
	setp.ne.s32 	%p22, %r91, 0;
	@%p22 bra 	$L__BB11_48;
	shr.u32 	%r142, %r21, 2;
	and.b32  	%r143, %r142, 248;
	mov.u32 	%r144, _ZZN3cub18CUB_300001_SM_10006detail6reduce28DeviceReduceSingleTileKernelINS2_10policy_hubIdjN4cuda3std3__44plusIdEEE10Policy1000EN6thrust24THRUST_300001_SM_1000_NS6detail15normal_iteratorINSD_10device_ptrIdEEEEPdjS9_ddNS7_10__identityEEEvT0_T1_T2_T3_T4_T6_E12temp_storage;
	add.s32 	%r145, %r144, %r143;
	st.shared.f64 	[%r145+24], %fd38;
$L__BB11_48:
	bar.sync 	0;
	setp.ne.s32 	%p23, %r21, 0;
	@%p23 bra 	$L__BB11_50;
	ld.shared.f64 	%fd142, [_ZZN3cub18CUB_300001_SM_10006detail6reduce28DeviceReduceSingleTileKernelINS2_10policy_hubIdjN4cuda3std3__44plusIdEEE10Policy1000EN6thrust24THRUST_300001_SM_1000_NS6detail15normal_iteratorINSD_10device_ptrIdEEEEPdjS9_ddNS7_10__identityEEEvT0_T1_T2_T3_T4_T6_E12temp_storage+32];
	add.f64 	%fd143, %fd379, %fd142;
	ld.shared.f64 	%fd144, [_ZZN3cub18CUB_300001_SM_10006detail6reduce28DeviceReduceSingleTileKernelINS2_10policy_hubIdjN4cuda3std3__44plusIdEEE10Policy1000EN6thrust24THRUST_300001_SM_1000_NS6detail15normal_iteratorINSD_10device_ptrIdEEEEPdjS9_ddNS7_10__identityEEEvT0_T1_T2_T3_T4_T6_E12temp_storage+40];
	add.f64 	%fd145, %fd143, %fd144;
	ld.shared.f64 	%fd146, [_ZZN3cub18CUB_300001_SM_10006detail6reduce28DeviceReduceSingleTileKernelINS2_10policy_hubIdjN4cuda3std3__44plusIdEEE10Policy1000EN6thrust24THRUST_300001_SM_1000_NS6detail15normal_iteratorINSD_10device_ptrIdEEEEPdjS9_ddNS7_10__identityEEEvT0_T1_T2_T3_T4_T6_E12temp_storage+48];
	add.f64 	%fd147, %fd145, %fd146;
	ld.shared.f64 	%fd148, [_ZZN3cub18CUB_300001_SM_10006detail6reduce28DeviceReduceSingleTileKernelINS2_10policy_hubIdjN4cuda3std3__44plusIdEEE10Policy1000EN6thrust24THRUST_300001_SM_1000_NS6detail15normal_iteratorINSD_10device_ptrIdEEEEPdjS9_ddNS7_10__identityEEEvT0_T1_T2_T3_T4_T6_E12temp_storage+56];
	add.f64 	%fd149, %fd147, %fd148;
	ld.shared.f64 	%fd150, [_ZZN3cub18CUB_300001_SM_10006detail6reduce28DeviceReduceSingleTileKernelINS2_10policy_hubIdjN4cuda3std3__44plusIdEEE10Policy1000EN6thrust24THRUST_300001_SM_1000_NS6detail15normal_iteratorINSD_10device_ptrIdEEEEPdjS9_ddNS7_10__identityEEEvT0_T1_T2_T3_T4_T6_E12temp_storage+64];
	add.f64 	%fd151, %fd149, %fd150;
	ld.shared.f64 	%fd152, [_ZZN3cub18CUB_300001_SM_10006detail6reduce28DeviceReduceSingleTileKernelINS2_10policy_hubIdjN4cuda3std3__44plusIdEEE10Policy1000EN6thrust24THRUST_300001_SM_1000_NS6detail15normal_iteratorINSD_10device_ptrIdEEEEPdjS9_ddNS7_10__identityEEEvT0_T1_T2_T3_T4_T6_E12temp_storage+72];
	add.f64 	%fd153, %fd151, %fd152;
	ld.shared.f64 	%fd154, [_ZZN3cub18CUB_300001_SM_10006detail6reduce28DeviceReduceSingleTileKernelINS2_10policy_hubIdjN4cuda3std3__44plusIdEEE10Policy1000EN6thrust24THRUST_300001_SM_1000_NS6detail15normal_iteratorINSD_10device_ptrIdEEEEPdjS9_ddNS7_10__identityEEEvT0_T1_T2_T3_T4_T6_E12temp_storage+80];
	add.f64 	%fd155, %fd153, %fd154;
	ld.shared.f64 	%fd156, [_ZZN3cub18CUB_300001_SM_10006detail6reduce28DeviceReduceSingleTileKernelINS2_10policy_hubIdjN4cuda3std3__44plusIdEEE10Policy1000EN6thrust24THRUST_300001_SM_1000_NS6detail15normal_iteratorINSD_10device_ptrIdEEEEPdjS9_ddNS7_10__identityEEEvT0_T1_T2_T3_T4_T6_E12temp_storage+88];
	add.f64 	%fd157, %fd155, %fd156;
	ld.shared.f64 	%fd158, [_ZZN3cub18CUB_300001_SM_10006detail6reduce28DeviceReduceSingleTileKernelINS2_10policy_hubIdjN4cuda3std3__44plusIdEEE10Policy1000EN6thrust24THRUST_300001_SM_1000_NS6detail15normal_iteratorINSD_10device_ptrIdEEEEPdjS9_ddNS7_10__identityEEEvT0_T1_T2_T3_T4_T6_E12temp_storage+96];
	add.f64 	%fd159, %fd157, %fd158;
	ld.shared.f64 	%fd160, [_ZZN3cub18CUB_300001_SM_10006detail6reduce28DeviceReduceSingleTileKernelINS2_10policy_hubIdjN4cuda3std3__44plusIdEEE10Policy1000EN6thrust24THRUST_300001_SM_1000_NS6detail15normal_iteratorINSD_10device_ptrIdEEEEPdjS9_ddNS7_10__identityEEEvT0_T1_T2_T3_T4_T6_E12temp_storage+104];
	add.f64 	%fd161, %fd159, %fd160;
	ld.shared.f64 	%fd162, [_ZZN3cub18CUB_300001_SM_10006detail6reduce28DeviceReduceSingleTileKernelINS2_10policy_hubIdjN4cuda3std3__44plusIdEEE10Policy1000EN6thrust24THRUST_300001_SM_1000_NS6detail15normal_iteratorINSD_10device_ptrIdEEEEPdjS9_ddNS7_10__identityEEEvT0_T1_T2_T3_T4_T6_E12temp_storage+112];
	add.f64 	%fd163, %fd161, %fd162;
	ld.shared.f64 	%fd164, [_ZZN3cub18CUB_300001_SM_10006detail6reduce28DeviceReduceSingleTileKernelINS2_10policy_hubIdjN4cuda3std3__44plusIdEEE10Policy1000EN6thrust24THRUST_300001_SM_1000_NS6detail15normal_iteratorINSD_10device_ptrIdEEEEPdjS9_ddNS7_10__identityEEEvT0_T1_T2_T3_T4_T6_E12temp_storage+120];
	add.f64 	%fd165, %fd163, %fd164;
	ld.shared.f64 	%fd166, [_ZZN3cub18CUB_300001_SM_10006detail6reduce28DeviceReduceSingleTileKernelINS2_10policy_hubIdjN4cuda3std3__44plusIdEEE10Policy1000EN6thrust24THRUST_300001_SM_1000_NS6detail15normal_iteratorINSD_10device_ptrIdEEEEPdjS9_ddNS7_10__identityEEEvT0_T1_T2_T3_T4_T6_E12temp_storage+128];
	add.f64 	%fd167, %fd165, %fd166;
	ld.shared.f64 	%fd168, [_ZZN3cub18CUB_300001_SM_10006detail6reduce28DeviceReduceSingleTileKernelINS2_10policy_hubIdjN4cuda3std3__44plusIdEEE10Policy1000EN6thrust24THRUST_300001_SM_1000_NS6detail15normal_iteratorINSD_10device_ptrIdEEEEPdjS9_ddNS7_10__identityEEEvT0_T1_T2_T3_T4_T6_E12temp_storage+136];
	add.f64 	%fd169, %fd167, %fd168;
	ld.shared.f64 	%fd170, [_ZZN3cub18CUB_300001_SM_10006detail6reduce28DeviceReduceSingleTileKernelINS2_10policy_hubIdjN4cuda3std3__44plusIdEEE10Policy1000EN6thrust24THRUST_300001_SM_1000_NS6detail15normal_iteratorINSD_10device_ptrIdEEEEPdjS9_ddNS7_10__identityEEEvT0_T1_T2_T3_T4_T6_E12temp_storage+144];
	add.f64 	%fd171, %fd169, %fd170;
	ld.shared.f64 	%fd172, [_ZZN3cub18CUB_300001_SM_10006detail6reduce28DeviceReduceSingleTileKernelINS2_10policy_hubIdjN4cuda3std3__44plusIdEEE10Policy1000EN6thrust24THRUST_300001_SM_1000_NS6detail15normal_iteratorINSD_10device_ptrIdEEEEPdjS9_ddNS7_10__identityEEEvT0_T1_T2_T3_T4_T6_E12temp_storage+152];
	add.f64 	%fd173, %fd171, %fd172;
	ld.shared.f64 	%fd174, [_ZZN3cub18CUB_300001_SM_10006detail6reduce28DeviceReduceSingleTileKernelINS2_10policy_hubIdjN4cuda3std3__44plusIdEEE10Policy1000EN6thrust24THRUST_300001_SM_1000_NS6detail15normal_iteratorINSD_10device_ptrIdEEEEPdjS9_ddNS7_10__identityEEEvT0_T1_T2_T3_T4_T6_E12temp_storage+160];
	add.f64 	%fd175, %fd173, %fd174;
	ld.shared.f64 	%fd176, [_ZZN3cub18CUB_300001_SM_10006detail6reduce28DeviceReduceSingleTileKernelINS2_10policy_hubIdjN4cuda3std3__44plusIdEEE10Policy1000EN6thrust24THRUST_300001_SM_1000_NS6detail15normal_iteratorINSD_10device_ptrIdEEEEPdjS9_ddNS7_10__identityEEEvT0_T1_T2_T3_T4_T6_E12temp_storage+168];
	add.f64 	%fd177, %fd175, %fd176;
	ld.shared.f64 	%fd178, [_ZZN3cub18CUB_300001_SM_10006detail6reduce28DeviceReduceSingleTileKernelINS2_10policy_hubIdjN4cuda3std3__44plusIdEEE10Policy1000EN6thrust24THRUST_300001_SM_1000_NS6detail15normal_iteratorINSD_10device_ptrIdEEEEPdjS9_ddNS7_10__identityEEEvT0_T1_T2_T3_T4_T6_E12temp_storage+176];
	add.f64 	%fd379, %fd177, %fd178;
$L__BB11_50:
	mov.u32 	%r269, %tid.x;
	setp.ne.s32 	%p69, %r269, 0;
	@%p69 bra 	$L__BB11_52;
	add.f64 	%fd357, %fd42, %fd379;
	st.global.f64 	[%rd1], %fd357;
$L__BB11_52:
	ret;

}
	// .globl	_ZN3cub18CUB_300001_SM_10006detail6reduce18DeviceReduceKernelINS2_10policy_hubIdjN4cuda3std3__44plusIdEEE10Policy1000EN6thrust24THRUST_300001_SM_1000_NS6detail15normal_iteratorINSD_10device_ptrIdEEEEjS9_dNS7_10__identityEEEvT0_PT3_T1_NS0_13GridEvenShareISN_EET2_T4_
.visible .entry _ZN3cub18CUB_300001_SM_10006detail6reduce18DeviceReduceKernelINS2_10policy_hubIdjN4cuda3std3__44plusIdEEE10Policy1000EN6thrust24THRUST_300001_SM_1000_NS6detail15normal_iteratorINSD_10device_ptrIdEEEEjS9_dNS7_10__identityEEEvT0_PT3_T1_NS0_13GridEvenShareISN_EET2_T4_(
	.param .align 8 .b8 _ZN3cub18CUB_300001_SM_10006detail6reduce18DeviceReduceKernelINS2_10policy_hubIdjN4cuda3std3__44plusIdEEE10Policy1000EN6thrust24THRUST_300001_SM_1000_NS6detail15normal_iteratorINSD_10device_ptrIdEEEEjS9_dNS7_10__identityEEEvT0_PT3_T1_NS0_13GridEvenShareISN_EET2_T4__param_0[8],
	.param .u64 .ptr .align 1 _ZN3cub18CUB_300001_SM_10006detail6reduce18DeviceReduceKernelINS2_10policy_hubIdjN4cuda3std3__44plusIdEEE10Policy1000EN6thrust24THRUST_300001_SM_1000_NS6detail15normal_iteratorINSD_10device_ptrIdEEEEjS9_dNS7_10__identityEEEvT0_PT3_T1_NS0_13GridEvenShareISN_EET2_T4__param_1,
	.param .u32 _ZN3cub18CUB_300001_SM_10006detail6reduce18DeviceReduceKernelINS2_10policy_hubIdjN4cuda3std3__44plusIdEEE10Policy1000EN6thrust24THRUST_300001_SM_1000_NS6detail15normal_iteratorINSD_10device_ptrIdEEEEjS9_dNS7_10__identityEEEvT0_PT3_T1_NS0_13GridEvenShareISN_EET2_T4__param_2,
	.param .align 4 .b8 _ZN3cub18CUB_300001_SM_10006detail6reduce18DeviceReduceKernelINS2_10policy_hubIdjN4cuda3std3__44plusIdEEE10Policy1000EN6thrust24THRUST_300001_SM_1000_NS6detail15normal_iteratorINSD_10device_ptrIdEEEEjS9_dNS7_10__identityEEEvT0_PT3_T1_NS0_13GridEvenShareISN_EET2_T4__param_3[40],
	.param .align 1 .b8 _ZN3cub18CUB_300001_SM_10006detail6reduce18DeviceReduceKernelINS2_10policy_hubIdjN4cuda3std3__44plusIdEEE10Policy1000EN6thrust24THRUST_300001_SM_1000_NS6detail15normal_iteratorINSD_10device_ptrIdEEEEjS9_dNS7_10__identityEEEvT0_PT3_T1_NS0_13GridEvenShareISN_EET2_T4__param_4[1],
	.param .align 1 .b8 _ZN3cub18CUB_300001_SM_10006detail6reduce18DeviceReduceKernelINS2_10policy_hubIdjN4cuda3std3__44plusIdEEE10Policy1000EN6thrust24THRUST_300001_SM_1000_NS6detail15normal_iteratorINSD_10device_ptrIdEEEEjS9_dNS7_10__identityEEEvT0_PT3_T1_NS0_13GridEvenShareISN_EET2_T4__param_5[1]
)
.maxntid 640
{
	.reg .pred 	%p<69>;
	.reg .b16 	%rs<4>;
	.reg .b32 	%r<356>;
	.reg .b64 	%rd<160>;
	.reg .b64 	%fd<376>;
	// demoted variable
	.shared .align 8 .b8 _ZZN3cub18CUB_300001_SM_10006detail6reduce18DeviceReduceKernelINS2_10policy_hubIdjN4cuda3std3__44plusIdEEE10Policy1000EN6thrust24THRUST_300001_SM_1000_NS6detail15normal_iteratorINSD_10device_ptrIdEEEEjS9_dNS7_10__identityEEEvT0_PT3_T1_NS0_13GridEvenShareISN_EET2_T4_E12temp_storage[192];
	ld.param.u32 	%r1, [_ZN3cub18CUB_300001_SM_10006detail6reduce18DeviceReduceKernelINS2_10policy_hubIdjN4cuda3std3__44plusIdEEE10Policy1000EN6thrust24THRUST_300001_SM_1000_NS6detail15normal_iteratorINSD_10device_ptrIdEEEEjS9_dNS7_10__identityEEEvT0_PT3_T1_NS0_13GridEvenShareISN_EET2_T4__param_3+20];
	ld.param.u32 	%r2, [_ZN3cub18CUB_300001_SM_10006detail6reduce18DeviceReduceKernelINS2_10policy_hubIdjN4cuda3std3__44plusIdEEE10Policy1000EN6thrust24THRUST_300001_SM_1000_NS6detail15normal_iteratorINSD_10device_ptrIdEEEEjS9_dNS7_10__identityEEEvT0_PT3_T1_NS0_13GridEvenShareISN_EET2_T4__param_3+24];
	ld.param.u64 	%rd3, [_ZN3cub18CUB_300001_SM_10006detail6reduce18DeviceReduceKernelINS2_10policy_hubIdjN4cuda3std3__44plusIdEEE10Policy1000EN6thrust24THRUST_300001_SM_1000_NS6detail15normal_iteratorINSD_10device_ptrIdEEEEjS9_dNS7_10__identityEEEvT0_PT3_T1_NS0_13GridEvenShareISN_EET2_T4__param_0];
	cvta.to.global.u64 	%rd1, %rd3;
	mov.u32 	%r3, %ctaid.x;
	mul.lo.s32 	%r4, %r2, 5120;
	mul.lo.s32 	%r347, %r3, 5120;
	sub.s32 	%r6, %r1, %r347;
	setp.gt.u32 	%p1, %r6, 5119;
	@%p1 bra 	$L__BB12_26;
	mov.u32 	%r7, %tid.x;
	setp.ge.u32 	%p23, %r7, %r6;
	mov.f64 	%fd364, 0d0000000000000000;
	mov.u32 	%r338, %r7;
	@%p23 bra 	$L__BB12_3;
	add.s32 	%r181, %r347, %r7;
	mul.wide.u32 	%rd76, %r181, 8;
	add.s64 	%rd77, %rd1, %rd76;
	ld.global.f64 	%fd364, [%rd77];
	add.s32 	%r338, %r7, 640;
$L__BB12_3:
	setp.ge.u32 	%p24, %r338, %r6;
	@%p24 bra 	$L__BB12_17;
	not.b32 	%r182, %r338;
	add.s32 	%r183, %r1, %r182;
	sub.s32 	%r184, %r183, %r347;
	mul.hi.u32 	%r185, %r184, -858993459;
	shr.u32 	%r186, %r185, 9;
	add.s32 	%r10, %r186, 1;
	and.b32  	%r11, %r10, 15;
	setp.lt.u32 	%p25, %r184, 9600;
	@%p25 bra 	$L__BB12_8;
	add.s32 	%r337, %r338, 5120;
	add.s32 	%r336, %r338, %r347;
	and.b32  	%r187, %r10, 16777200;
	neg.s32 	%r335, %r187;
$L__BB12_6:
	.pragma "nounroll";
	mul.wide.u32 	%rd78, %r336, 8;
	add.s64 	%rd79, %rd1, %rd78;
	ld.global.f64 	%fd179, [%rd79];
	add.f64 	%fd180, %fd364, %fd179;
	add.s32 	%r188, %r336, 640;
	mul.wide.u32 	%rd80, %r188, 8;
	add.s64 	%rd81, %rd1, %rd80;
	ld.global.f64 	%fd181, [%rd81];
	add.f64 	%fd182, %fd180, %fd181;
	add.s32 	%r189, %r336, 1280;
	mul.wide.u32 	%rd82, %r189, 8;
	add.s64 	%rd83, %rd1, %rd82;
	ld.global.f64 	%fd183, [%rd83];
	add.f64 	%fd184, %fd182, %fd183;
	add.s32 	%r190, %r336, 1920;
	mul.wide.u32 	%rd84, %r190, 8;
	add.s64 	%rd85, %rd1, %rd84;
	ld.global.f64 	%fd185, [%rd85];
	add.f64 	%fd186, %fd184, %fd185;
	add.s32 	%r191, %r336, 2560;
	mul.wide.u32 	%rd86, %r191, 8;
	add.s64 	%rd87, %rd1, %rd86;
	ld.global.f64 	%fd187, [%rd87];
	add.f64 	%fd188, %fd186, %fd187;
	add.s32 	%r192, %r336, 3200;
	mul.wide.u32 	%rd88, %r192, 8;
	add.s64 	%rd89, %rd1, %rd88;
	ld.global.f64 	%fd189, [%rd89];
	add.f64 	%fd190, %fd188, %fd189;
	add.s32 	%r193, %r336, 3840;
	mul.wide.u32 	%rd90, %r193, 8;
	add.s64 	%rd91, %rd1, %rd90;
	ld.global.f64 	%fd191, [%rd91];
	add.f64 	%fd192, %fd190, %fd191;
	add.s32 	%r194, %r336, 4480;
	mul.wide.u32 	%rd92, %r194, 8;
	add.s64 	%rd93, %rd1, %rd92;
	ld.global.f64 	%fd193, [%rd93];
	add.f64 	%fd194, %fd192, %fd193;
	add.s32 	%r195, %r336, 5120;
	mul.wide.u32 	%rd94, %r195, 8;
	add.s64 	%rd95, %rd1, %rd94;
	ld.global.f64 	%fd195, [%rd95];
	add.f64 	%fd196, %fd194, %fd195;
	add.s32 	%r196, %r336, 5760;
	mul.wide.u32 	%rd96, %r196, 8;
	add.s64 	%rd97, %rd1, %rd96;
	ld.global.f64 	%fd197, [%rd97];
	add.f64 	%fd198, %fd196, %fd197;
	add.s32 	%r197, %r336, 6400;
	mul.wide.u32 	%rd98, %r197, 8;
	add.s64 	%rd99, %rd1, %rd98;
	ld.global.f64 	%fd199, [%rd99];
	add.f64 	%fd200, %fd198, %fd199;
	add.s32 	%r198, %r336, 7040;
	mul.wide.u32 	%rd100, %r198, 8;
	add.s64 	%rd101, %rd1, %rd100;
	ld.global.f64 	%fd201, [%rd101];
	add.f64 	%fd202, %fd200, %fd201;
	add.s32 	%r199, %r336, 7680;
	mul.wide.u32 	%rd102, %r199, 8;
	add.s64 	%rd103, %rd1, %rd102;
	ld.global.f64 	%fd203, [%rd103];
	add.f64 	%fd204, %fd202, %fd203;
	add.s32 	%r200, %r336, 8320;
	mul.wide.u32 	%rd104, %r200, 8;
	add.s64 	%rd105, %rd1, %rd104;
	ld.global.f64 	%fd205, [%rd105];
	add.f64 	%fd206, %fd204, %fd205;
	add.s32 	%r201, %r336, 8960;
	mul.wide.u32 	%rd106, %r201, 8;
	add.s64 	%rd107, %rd1, %rd106;
	ld.global.f64 	%fd207, [%rd107];
	add.f64 	%fd208, %fd206, %fd207;
	add.s32 	%r202, %r336, 9600;
	mul.wide.u32 	%rd108, %r202, 8;
	add.s64 	%rd109, %rd1, %rd108;
	ld.global.f64 	%fd209, [%rd109];
	add.f64 	%fd364, %fd208, %fd209;
	add.s32 	%r337, %r337, 10240;
	add.s32 	%r336, %r336, 10240;
	add.s32 	%r335, %r335, 16;
	setp.ne.s32 	%p26, %r335, 0;
	@%p26 bra 	$L__BB12_6;
	add.s32 	%r338, %r337, -5120;
$L__BB12_8:
	setp.eq.s32 	%p27, %r11, 0;
	@%p27 bra 	$L__BB12_17;
	and.b32  	%r23, %r10, 7;
	setp.lt.u32 	%p28, %r11, 8;
	@%p28 bra 	$L__BB12_11;
	add.s32 	%r203, %r338, %r347;
	mul.wide.u32 	%rd110, %r203, 8;
	add.s64 	%rd111, %rd1, %rd110;
	ld.global.f64 	%fd211, [%rd111];
	add.f64 	%fd212, %fd364, %fd211;
	add.s32 	%r204, %r203, 640;
	mul.wide.u32 	%rd112, %r204, 8;
	add.s64 	%rd113, %rd1, %rd112;
	ld.global.f64 	%fd213, [%rd113];
	add.f64 	%fd214, %fd212, %fd213;
	add.s32 	%r205, %r203, 1280;
	mul.wide.u32 	%rd114, %r205, 8;
	add.s64 	%rd115, %rd1, %rd114;
	ld.global.f64 	%fd215, [%rd115];
	add.f64 	%fd216, %fd214, %fd215;
	add.s32 	%r206, %r203, 1920;
	mul.wide.u32 	%rd116, %r206, 8;
	add.s64 	%rd117, %rd1, %rd116;
	ld.global.f64 	%fd217, [%rd117];
	add.f64 	%fd218, %fd216, %fd217;
	add.s32 	%r207, %r203, 2560;
	mul.wide.u32 	%rd118, %r207, 8;
	add.s64 	%rd119, %rd1, %rd118;
	ld.global.f64 	%fd219, [%rd119];
	add.f64 	%fd220, %fd218, %fd219;
	add.s32 	%r208, %r203, 3200;
	mul.wide.u32 	%rd120, %r208, 8;
	add.s64 	%rd121, %rd1, %rd120;
	ld.global.f64 	%fd221, [%rd121];
	add.f64 	%fd222, %fd220, %fd221;
	add.s32 	%r209, %r203, 3840;
	mul.wide.u32 	%rd122, %r209, 8;
	add.s64 	%rd123, %rd1, %rd122;
	ld.global.f64 	%fd223, [%rd123];
	add.f64 	%fd224, %fd222, %fd223;
	add.s32 	%r210, %r203, 4480;
	mul.wide.u32 	%rd124, %r210, 8;
	add.s64 	%rd125, %rd1, %rd124;
	ld.global.f64 	%fd225, [%rd125];
	add.f64 	%fd364, %fd224, %fd225;
	add.s32 	%r338, %r338, 5120;
$L__BB12_11:
	setp.eq.s32 	%p29, %r23, 0;
	@%p29 bra 	$L__BB12_17;
	and.b32  	%r26, %r10, 3;
	setp.lt.u32 	%p30, %r23, 4;
	@%p30 bra 	$L__BB12_14;
	add.s32 	%r211, %r338, %r347;
	mul.wide.u32 	%rd126, %r211, 8;
	add.s64 	%rd127, %rd1, %rd126;
	ld.global.f64 	%fd227, [%rd127];
	add.f64 	%fd228, %fd364, %fd227;
	add.s32 	%r212, %r211, 640;
	mul.wide.u32 	%rd128, %r212, 8;
	add.s64 	%rd129, %rd1, %rd128;
	ld.global.f64 	%fd229, [%rd129];
	add.f64 	%fd230, %fd228, %fd229;
	add.s32 	%r213, %r211, 1280;
	mul.wide.u32 	%rd130, %r213, 8;
	add.s64 	%rd131, %rd1, %rd130;
	ld.global.f64 	%fd231, [%rd131];
	add.f64 	%fd232, %fd230, %fd231;
	add.s32 	%r214, %r211, 1920;
	mul.wide.u32 	%rd132, %r214, 8;
	add.s64 	%rd133, %rd1, %rd132;
	ld.global.f64 	%fd233, [%rd133];
	add.f64 	%fd364, %fd232, %fd233;
	add.s32 	%r338, %r338, 2560;
$L__BB12_14:
	setp.eq.s32 	%p31, %r26, 0;
	@%p31 bra 	$L__BB12_17;
	add.s32 	%r342, %r338, %r347;
	neg.s32 	%r341, %r26;
$L__BB12_16:
	.pragma "nounroll";
	mul.wide.u32 	%rd134, %r342, 8;
	add.s64 	%rd135, %rd1, %rd134;
	ld.global.f64 	%fd234, [%rd135];
	add.f64 	%fd364, %fd364, %fd234;
	add.s32 	%r342, %r342, 640;
	add.s32 	%r341, %r341, 1;
	setp.ne.s32 	%p32, %r341, 0;
	@%p32 bra 	$L__BB12_16;
$L__BB12_17:
	setp.lt.u32 	%p33, %r6, 640;
	@%p33 bra 	$L__BB12_22;
	// begin inline asm
	mov.u32 %r278, %laneid;
	// end inline asm
	mov.b64 	%rd146, %fd364;
	mov.b64 	{%r280, %r285}, %rd146;
	mov.b32 	%r286, 1;
	mov.b32 	%r327, 31;
	mov.b32 	%r328, -1;
	// begin inline asm
	shfl.sync.down.b32 %r279, %r280, %r286, %r327, %r328;
	// end inline asm
	// begin inline asm
	shfl.sync.down.b32 %r284, %r285, %r286, %r327, %r328;
	// end inline asm
	mov.b64 	%rd147, {%r279, %r284};
	mov.b64 	%fd305, %rd147;
	setp.gt.s32 	%p61, %r278, 30;
	add.f64 	%fd306, %fd364, %fd305;
	selp.f64 	%fd307, %fd364, %fd306, %p61;
	mov.b64 	%rd148, %fd307;
	mov.b64 	{%r290, %r295}, %rd148;
	mov.b32 	%r296, 2;
	// begin inline asm
	shfl.sync.down.b32 %r289, %r290, %r296, %r327, %r328;
	// end inline asm
	// begin inline asm
	shfl.sync.down.b32 %r294, %r295, %r296, %r327, %r328;
	// end inline asm
	mov.b64 	%rd149, {%r289, %r294};
	mov.b64 	%fd308, %rd149;
	setp.gt.s32 	%p62, %r278, 29;
	add.f64 	%fd309, %fd307, %fd308;
	selp.f64 	%fd310, %fd307, %fd309, %p62;
	mov.b64 	%rd150, %fd310;
	mov.b64 	{%r300, %r305}, %rd150;
	mov.b32 	%r306, 4;
	// begin inline asm
	shfl.sync.down.b32 %r299, %r300, %r306, %r327, %r328;
	// end inline asm
	// begin inline asm
	shfl.sync.down.b32 %r304, %r305, %r306, %r327, %r328;
	// end inline asm
	mov.b64 	%rd151, {%r299, %r304};
	mov.b64 	%fd311, %rd151;
	setp.gt.s32 	%p63, %r278, 27;
	add.f64 	%fd312, %fd310, %fd311;
	selp.f64 	%fd313, %fd310, %fd312, %p63;
	mov.b64 	%rd152, %fd313;
	mov.b64 	{%r310, %r315}, %rd152;
	mov.b32 	%r316, 8;
	// begin inline asm
	shfl.sync.down.b32 %r309, %r310, %r316, %r327, %r328;
	// end inline asm
	// begin inline asm
	shfl.sync.down.b32 %r314, %r315, %r316, %r327, %r328;
	// end inline asm
	mov.b64 	%rd153, {%r309, %r314};
	mov.b64 	%fd314, %rd153;
	setp.gt.s32 	%p64, %r278, 23;
	add.f64 	%fd315, %fd313, %fd314;
	selp.f64 	%fd316, %fd313, %fd315, %p64;
	mov.b64 	%rd154, %fd316;
	mov.b64 	{%r320, %r325}, %rd154;
	mov.b32 	%r326, 16;
	// begin inline asm
	shfl.sync.down.b32 %r319, %r320, %r326, %r327, %r328;
	// end inline asm
	// begin inline asm
	shfl.sync.down.b32 %r324, %r325, %r326, %r327, %r328;
	// end inline asm
	mov.b64 	%rd155, {%r319, %r324};
	mov.b64 	%fd317, %rd155;
	setp.gt.s32 	%p65, %r278, 15;
	add.f64 	%fd16, %fd316, %fd317;
	selp.f64 	%fd375, %fd316, %fd16, %p65;
	setp.ne.s32 	%p66, %r278, 0;
	@%p66 bra 	$L__BB12_20;
	shr.u32 	%r329, %r7, 2;
	and.b32  	%r330, %r329, 248;
	mov.u32 	%r331, _ZZN3cub18CUB_300001_SM_10006detail6reduce18DeviceReduceKernelINS2_10policy_hubIdjN4cuda3std3__44plusIdEEE10Policy1000EN6thrust24THRUST_300001_SM_1000_NS6detail15normal_iteratorINSD_10device_ptrIdEEEEjS9_dNS7_10__identityEEEvT0_PT3_T1_NS0_13GridEvenShareISN_EET2_T4_E12temp_storage;
	add.s32 	%r332, %r331, %r330;
	st.shared.f64 	[%r332+24], %fd16;
$L__BB12_20:
	bar.sync 	0;
	setp.ne.s32 	%p67, %r7, 0;
	@%p67 bra 	$L__BB12_48;
	ld.shared.f64 	%fd318, [_ZZN3cub18CUB_300001_SM_10006detail6reduce18DeviceReduceKernelINS2_10policy_hubIdjN4cuda3std3__44plusIdEEE10Policy1000EN6thrust24THRUST_300001_SM_1000_NS6detail15normal_iteratorINSD_10device_ptrIdEEEEjS9_dNS7_10__identityEEEvT0_PT3_T1_NS0_13GridEvenShareISN_EET2_T4_E12temp_storage+32];
	add.f64 	%fd319, %fd375, %fd318;
	ld.shared.f64 	%fd320, [_ZZN3cub18CUB_300001_SM_10006detail6reduce18DeviceReduceKernelINS2_10policy_hubIdjN4cuda3std3__44plusIdEEE10Policy1000EN6thrust24THRUST_300001_SM_1000_NS6detail15normal_iteratorINSD_10device_ptrIdEEEEjS9_dNS7_10__identityEEEvT0_PT3_T1_NS0_13GridEvenShareISN_EET2_T4_E12temp_storage+40];
	add.f64 	%fd321, %fd319, %fd320;
	ld.shared.f64 	%fd322, [_ZZN3cub18CUB_300001_SM_10006detail6reduce18DeviceReduceKernelINS2_10policy_hubIdjN4cuda3std3__44plusIdEEE10Policy1000EN6thrust24THRUST_300001_SM_1000_NS6detail15normal_iteratorINSD_10device_ptrIdEEEEjS9_dNS7_10__identityEEEvT0_PT3_T1_NS0_13GridEvenShareISN_EET2_T4_E12temp_storage+48];
	add.f64 	%fd323, %fd321, %fd322;
	ld.shared.f64 	%fd324, [_ZZN3cub18CUB_300001_SM_10006detail6reduce18DeviceReduceKernelINS2_10policy_hubIdjN4cuda3std3__44plusIdEEE10Policy1000EN6thrust24THRUST_300001_SM_1000_NS6detail15normal_iteratorINSD_10device_ptrIdEEEEjS9_dNS7_10__identityEEEvT0_PT3_T1_NS0_13GridEvenShareISN_EET2_T4_E12temp_storage+56];
	add.f64 	%fd325, %fd323, %fd324;
	ld.shared.f64 	%fd326, [_ZZN3cub18CUB_300001_SM_10006detail6reduce18DeviceReduceKernelINS2_10policy_hubIdjN4cuda3std3__44plusIdEEE10Policy1000EN6thrust24THRUST_300001_SM_1000_NS6detail15normal_iteratorINSD_10device_ptrIdEEEEjS9_dNS7_10__identityEEEvT0_PT3_T1_NS0_13GridEvenShareISN_EET2_T4_E12temp_storage+64];
	add.f64 	%fd327, %fd325, %fd326;
	ld.shared.f64 	%fd328, [_ZZN3cub18CUB_300001_SM_10006detail6reduce18DeviceReduceKernelINS2_10policy_hubIdjN4cuda3std3__44plusIdEEE10Policy1000EN6thrust24THRUST_300001_SM_1000_NS6detail15normal_iteratorINSD_10device_ptrIdEEEEjS9_dNS7_10__identityEEEvT0_PT3_T1_NS0_13GridEvenShareISN_EET2_T4_E12temp_storage+72];
	add.f64 	%fd329, %fd327, %fd328;
	ld.shared.f64 	%fd330, [_ZZN3cub18CUB_300001_SM_10006detail6reduce18DeviceReduceKernelINS2_10policy_hubIdjN4cuda3std3__44plusIdEEE10Policy1000EN6thrust24THRUST_300001_SM_1000_NS6detail15normal_iteratorINSD_10device_ptrIdEEEEjS9_dNS7_10__identityEEEvT0_PT3_T1_NS0_13GridEvenShareISN_EET2_T4_E12temp_storage+80];
	add.f64 	%fd331, %fd329, %fd330;
	ld.shared.f64 	%fd332, [_ZZN3cub18CUB_300001_SM_10006detail6reduce18DeviceReduceKernelINS2_10policy_hubIdjN4cuda3std3__44plusIdEEE10Policy1000EN6thrust24THRUST_300001_SM_1000_NS6detail15normal_iteratorINSD_10device_ptrIdEEEEjS9_dNS7_10__identityEEEvT0_PT3_T1_NS0_13GridEvenShareISN_EET2_T4_E12temp_storage+88];
	add.f64 	%fd333, %fd331, %fd332;
	ld.shared.f64 	%fd334, [_ZZN3cub18CUB_300001_SM_10006detail6reduce18DeviceReduceKernelINS2_10policy_hubIdjN4cuda3std3__44plusIdEEE10Policy1000EN6thrust24THRUST_300001_SM_1000_NS6detail15normal_iteratorINSD_10device_ptrIdEEEEjS9_dNS7_10__identityEEEvT0_PT3_T1_NS0_13GridEvenShareISN_EET2_T4_E12temp_storage+96];
	add.f64 	%fd335, %fd333, %fd334;
	ld.shared.f64 	%fd336, [_ZZN3cub18CUB_300001_SM_10006detail6reduce18DeviceReduceKernelINS2_10policy_hubIdjN4cuda3std3__44plusIdEEE10Policy1000EN6thrust24THRUST_300001_SM_1000_NS6detail15normal_iteratorINSD_10device_ptrIdEEEEjS9_dNS7_10__identityEEEvT0_PT3_T1_NS0_13GridEvenShareISN_EET2_T4_E12temp_storage+104];
	add.f64 	%fd337, %fd335, %fd336;
	ld.shared.f64 	%fd338, [_ZZN3cub18CUB_300001_SM_10006detail6reduce18DeviceReduceKernelINS2_10policy_hubIdjN4cuda3std3__44plusIdEEE10Policy1000EN6thrust24THRUST_300001_SM_1000_NS6detail15normal_iteratorINSD_10device_ptrIdEEEEjS9_dNS7_10__identityEEEvT0_PT3_T1_NS0_13GridEvenShareISN_EET2_T4_E12temp_storage+112];
	add.f64 	%fd339, %fd337, %fd338;
	ld.shared.f64 	%fd340, [_ZZN3cub18CUB_300001_SM_10006detail6reduce18DeviceReduceKernelINS2_10policy_hubIdjN4cuda3std3__44plusIdEEE10Policy1000EN6thrust24THRUST_300001_SM_1000_NS6detail15normal_iteratorINSD_10device_ptrIdEEEEjS9_dNS7_10__identityEEEvT0_PT3_T1_NS0_13GridEvenShareISN_EET2_T4_E12temp_storage+120];
	add.f64 	%fd341, %fd339, %fd340;
	ld.shared.f64 	%fd342, [_ZZN3cub18CUB_300001_SM_10006detail6reduce18DeviceReduceKernelINS2_10policy_hubIdjN4cuda3std3__44plusIdEEE10Policy1000EN6thrust24THRUST_300001_SM_1000_NS6detail15normal_iteratorINSD_10device_ptrIdEEEEjS9_dNS7_10__identityEEEvT0_PT3_T1_NS0_13GridEvenShareISN_EET2_T4_E12temp_storage+128];
	add.f64 	%fd343, %fd341, %fd342;
	ld.shared.f64 	%fd344, [_ZZN3cub18CUB_300001_SM_10006detail6reduce18DeviceReduceKernelINS2_10policy_hubIdjN4cuda3std3__44plusIdEEE10Policy1000EN6thrust24THRUST_300001_SM_1000_NS6detail15normal_iteratorINSD_10device_ptrIdEEEEjS9_dNS7_10__identityEEEvT0_PT3_T1_NS0_13GridEvenShareISN_EET2_T4_E12temp_storage+136];
	add.f64 	%fd345, %fd343, %fd344;
	ld.shared.f64 	%fd346, [_ZZN3cub18CUB_300001_SM_10006detail6reduce18DeviceReduceKernelINS2_10policy_hubIdjN4cuda3std3__44plusIdEEE10Policy1000EN6thrust24THRUST_300001_SM_1000_NS6detail15normal_iteratorINSD_10device_ptrIdEEEEjS9_dNS7_10__identityEEEvT0_PT3_T1_NS0_13GridEvenShareISN_EET2_T4_E12temp_storage+144];
	add.f64 	%fd347, %fd345, %fd346;
	ld.shared.f64 	%fd348, [_ZZN3cub18CUB_300001_SM_10006detail6reduce18DeviceReduceKernelINS2_10policy_hubIdjN4cuda3std3__44plusIdEEE10Policy1000EN6thrust24THRUST_300001_SM_1000_NS6detail15normal_iteratorINSD_10device_ptrIdEEEEjS9_dNS7_10__identityEEEvT0_PT3_T1_NS0_13GridEvenShareISN_EET2_T4_E12temp_storage+152];
	add.f64 	%fd349, %fd347, %fd348;
	ld.shared.f64 	%fd350, [_ZZN3cub18CUB_300001_SM_10006detail6reduce18DeviceReduceKernelINS2_10policy_hubIdjN4cuda3std3__44plusIdEEE10Policy1000EN6thrust24THRUST_300001_SM_1000_NS6detail15normal_iteratorINSD_10device_ptrIdEEEEjS9_dNS7_10__identityEEEvT0_PT3_T1_NS0_13GridEvenShareISN_EET2_T4_E12temp_storage+160];
	add.f64 	%fd351, %fd349, %fd350;
	ld.shared.f64 	%fd352, [_ZZN3cub18CUB_300001_SM_10006detail6reduce18DeviceReduceKernelINS2_10policy_hubIdjN4cuda3std3__44plusIdEEE10Policy1000EN6thrust24THRUST_300001_SM_1000_NS6detail15normal_iteratorINSD_10device_ptrIdEEEEjS9_dNS7_10__identityEEEvT0_PT3_T1_NS0_13GridEvenShareISN_EET2_T4_E12temp_storage+168];
	add.f64 	%fd353, %fd351, %fd352;
	ld.shared.f64 	%fd354, [_ZZN3cub18CUB_300001_SM_10006detail6reduce18DeviceReduceKernelINS2_10policy_hubIdjN4cuda3std3__44plusIdEEE10Policy1000EN6thrust24THRUST_300001_SM_1000_NS6detail15normal_iteratorINSD_10device_ptrIdEEEEjS9_dNS7_10__identityEEEvT0_PT3_T1_NS0_13GridEvenShareISN_EET2_T4_E12temp_storage+176];
	add.f64 	%fd375, %fd353, %fd354;
	bra.uni 	$L__BB12_48;
$L__BB12_22:
	// begin inline asm
	mov.u32 %r215, %laneid;
	// end inline asm
	and.b32  	%r266, %r7, 992;
	add.s32 	%r267, %r266, 32;
	setp.gt.u32 	%p34, %r267, %r6;
	not.b32 	%r268, %r266;
	add.s32 	%r269, %r6, %r268;
	selp.b32 	%r264, %r269, 31, %p34;
	mov.b64 	%rd136, %fd364;
	mov.b64 	{%r217, %r222}, %rd136;
	mov.b32 	%r223, 1;
	mov.b32 	%r265, -1;
	// begin inline asm
	shfl.sync.down.b32 %r216, %r217, %r223, %r264, %r265;
	// end inline asm
	// begin inline asm
	shfl.sync.down.b32 %r221, %r222, %r223, %r264, %r265;
	// end inline asm
	mov.b64 	%rd137, {%r216, %r221};
	mov.b64 	%fd235, %rd137;
	setp.lt.s32 	%p35, %r215, %r264;
	add.f64 	%fd236, %fd364, %fd235;
	selp.f64 	%fd237, %fd236, %fd364, %p35;
	mov.b64 	%rd138, %fd237;
	mov.b64 	{%r227, %r232}, %rd138;
	mov.b32 	%r233, 2;
	// begin inline asm
	shfl.sync.down.b32 %r226, %r227, %r233, %r264, %r265;
	// end inline asm
	// begin inline asm
	shfl.sync.down.b32 %r231, %r232, %r233, %r264, %r265;
	// end inline asm
	mov.b64 	%rd139, {%r226, %r231};
	mov.b64 	%fd238, %rd139;
	add.s32 	%r270, %r215, 2;
	setp.gt.s32 	%p36, %r270, %r264;
	add.f64 	%fd239, %fd237, %fd238;
	selp.f64 	%fd240, %fd237, %fd239, %p36;
	mov.b64 	%rd140, %fd240;
	mov.b64 	{%r237, %r242}, %rd140;
	mov.b32 	%r243, 4;
	// begin inline asm
	shfl.sync.down.b32 %r236, %r237, %r243, %r264, %r265;
	// end inline asm
	// begin inline asm
	shfl.sync.down.b32 %r241, %r242, %r243, %r264, %r265;
	// end inline asm
	mov.b64 	%rd141, {%r236, %r241};
	mov.b64 	%fd241, %rd141;
	add.s32 	%r271, %r215, 4;
	setp.gt.s32 	%p37, %r271, %r264;
	add.f64 	%fd242, %fd240, %fd241;
	selp.f64 	%fd243, %fd240, %fd242, %p37;
	mov.b64 	%rd142, %fd243;
	mov.b64 	{%r247, %r252}, %rd142;
	mov.b32 	%r253, 8;
	// begin inline asm
	shfl.sync.down.b32 %r246, %r247, %r253, %r264, %r265;
	// end inline asm
	// begin inline asm
	shfl.sync.down.b32 %r251, %r252, %r253, %r264, %r265;
	// end inline asm
	mov.b64 	%rd143, {%r246, %r251};
	mov.b64 	%fd244, %rd143;
	add.s32 	%r272, %r215, 8;
	setp.gt.s32 	%p38, %r272, %r264;
	add.f64 	%fd245, %fd243, %fd244;
	selp.f64 	%fd246, %fd243, %fd245, %p38;
	mov.b64 	%rd144, %fd246;
	mov.b64 	{%r257, %r262}, %rd144;
	mov.b32 	%r263, 16;
	// begin inline asm
	shfl.sync.down.b32 %r256, %r257, %r263, %r264, %r265;
	// end inline asm
	// begin inline asm
	shfl.sync.down.b32 %r261, %r262, %r263, %r264, %r265;
	// end inline asm
	mov.b64 	%rd145, {%r256, %r261};
	mov.b64 	%fd247, %rd145;
	add.s32 	%r273, %r215, 16;
	setp.gt.s32 	%p39, %r273, %r264;
	add.f64 	%fd248, %fd246, %fd247;
	selp.f64 	%fd375, %fd246, %fd248, %p39;
	setp.ne.s32 	%p40, %r215, 0;
	@%p40 bra 	$L__BB12_24;
	shr.u32 	%r274, %r7, 2;
	and.b32  	%r275, %r274, 248;
	mov.u32 	%r276, _ZZN3cub18CUB_300001_SM_10006detail6reduce18DeviceReduceKernelINS2_10policy_hubIdjN4cuda3std3__44plusIdEEE10Policy1000EN6thrust24THRUST_300001_SM_1000_NS6detail15normal_iteratorINSD_10device_ptrIdEEEEjS9_dNS7_10__identityEEEvT0_PT3_T1_NS0_13GridEvenShareISN_EET2_T4_E12temp_storage;
	add.s32 	%r277, %r276, %r275;
	st.shared.f64 	[%r277+24], %fd375;
$L__BB12_24:
	bar.sync 	0;
	setp.ne.s32 	%p41, %r7, 0;
	@%p41 bra 	$L__BB12_48;
	setp.gt.u32 	%p42, %r6, 32;
	ld.shared.f64 	%fd249, [_ZZN3cub18CUB_300001_SM_10006detail6reduce18DeviceReduceKernelINS2_10policy_hubIdjN4cuda3std3__44plusIdEEE10Policy1000EN6thrust24THRUST_300001_SM_1000_NS6detail15normal_iteratorINSD_10device_ptrIdEEEEjS9_dNS7_10__identityEEEvT0_PT3_T1_NS0_13GridEvenShareISN_EET2_T4_E12temp_storage+32];
	add.f64 	%fd250, %fd375, %fd249;
	selp.f64 	%fd251, %fd250, %fd375, %p42;
	setp.gt.u32 	%p43, %r6, 64;
	ld.shared.f64 	%fd252, [_ZZN3cub18CUB_300001_SM_10006detail6reduce18DeviceReduceKernelINS2_10policy_hubIdjN4cuda3std3__44plusIdEEE10Policy1000EN6thrust24THRUST_300001_SM_1000_NS6detail15normal_iteratorINSD_10device_ptrIdEEEEjS9_dNS7_10__identityEEEvT0_PT3_T1_NS0_13GridEvenShareISN_EET2_T4_E12temp_storage+40];
	add.f64 	%fd253, %fd252, %fd251;
	selp.f64 	%fd254, %fd253, %fd251, %p43;
	setp.gt.u32 	%p44, %r6, 96;
	ld.shared.f64 	%fd255, [_ZZN3cub18CUB_300001_SM_10006detail6reduce18DeviceReduceKernelINS2_10policy_hubIdjN4cuda3std3__44plusIdEEE10Policy1000EN6thrust24THRUST_300001_SM_1000_NS6detail15normal_iteratorINSD_10device_ptrIdEEEEjS9_dNS7_10__identityEEEvT0_PT3_T1_NS0_13GridEvenShareISN_EET2_T4_E12temp_storage+48];
	add.f64 	%fd256, %fd255, %fd254;
	selp.f64 	%fd257, %fd256, %fd254, %p44;
	setp.gt.u32 	%p45, %r6, 128;
	ld.shared.f64 	%fd258, [_ZZN3cub18CUB_300001_SM_10006detail6reduce18DeviceReduceKernelINS2_10policy_hubIdjN4cuda3std3__44plusIdEEE10Policy1000EN6thrust24THRUST_300001_SM_1000_NS6detail15normal_iteratorINSD_10device_ptrIdEEEEjS9_dNS7_10__identityEEEvT0_PT3_T1_NS0_13GridEvenShareISN_EET2_T4_E12temp_storage+56];
	add.f64 	%fd259, %fd258, %fd257;
	selp.f64 	%fd260, %fd259, %fd257, %p45;
	setp.gt.u32 	%p46, %r6, 160;
	ld.shared.f64 	%fd261, [_ZZN3cub18CUB_300001_SM_10006detail6reduce18DeviceReduceKernelINS2_10policy_hubIdjN4cuda3std3__44plusIdEEE10Policy1000EN6thrust24THRUST_300001_SM_1000_NS6detail15normal_iteratorINSD_10device_ptrIdEEEEjS9_dNS7_10__identityEEEvT0_PT3_T1_NS0_13GridEvenShareISN_EET2_T4_E12temp_storage+64];
	add.f64 	%fd262, %fd261, %fd260;
	selp.f64 	%fd263, %fd262, %fd260, %p46;
	setp.gt.u32 	%p47, %r6, 192;
	ld.shared.f64 	%fd264, [_ZZN3cub18CUB_300001_SM_10006detail6reduce18DeviceReduceKernelINS2_10policy_hubIdjN4cuda3std3__44plusIdEEE10Policy1000EN6thrust24THRUST_300001_SM_1000_NS6detail15normal_iteratorINSD_10device_ptrIdEEEEjS9_dNS7_10__identityEEEvT0_PT3_T1_NS0_13GridEvenShareISN_EET2_T4_E12temp_storage+72];
	add.f64 	%fd265, %fd264, %fd263;
	selp.f64 	%fd266, %fd265, %fd263, %p47;
	setp.gt.u32 	%p48, %r6, 224;
	ld.shared.f64 	%fd267, [_ZZN3cub18CUB_300001_SM_10006detail6reduce18DeviceReduceKernelINS2_10policy_hubIdjN4cuda3std3__44plusIdEEE10Policy1000EN6thrust24THRUST_300001_SM_1000_NS6detail15normal_iteratorINSD_10device_ptrIdEEEEjS9_dNS7_10__identityEEEvT0_PT3_T1_NS0_13GridEvenShareISN_EET2_T4_E12temp_storage+80];
	add.f64 	%fd268, %fd267, %fd266;
	selp.f64 	%fd269, %fd268, %fd266, %p48;
	setp.gt.u32 	%p49, %r6, 256;
	ld.shared.f64 	%fd270, [_ZZN3cub18CUB_300001_SM_10006detail6reduce18DeviceReduceKernelINS2_10policy_hubIdjN4cuda3std3__44plusIdEEE10Policy1000EN6thrust24THRUST_300001_SM_1000_NS6detail15normal_iteratorINSD_10device_ptrIdEEEEjS9_dNS7_10__identityEEEvT0_PT3_T1_NS0_13GridEvenShareISN_EET2_T4_E12temp_storage+88];
	add.f64 	%fd271, %fd270, %fd269;
	selp.f64 	%fd272, %fd271, %fd269, %p49;
	setp.gt.u32 	%p50, %r6, 288;
	ld.shared.f64 	%fd273, [_ZZN3cub18CUB_300001_SM_10006detail6reduce18DeviceReduceKernelINS2_10policy_hubIdjN4cuda3std3__44plusIdEEE10Policy1000EN6thrust24THRUST_300001_SM_1000_NS6detail15normal_iteratorINSD_10device_ptrIdEEEEjS9_dNS7_10__identityEEEvT0_PT3_T1_NS0_13GridEvenShareISN_EET2_T4_E12temp_storage+96];
	add.f64 	%fd274, %fd273, %fd272;
	selp.f64 	%fd275, %fd274, %fd272, %p50;
	setp.gt.u32 	%p51, %r6, 320;
	ld.shared.f64 	%fd276, [_ZZN3cub18CUB_300001_SM_10006detail6reduce18DeviceReduceKernelINS2_10policy_hubIdjN4cuda3std3__44plusIdEEE10Policy1000EN6thrust24THRUST_300001_SM_1000_NS6detail15normal_iteratorINSD_10device_ptrIdEEEEjS9_dNS7_10__identityEEEvT0_PT3_T1_NS0_13GridEvenShareISN_EET2_T4_E12temp_storage+104];
	add.f64 	%fd277, %fd276, %fd275;
	selp.f64 	%fd278, %fd277, %fd275, %p51;
	setp.gt.u32 	%p52, %r6, 352;
	ld.shared.f64 	%fd279, [_ZZN3cub18CUB_300001_SM_10006detail6reduce18DeviceReduceKernelINS2_10policy_hubIdjN4cuda3std3__44plusIdEEE10Policy1000EN6thrust24THRUST_300001_SM_1000_NS6detail15normal_iteratorINSD_10device_ptrIdEEEEjS9_dNS7_10__identityEEEvT0_PT3_T1_NS0_13GridEvenShareISN_EET2_T4_E12temp_storage+112];
	add.f64 	%fd280, %fd279, %fd278;
	selp.f64 	%fd281, %fd280, %fd278, %p52;
	setp.gt.u32 	%p53, %r6, 384;
	ld.shared.f64 	%fd282, [_ZZN3cub18CUB_300001_SM_10006detail6reduce18DeviceReduceKernelINS2_10policy_hubIdjN4cuda3std3__44plusIdEEE10Policy1000EN6thrust24THRUST_300001_SM_1000_NS6detail15normal_iteratorINSD_10device_ptrIdEEEEjS9_dNS7_10__identityEEEvT0_PT3_T1_NS0_13GridEvenShareISN_EET2_T4_E12temp_storage+120];
	add.f64 	%fd283, %fd282, %fd281;
	selp.f64 	%fd284, %fd283, %fd281, %p53;
	setp.gt.u32 	%p54, %r6, 416;
	ld.shared.f64 	%fd285, [_ZZN3cub18CUB_300001_SM_10006detail6reduce18DeviceReduceKernelINS2_10policy_hubIdjN4cuda3std3__44plusIdEEE10Policy1000EN6thrust24THRUST_300001_SM_1000_NS6detail15normal_iteratorINSD_10device_ptrIdEEEEjS9_dNS7_10__identityEEEvT0_PT3_T1_NS0_13GridEvenShareISN_EET2_T4_E12temp_storage+128];
	add.f64 	%fd286, %fd285, %fd284;
	selp.f64 	%fd287, %fd286, %fd284, %p54;
	setp.gt.u32 	%p55, %r6, 448;
	ld.shared.f64 	%fd288, [_ZZN3cub18CUB_300001_SM_10006detail6reduce18DeviceReduceKernelINS2_10policy_hubIdjN4cuda3std3__44plusIdEEE10Policy1000EN6thrust24THRUST_300001_SM_1000_NS6detail15normal_iteratorINSD_10device_ptrIdEEEEjS9_dNS7_10__identityEEEvT0_PT3_T1_NS0_13GridEvenShareISN_EET2_T4_E12temp_storage+136];
	add.f64 	%fd289, %fd288, %fd287;
	selp.f64 	%fd290, %fd289, %fd287, %p55;
	setp.gt.u32 	%p56, %r6, 480;
	ld.shared.f64 	%fd291, [_ZZN3cub18CUB_300001_SM_10006detail6reduce18DeviceReduceKernelINS2_10policy_hubIdjN4cuda3std3__44plusIdEEE10Policy1000EN6thrust24THRUST_300001_SM_1000_NS6detail15normal_iteratorINSD_10device_ptrIdEEEEjS9_dNS7_10__identityEEEvT0_PT3_T1_NS0_13GridEvenShareISN_EET2_T4_E12temp_storage+144];
	add.f64 	%fd292, %fd291, %fd290;
	selp.f64 	%fd293, %fd292, %fd290, %p56;
	setp.gt.u32 	%p57, %r6, 512;
	ld.shared.f64 	%fd294, [_ZZN3cub18CUB_300001_SM_10006detail6reduce18DeviceReduceKernelINS2_10policy_hubIdjN4cuda3std3__44plusIdEEE10Policy1000EN6thrust24THRUST_300001_SM_1000_NS6detail15normal_iteratorINSD_10device_ptrIdEEEEjS9_dNS7_10__identityEEEvT0_PT3_T1_NS0_13GridEvenShareISN_EET2_T4_E12temp_storage+152];
	add.f64 	%fd295, %fd294, %fd293;
	selp.f64 	%fd296, %fd295, %fd293, %p57;
	setp.gt.u32 	%p58, %r6, 544;
	ld.shared.f64 	%fd297, [_ZZN3cub18CUB_300001_SM_10006detail6reduce18DeviceReduceKernelINS2_10policy_hubIdjN4cuda3std3__44plusIdEEE10Policy1000EN6thrust24THRUST_300001_SM_1000_NS6detail15normal_iteratorINSD_10device_ptrIdEEEEjS9_dNS7_10__identityEEEvT0_PT3_T1_NS0_13GridEvenShareISN_EET2_T4_E12temp_storage+160];
	add.f64 	%fd298, %fd297, %fd296;
	selp.f64 	%fd299, %fd298, %fd296, %p58;
	setp.gt.u32 	%p59, %r6, 576;
	ld.shared.f64 	%fd300, [_ZZN3cub18CUB_300001_SM_10006detail6reduce18DeviceReduceKernelINS2_10policy_hubIdjN4cuda3std3__44plusIdEEE10Policy1000EN6thrust24THRUST_300001_SM_1000_NS6detail15normal_iteratorINSD_10device_ptrIdEEEEjS9_dNS7_10__identityEEEvT0_PT3_T1_NS0_13GridEvenShareISN_EET2_T4_E12temp_storage+168];
	add.f64 	%fd301, %fd300, %fd299;
	selp.f64 	%fd302, %fd301, %fd299, %p59;
	setp.gt.u32 	%p60, %r6, 608;
	ld.shared.f64 	%fd303, [_ZZN3cub18CUB_300001_SM_10006detail6reduce18DeviceReduceKernelINS2_10policy_hubIdjN4cuda3std3__44plusIdEEE10Policy1000EN6thrust24THRUST_300001_SM_1000_NS6detail15normal_iteratorINSD_10device_ptrIdEEEEjS9_dNS7_10__identityEEEvT0_PT3_T1_NS0_13GridEvenShareISN_EET2_T4_E12temp_storage+176];
	add.f64 	%fd304, %fd303, %fd302;
	selp.f64 	%fd375, %fd304, %fd302, %p60;
	bra.uni 	$L__BB12_48;
$L__BB12_26:
	mov.u32 	%r35, %tid.x;
	add.s32 	%r72, %r347, %r35;
	mul.wide.u32 	%rd4, %r72, 8;
	add.s64 	%rd5, %rd1, %rd4;
	ld.global.f64 	%fd41, [%rd5];
	ld.global.f64 	%fd42, [%rd5+5120];
	ld.global.f64 	%fd43, [%rd5+10240];
	ld.global.f64 	%fd44, [%rd5+15360];
	ld.global.f64 	%fd45, [%rd5+20480];
	ld.global.f64 	%fd46, [%rd5+25600];
	ld.global.f64 	%fd47, [%rd5+30720];
	ld.global.f64 	%fd48, [%rd5+35840];
	add.f64 	%fd49, %fd41, %fd42;
	add.f64 	%fd50, %fd49, %fd43;
	add.f64 	%fd51, %fd50, %fd44;
	add.f64 	%fd52, %fd51, %fd45;
	add.f64 	%fd53, %fd52, %fd46;
	add.f64 	%fd54, %fd53, %fd47;
	add.f64 	%fd374, %fd54, %fd48;
	setp.lt.u32 	%p2, %r6, %r4;
	@%p2 bra 	$L__BB12_44;
	add.s32 	%r36, %r4, %r347;
	not.b32 	%r74, %r35;
	add.s32 	%r75, %r74, %r1;
	sub.s32 	%r76, %r75, %r4;
	sub.s32 	%r344, %r76, %r347;
	add.s32 	%r77, %r36, %r35;
	add.s32 	%r343, %r77, 5120;
	mov.b32 	%r346, 0;
	mov.u32 	%r345, %r36;
$L__BB12_28:
	mad.lo.s32 	%r347, %r2, 5120, %r347;
	add.s32 	%r78, %r1, -5120;
	setp.gt.u32 	%p3, %r347, %r78;
	@%p3 bra 	$L__BB12_30;
	add.s32 	%r79, %r35, %r347;
	mul.wide.u32 	%rd6, %r79, 8;
	add.s64 	%rd7, %rd1, %rd6;
	ld.global.f64 	%fd55, [%rd7];
	ld.global.f64 	%fd56, [%rd7+5120];
	ld.global.f64 	%fd57, [%rd7+10240];
	ld.global.f64 	%fd58, [%rd7+15360];
	ld.global.f64 	%fd59, [%rd7+20480];
	ld.global.f64 	%fd60, [%rd7+25600];
	ld.global.f64 	%fd61, [%rd7+30720];
	ld.global.f64 	%fd62, [%rd7+35840];
	add.f64 	%fd63, %fd374, %fd55;
	add.f64 	%fd64, %fd63, %fd56;
	add.f64 	%fd65, %fd64, %fd57;
	add.f64 	%fd66, %fd65, %fd58;
	add.f64 	%fd67, %fd66, %fd59;
	add.f64 	%fd68, %fd67, %fd60;
	add.f64 	%fd69, %fd68, %fd61;
	add.f64 	%fd374, %fd69, %fd62;
	sub.s32 	%r80, %r1, %r347;
	mul.lo.s32 	%r81, %r2, 5120;
	setp.lt.u32 	%p4, %r80, %r81;
	add.s32 	%r346, %r346, 1;
	add.s32 	%r345, %r345, %r81;
	sub.s32 	%r344, %r344, %r81;
	add.s32 	%r343, %r343, %r81;
	@%p4 bra 	$L__BB12_44;
	bra.uni 	$L__BB12_28;
$L__BB12_30:
	setp.le.u32 	%p5, %r1, %r347;
	sub.s32 	%r82, %r1, %r347;
	setp.ge.s32 	%p6, %r35, %r82;
	or.pred  	%p7, %p5, %p6;
	@%p7 bra 	$L__BB12_44;
	not.b32 	%r84, %r35;
	add.s32 	%r85, %r1, %r84;
	sub.s32 	%r86, %r85, %r36;
	mul.lo.s32 	%r87, %r2, %r346;
	mad.lo.s32 	%r88, %r87, -5120, %r86;
	mul.hi.u32 	%r89, %r88, -858993459;
	shr.u32 	%r90, %r89, 9;
	add.s32 	%r49, %r90, 1;
	and.b32  	%r50, %r49, 15;
	setp.lt.u32 	%p8, %r88, 9600;
	mov.u32 	%r352, %r35;
	@%p8 bra 	$L__BB12_35;
	or.b32  	%r350, %r35, 5120;
	mul.hi.u32 	%r91, %r344, -858993459;
	shr.u32 	%r92, %r91, 9;
	add.s32 	%r93, %r92, 1;
	and.b32  	%r94, %r93, 16777200;
	neg.s32 	%r348, %r94;
$L__BB12_33:
	.pragma "nounroll";
	add.s32 	%r95, %r343, -5120;
	mul.wide.u32 	%rd8, %r95, 8;
	add.s64 	%rd9, %rd1, %rd8;
	ld.global.f64 	%fd71, [%rd9];
	add.f64 	%fd72, %fd374, %fd71;
	add.s32 	%r96, %r343, -4480;
	mul.wide.u32 	%rd10, %r96, 8;
	add.s64 	%rd11, %rd1, %rd10;
	ld.global.f64 	%fd73, [%rd11];
	add.f64 	%fd74, %fd72, %fd73;
	add.s32 	%r97, %r343, -3840;
	mul.wide.u32 	%rd12, %r97, 8;
	add.s64 	%rd13, %rd1, %rd12;
	ld.global.f64 	%fd75, [%rd13];
	add.f64 	%fd76, %fd74, %fd75;
	add.s32 	%r98, %r343, -3200;
	mul.wide.u32 	%rd14, %r98, 8;
	add.s64 	%rd15, %rd1, %rd14;
	ld.global.f64 	%fd77, [%rd15];
	add.f64 	%fd78, %fd76, %fd77;
	add.s32 	%r99, %r343, -2560;
	mul.wide.u32 	%rd16, %r99, 8;
	add.s64 	%rd17, %rd1, %rd16;
	ld.global.f64 	%fd79, [%rd17];
	add.f64 	%fd80, %fd78, %fd79;
	add.s32 	%r100, %r343, -1920;
	mul.wide.u32 	%rd18, %r100, 8;
	add.s64 	%rd19, %rd1, %rd18;
	ld.global.f64 	%fd81, [%rd19];
	add.f64 	%fd82, %fd80, %fd81;
	add.s32 	%r101, %r343, -1280;
	mul.wide.u32 	%rd20, %r101, 8;
	add.s64 	%rd21, %rd1, %rd20;
	ld.global.f64 	%fd83, [%rd21];
	add.f64 	%fd84, %fd82, %fd83;
	add.s32 	%r102, %r343, 4480;
	add.s32 	%r103, %r343, -640;
	mul.wide.u32 	%rd22, %r103, 8;
	add.s64 	%rd23, %rd1, %rd22;
	ld.global.f64 	%fd85, [%rd23];
	add.f64 	%fd86, %fd84, %fd85;
	mul.wide.u32 	%rd24, %r343, 8;
	add.s64 	%rd25, %rd1, %rd24;
	ld.global.f64 	%fd87, [%rd25];
	add.f64 	%fd88, %fd86, %fd87;
	add.s32 	%r104, %r343, 640;
	mul.wide.u32 	%rd26, %r104, 8;
	add.s64 	%rd27, %rd1, %rd26;
	ld.global.f64 	%fd89, [%rd27];
	add.f64 	%fd90, %fd88, %fd89;
	add.s32 	%r105, %r343, 1280;
	mul.wide.u32 	%rd28, %r105, 8;
	add.s64 	%rd29, %rd1, %rd28;
	ld.global.f64 	%fd91, [%rd29];
	add.f64 	%fd92, %fd90, %fd91;
	add.s32 	%r106, %r343, 1920;
	mul.wide.u32 	%rd30, %r106, 8;
	add.s64 	%rd31, %rd1, %rd30;
	ld.global.f64 	%fd93, [%rd31];
	add.f64 	%fd94, %fd92, %fd93;
	add.s32 	%r107, %r343, 2560;
	mul.wide.u32 	%rd32, %r107, 8;
	add.s64 	%rd33, %rd1, %rd32;
	ld.global.f64 	%fd95, [%rd33];
	add.f64 	%fd96, %fd94, %fd95;
	add.s32 	%r108, %r343, 3200;
	mul.wide.u32 	%rd34, %r108, 8;
	add.s64 	%rd35, %rd1, %rd34;
	ld.global.f64 	%fd97, [%rd35];
	add.f64 	%fd98, %fd96, %fd97;
	add.s32 	%r109, %r343, 3840;
	mul.wide.u32 	%rd36, %r109, 8;
	add.s64 	%rd37, %rd1, %rd36;
	ld.global.f64 	%fd99, [%rd37];
	add.f64 	%fd100, %fd98, %fd99;
	mul.wide.u32 	%rd38, %r102, 8;
	add.s64 	%rd39, %rd1, %rd38;
	ld.global.f64 	%fd101, [%rd39];
	add.f64 	%fd374, %fd100, %fd101;
	add.s32 	%r350, %r350, 10240;
	add.s32 	%r343, %r343, 10240;
	add.s32 	%r348, %r348, 16;
	setp.ne.s32 	%p9, %r348, 0;
	@%p9 bra 	$L__BB12_33;
	add.s32 	%r352, %r350, -5120;
$L__BB12_35:
	setp.eq.s32 	%p10, %r50, 0;
	@%p10 bra 	$L__BB12_44;
	and.b32  	%r61, %r49, 7;
	setp.lt.u32 	%p11, %r50, 8;
	@%p11 bra 	$L__BB12_38;
	add.s32 	%r110, %r352, %r347;
	mul.wide.u32 	%rd40, %r110, 8;
	add.s64 	%rd41, %rd1, %rd40;
	ld.global.f64 	%fd103, [%rd41];
	add.f64 	%fd104, %fd374, %fd103;
	add.s32 	%r111, %r110, 640;
	mul.wide.u32 	%rd42, %r111, 8;
	add.s64 	%rd43, %rd1, %rd42;
	ld.global.f64 	%fd105, [%rd43];
	add.f64 	%fd106, %fd104, %fd105;
	add.s32 	%r112, %r110, 1280;
	mul.wide.u32 	%rd44, %r112, 8;
	add.s64 	%rd45, %rd1, %rd44;
	ld.global.f64 	%fd107, [%rd45];
	add.f64 	%fd108, %fd106, %fd107;
	add.s32 	%r113, %r110, 1920;
	mul.wide.u32 	%rd46, %r113, 8;
	add.s64 	%rd47, %rd1, %rd46;
	ld.global.f64 	%fd109, [%rd47];
	add.f64 	%fd110, %fd108, %fd109;
	add.s32 	%r114, %r110, 2560;
	mul.wide.u32 	%rd48, %r114, 8;
	add.s64 	%rd49, %rd1, %rd48;
	ld.global.f64 	%fd111, [%rd49];
	add.f64 	%fd112, %fd110, %fd111;
	add.s32 	%r115, %r110, 3200;
	mul.wide.u32 	%rd50, %r115, 8;
	add.s64 	%rd51, %rd1, %rd50;
	ld.global.f64 	%fd113, [%rd51];
	add.f64 	%fd114, %fd112, %fd113;
	add.s32 	%r116, %r110, 3840;
	mul.wide.u32 	%rd52, %r116, 8;
	add.s64 	%rd53, %rd1, %rd52;
	ld.global.f64 	%fd115, [%rd53];
	add.f64 	%fd116, %fd114, %fd115;
	add.s32 	%r117, %r110, 4480;
	mul.wide.u32 	%rd54, %r117, 8;
	add.s64 	%rd55, %rd1, %rd54;
	ld.global.f64 	%fd117, [%rd55];
	add.f64 	%fd374, %fd116, %fd117;
	add.s32 	%r352, %r352, 5120;
$L__BB12_38:
	setp.eq.s32 	%p12, %r61, 0;
	@%p12 bra 	$L__BB12_44;
	setp.lt.u32 	%p13, %r61, 4;
	@%p13 bra 	$L__BB12_41;
	add.s32 	%r118, %r352, %r347;
	mul.wide.u32 	%rd56, %r118, 8;
	add.s64 	%rd57, %rd1, %rd56;
	ld.global.f64 	%fd119, [%rd57];
	add.f64 	%fd120, %fd374, %fd119;
	add.s32 	%r119, %r118, 640;
	mul.wide.u32 	%rd58, %r119, 8;
	add.s64 	%rd59, %rd1, %rd58;
	ld.global.f64 	%fd121, [%rd59];
	add.f64 	%fd122, %fd120, %fd121;
	add.s32 	%r120, %r118, 1280;
	mul.wide.u32 	%rd60, %r120, 8;
	add.s64 	%rd61, %rd1, %rd60;
	ld.global.f64 	%fd123, [%rd61];
	add.f64 	%fd124, %fd122, %fd123;
	add.s32 	%r121, %r118, 1920;
	mul.wide.u32 	%rd62, %r121, 8;
	add.s64 	%rd63, %rd1, %rd62;
	ld.global.f64 	%fd125, [%rd63];
	add.f64 	%fd374, %fd124, %fd125;
	add.s32 	%r352, %r352, 2560;
$L__BB12_41:
	and.b32  	%r122, %r49, 3;
	setp.eq.s32 	%p14, %r122, 0;
	@%p14 bra 	$L__BB12_44;
	add.s32 	%r355, %r352, %r345;
	mul.hi.u32 	%r123, %r344, -858993459;
	cvt.u16.u32 	%rs1, %r123;
	shr.u16 	%rs2, %rs1, 9;
	add.s16 	%rs3, %rs2, 1;
	cvt.u32.u16 	%r124, %rs3;
	and.b32  	%r125, %r124, 3;
	neg.s32 	%r354, %r125;
$L__BB12_43:
	.pragma "nounroll";
	mul.wide.u32 	%rd64, %r355, 8;
	add.s64 	%rd65, %rd1, %rd64;
	ld.global.f64 	%fd126, [%rd65];
	add.f64 	%fd374, %fd374, %fd126;
	add.s32 	%r355, %r355, 640;
	add.s32 	%r354, %r354, 1;
	setp.ne.s32 	%p15, %r354, 0;
	@%p15 bra 	$L__BB12_43;
$L__BB12_44:
	// begin inline asm
	mov.u32 %r126, %laneid;
	// end inline asm
	mov.b64 	%rd66, %fd374;
	mov.b64 	{%r128, %r133}, %rd66;
	mov.b32 	%r134, 1;
	mov.b32 	%r175, 31;
	mov.b32 	%r176, -1;
	// begin inline asm
	shfl.sync.down.b32 %r127, %r128, %r134, %r175, %r176;
	// end inline asm
	// begin inline asm
	shfl.sync.down.b32 %r132, %r133, %r134, %r175, %r176;
	// end inline asm
	mov.b64 	%rd67, {%r127, %r132};
	mov.b64 	%fd127, %rd67;
	setp.gt.s32 	%p16, %r126, 30;
	add.f64 	%fd128, %fd374, %fd127;
	selp.f64 	%fd129, %fd374, %fd128, %p16;
	mov.b64 	%rd68, %fd129;
	mov.b64 	{%r138, %r143}, %rd68;
	mov.b32 	%r144, 2;
	// begin inline asm
	shfl.sync.down.b32 %r137, %r138, %r144, %r175, %r176;
	// end inline asm
	// begin inline asm
	shfl.sync.down.b32 %r142, %r143, %r144, %r175, %r176;
	// end inline asm
	mov.b64 	%rd69, {%r137, %r142};
	mov.b64 	%fd130, %rd69;
	setp.gt.s32 	%p17, %r126, 29;
	add.f64 	%fd131, %fd129, %fd130;
	selp.f64 	%fd132, %fd129, %fd131, %p17;
	mov.b64 	%rd70, %fd132;
	mov.b64 	{%r148, %r153}, %rd70;
	mov.b32 	%r154, 4;
	// begin inline asm
	shfl.sync.down.b32 %r147, %r148, %r154, %r175, %r176;
	// end inline asm
	// begin inline asm
	shfl.sync.down.b32 %r152, %r153, %r154, %r175, %r176;
	// end inline asm
	mov.b64 	%rd71, {%r147, %r152};
	mov.b64 	%fd133, %rd71;
	setp.gt.s32 	%p18, %r126, 27;
	add.f64 	%fd134, %fd132, %fd133;
	selp.f64 	%fd135, %fd132, %fd134, %p18;
	mov.b64 	%rd72, %fd135;
	mov.b64 	{%r158, %r163}, %rd72;
	mov.b32 	%r164, 8;
	// begin inline asm
	shfl.sync.down.b32 %r157, %r158, %r164, %r175, %r176;
	// end inline asm
	// begin inline asm
	shfl.sync.down.b32 %r162, %r163, %r164, %r175, %r176;
	// end inline asm
	mov.b64 	%rd73, {%r157, %r162};
	mov.b64 	%fd136, %rd73;
	setp.gt.s32 	%p19, %r126, 23;
	add.f64 	%fd137, %fd135, %fd136;
	selp.f64 	%fd138, %fd135, %fd137, %p19;
	mov.b64 	%rd74, %fd138;
	mov.b64 	{%r168, %r173}, %rd74;
	mov.b32 	%r174, 16;
	// begin inline asm
	shfl.sync.down.b32 %r167, %r168, %r174, %r175, %r176;
	// end inline asm
	// begin inline asm
	shfl.sync.down.b32 %r172, %r173, %r174, %r175, %r176;
	// end inline asm
	mov.b64 	%rd75, {%r167, %r172};
	mov.b64 	%fd139, %rd75;
	setp.gt.s32 	%p20, %r126, 15;
	add.f64 	%fd37, %fd138, %fd139;
	selp.f64 	%fd375, %fd138, %fd37, %p20;
	setp.ne.s32 	%p21, %r126, 0;
	@%p21 bra 	$L__BB12_46;
	shr.u32 	%r177, %r35, 2;
	and.b32  	%r178, %r177, 248;
	mov.u32 	%r179, _ZZN3cub18CUB_300001_SM_10006detail6reduce18DeviceReduceKernelINS2_10policy_hubIdjN4cuda3std3__44plusIdEEE10Policy1000EN6thrust24THRUST_300001_SM_1000_NS6detail15normal_iteratorINSD_10device_ptrIdEEEEjS9_dNS7_10__identityEEEvT0_PT3_T1_NS0_13GridEvenShareISN_EET2_T4_E12temp_storage;
	add.s32 	%r180, %r179, %r178;
	st.shared.f64 	[%r180+24], %fd37;
$L__BB12_46:
	bar.sync 	0;
	setp.ne.s32 	%p22, %r35, 0;
	@%p22 bra 	$L__BB12_48;
	ld.shared.f64 	%fd140, [_ZZN3cub18CUB_300001_SM_10006detail6reduce18DeviceReduceKernelINS2_10policy_hubIdjN4cuda3std3__44plusIdEEE10Policy1000EN6thrust24THRUST_300001_SM_1000_NS6detail15normal_iteratorINSD_10device_ptrIdEEEEjS9_dNS7_10__identityEEEvT0_PT3_T1_NS0_13GridEvenShareISN_EET2_T4_E12temp_storage+32];
	add.f64 	%fd141, %fd375, %fd140;
	ld.shared.f64 	%fd142, [_ZZN3cub18CUB_300001_SM_10006detail6reduce18DeviceReduceKernelINS2_10policy_hubIdjN4cuda3std3__44plusIdEEE10Policy1000EN6thrust24THRUST_300001_SM_1000_NS6detail15normal_iteratorINSD_10device_ptrIdEEEEjS9_dNS7_10__identityEEEvT0_PT3_T1_NS0_13GridEvenShareISN_EET2_T4_E12temp_storage+40];
	add.f64 	%fd143, %fd141, %fd142;
	ld.shared.f64 	%fd144, [_ZZN3cub18CUB_300001_SM_10006detail6reduce18DeviceReduceKernelINS2_10policy_hubIdjN4cuda3std3__44plusIdEEE10Policy1000EN6thrust24THRUST_300001_SM_1000_NS6detail15normal_iteratorINSD_10device_ptrIdEEEEjS9_dNS7_10__identityEEEvT0_PT3_T1_NS0_13GridEvenShareISN_EET2_T4_E12temp_storage+48];
	add.f64 	%fd145, %fd143, %fd144;
	ld.shared.f64 	%fd146, [_ZZN3cub18CUB_300001_SM_10006detail6reduce18DeviceReduceKernelINS2_10policy_hubIdjN4cuda3std3__44plusIdEEE10Policy1000EN6thrust24THRUST_300001_SM_1000_NS6detail15normal_iteratorINSD_10device_ptrIdEEEEjS9_dNS7_10__identityEEEvT0_PT3_T1_NS0_13GridEvenShareISN_EET2_T4_E12temp_storage+56];
	add.f64 	%fd147, %fd145, %fd146;
	ld.shared.f64 	%fd148, [_ZZN3cub18CUB_300001_SM_10006detail6reduce18DeviceReduceKernelINS2_10policy_hubIdjN4cuda3std3__44plusIdEEE10Policy1000EN6thrust24THRUST_300001_SM_1000_NS6detail15normal_iteratorINSD_10device_ptrIdEEEEjS9_dNS7_10__identityEEEvT0_PT3_T1_NS0_13GridEvenShareISN_EET2_T4_E12temp_storage+64];
	add.f64 	%fd149, %fd147, %fd148;
	ld.shared.f64 	%fd150, [_ZZN3cub18CUB_300001_SM_10006detail6reduce18DeviceReduceKernelINS2_10policy_hubIdjN4cuda3std3__44plusIdEEE10Policy1000EN6thrust24THRUST_300001_SM_1000_NS6detail15normal_iteratorINSD_10device_ptrIdEEEEjS9_dNS7_10__identityEEEvT0_PT3_T1_NS0_13GridEvenShareISN_EET2_T4_E12temp_storage+72];
	add.f64 	%fd151, %fd149, %fd150;
	ld.shared.f64 	%fd152, [_ZZN3cub18CUB_300001_SM_10006detail6reduce18DeviceReduceKernelINS2_10policy_hubIdjN4cuda3std3__44plusIdEEE10Policy1000EN6thrust24THRUST_300001_SM_1000_NS6detail15normal_iteratorINSD_10device_ptrIdEEEEjS9_dNS7_10__identityEEEvT0_PT3_T1_NS0_13GridEvenShareISN_EET2_T4_E12temp_storage+80];
	add.f64 	%fd153, %fd151, %fd152;
	ld.shared.f64 	%fd154, [_ZZN3cub18CUB_300001_SM_10006detail6reduce18DeviceReduceKernelINS2_10policy_hubIdjN4cuda3std3__44plusIdEEE10Policy1000EN6thrust24THRUST_300001_SM_1000_NS6detail15normal_iteratorINSD_10device_ptrIdEEEEjS9_dNS7_10__identityEEEvT0_PT3_T1_NS0_13GridEvenShareISN_EET2_T4_E12temp_storage+88];
	add.f64 	%fd155, %fd153, %fd154;
	ld.shared.f64 	%fd156, [_ZZN3cub18CUB_300001_SM_10006detail6reduce18DeviceReduceKernelINS2_10policy_hubIdjN4cuda3std3__44plusIdEEE10Policy1000EN6thrust24THRUST_300001_SM_1000_NS6detail15normal_iteratorINSD_10device_ptrIdEEEEjS9_dNS7_10__identityEEEvT0_PT3_T1_NS0_13GridEvenShareISN_EET2_T4_E12temp_storage+96];
	add.f64 	%fd157, %fd155, %fd156;
	ld.shared.f64 	%fd158, [_ZZN3cub18CUB_300001_SM_10006detail6reduce18DeviceReduceKernelINS2_10policy_hubIdjN4cuda3std3__44plusIdEEE10Policy1000EN6thrust24THRUST_300001_SM_1000_NS6detail15normal_iteratorINSD_10device_ptrIdEEEEjS9_dNS7_10__identityEEEvT0_PT3_T1_NS0_13GridEvenShareISN_EET2_T4_E12temp_storage+104];
	add.f64 	%fd159, %fd157, %fd158;
	ld.shared.f64 	%fd160, [_ZZN3cub18CUB_300001_SM_10006detail6reduce18DeviceReduceKernelINS2_10policy_hubIdjN4cuda3std3__44plusIdEEE10Policy1000EN6thrust24THRUST_300001_SM_1000_NS6detail15normal_iteratorINSD_10device_ptrIdEEEEjS9_dNS7_10__identityEEEvT0_PT3_T1_NS0_13GridEvenShareISN_EET2_T4_E12temp_storage+112];
	add.f64 	%fd161, %fd159, %fd160;
	ld.shared.f64 	%fd162, [_ZZN3cub18CUB_300001_SM_10006detail6reduce18DeviceReduceKernelINS2_10policy_hubIdjN4cuda3std3__44plusIdEEE10Policy1000EN6thrust24THRUST_300001_SM_1000_NS6detail15normal_iteratorINSD_10device_ptrIdEEEEjS9_dNS7_10__identityEEEvT0_PT3_T1_NS0_13GridEvenShareISN_EET2_T4_E12temp_storage+120];
	add.f64 	%fd163, %fd161, %fd162;
	ld.shared.f64 	%fd164, [_ZZN3cub18CUB_300001_SM_10006detail6reduce18DeviceReduceKernelINS2_10policy_hubIdjN4cuda3std3__44plusIdEEE10Policy1000EN6thrust24THRUST_300001_SM_1000_NS6detail15normal_iteratorINSD_10device_ptrIdEEEEjS9_dNS7_10__identityEEEvT0_PT3_T1_NS0_13GridEvenShareISN_EET2_T4_E12temp_storage+128];
	add.f64 	%fd165, %fd163, %fd164;
	ld.shared.f64 	%fd166, [_ZZN3cub18CUB_300001_SM_10006detail6reduce18DeviceReduceKernelINS2_10policy_hubIdjN4cuda3std3__44plusIdEEE10Policy1000EN6thrust24THRUST_300001_SM_1000_NS6detail15normal_iteratorINSD_10device_ptrIdEEEEjS9_dNS7_10__identityEEEvT0_PT3_T1_NS0_13GridEvenShareISN_EET2_T4_E12temp_storage+136];
	add.f64 	%fd167, %fd165, %fd166;
	ld.shared.f64 	%fd168, [_ZZN3cub18CUB_300001_SM_10006detail6reduce18DeviceReduceKernelINS2_10policy_hubIdjN4cuda3std3__44plusIdEEE10Policy1000EN6thrust24THRUST_300001_SM_1000_NS6detail15normal_iteratorINSD_10device_ptrIdEEEEjS9_dNS7_10__identityEEEvT0_PT3_T1_NS0_13GridEvenShareISN_EET2_T4_E12temp_storage+144];
	add.f64 	%fd169, %fd167, %fd168;
	ld.shared.f64 	%fd170, [_ZZN3cub18CUB_300001_SM_10006detail6reduce18DeviceReduceKernelINS2_10policy_hubIdjN4cuda3std3__44plusIdEEE10Policy1000EN6thrust24THRUST_300001_SM_1000_NS6detail15normal_iteratorINSD_10device_ptrIdEEEEjS9_dNS7_10__identityEEEvT0_PT3_T1_NS0_13GridEvenShareISN_EET2_T4_E12temp_storage+152];
	add.f64 	%fd171, %fd169, %fd170;
	ld.shared.f64 	%fd172, [_ZZN3cub18CUB_300001_SM_10006detail6reduce18DeviceReduceKernelINS2_10policy_hubIdjN4cuda3std3__44plusIdEEE10Policy1000EN6thrust24THRUST_300001_SM_1000_NS6detail15normal_iteratorINSD_10device_ptrIdEEEEjS9_dNS7_10__identityEEEvT0_PT3_T1_NS0_13GridEvenShareISN_EET2_T4_E12temp_storage+160];
	add.f64 	%fd173, %fd171, %fd172;
	ld.shared.f64 	%fd174, [_ZZN3cub18CUB_300001_SM_10006detail6reduce18DeviceReduceKernelINS2_10policy_hubIdjN4cuda3std3__44plusIdEEE10Policy1000EN6thrust24THRUST_300001_SM_1000_NS6detail15normal_iteratorINSD_10device_ptrIdEEEEjS9_dNS7_10__identityEEEvT0_PT3_T1_NS0_13GridEvenShareISN_EET2_T4_E12temp_storage+168];
	add.f64 	%fd175, %fd173, %fd174;
	ld.shared.f64 	%fd176, [_ZZN3cub18CUB_300001_SM_10006detail6reduce18DeviceReduceKernelINS2_10policy_hubIdjN4cuda3std3__44plusIdEEE10Policy1000EN6thrust24THRUST_300001_SM_1000_NS6detail15normal_iteratorINSD_10device_ptrIdEEEEjS9_dNS7_10__identityEEEvT0_PT3_T1_NS0_13GridEvenShareISN_EET2_T4_E12temp_storage+176];
	add.f64 	%fd375, %fd175, %fd176;
$L__BB12_48:
	mov.u32 	%r333, %tid.x;
	setp.ne.s32 	%p68, %r333, 0;
	@%p68 bra 	$L__BB12_50;
	ld.param.u64 	%rd159, [_ZN3cub18CUB_300001_SM_10006detail6reduce18DeviceReduceKernelINS2_10policy_hubIdjN4cuda3std3__44plusIdEEE10Policy1000EN6thrust24THRUST_300001_SM_1000_NS6detail15normal_iteratorINSD_10device_ptrIdEEEEjS9_dNS7_10__identityEEEvT0_PT3_T1_NS0_13GridEvenShareISN_EET2_T4__param_1];
	cvta.to.global.u64 	%rd156, %rd159;
	mul.wide.u32 	%rd157, %r3, 8;
	add.s64 	%rd158, %rd156, %rd157;
	st.global.f64 	[%rd158], %fd375;
$L__BB12_50:
	ret;

}
	// .globl	_ZN3cub18CUB_300001_SM_10006detail6reduce28DeviceReduceSingleTileKernelINS2_10policy_hubIdjN4cuda3std3__44plusIdEEE10Policy1000EPdSC_iS9_ddNS7_10__identityEEEvT0_T1_T2_T3_T4_T6_
.visible .entry _ZN3cub18CUB_300001_SM_10006detail6reduce28DeviceReduceSingleTileKernelINS2_10policy_hubIdjN4cuda3std3__44plusIdEEE10Policy1000EPdSC_iS9_ddNS7_10__identityEEEvT0_T1_T2_T3_T4_T6_(
	.param .u64 .ptr .align 1 _ZN3cub18CUB_300001_SM_10006detail6reduce28DeviceReduceSingleTileKernelINS2_10policy_hubIdjN4cuda3std3__44plusIdEEE10Policy1000EPdSC_iS9_ddNS7_10__identityEEEvT0_T1_T2_T3_T4_T6__param_0,
	.param .u64 .ptr .align 1 _ZN3cub18CUB_300001_SM_10006detail6reduce28DeviceReduceSingleTileKernelINS2_10policy_hubIdjN4cuda3std3__44plusIdEEE10Policy1000EPdSC_iS9_ddNS7_10__identityEEEvT0_T1_T2_T3_T4_T6__param_1,
	.param .u32 _ZN3cub18CUB_300001_SM_10006detail6reduce28DeviceReduceSingleTileKernelINS2_10policy_hubIdjN4cuda3std3__44plusIdEEE10Policy1000EPdSC_iS9_ddNS7_10__identityEEEvT0_T1_T2_T3_T4_T6__param_2,
	.param .align 1 .b8 _ZN3cub18CUB_300001_SM_10006detail6reduce28DeviceReduceSingleTileKernelINS2_10policy_hubIdjN4cuda3std3__44plusIdEEE10Policy1000EPdSC_iS9_ddNS7_10__identityEEEvT0_T1_T2_T3_T4_T6__param_3[1],
	.param .f64 _ZN3cub18CUB_300001_SM_10006detail6reduce28DeviceReduceSingleTileKernelINS2_10policy_hubIdjN4cuda3std3__44plusIdEEE10Policy1000EPdSC_iS9_ddNS7_10__identityEEEvT0_T1_T2_T3_T4_T6__param_4,
	.param .align 1 .b8 _ZN3cub18CUB_300001_SM_10006detail6reduce28DeviceReduceSingleTileKernelINS2_10policy_hubIdjN4cuda3std3__44plusIdEEE10Policy1000EPdSC_iS9_ddNS7_10__identityEEEvT0_T1_T2_T3_T4_T6__param_5[1]
)
.maxntid 640
.minnctapersm 1
{
	.reg .pred 	%p<62>;
	.reg .b32 	%r<239>;
	.reg .b64 	%rd<109>;
	.reg .b64 	%fd<264>;
	// demoted variable
	.shared .align 8 .b8 _ZZN3cub18CUB_300001_SM_10006detail6reduce28DeviceReduceSingleTileKernelINS2_10policy_hubIdjN4cuda3std3__44plusIdEEE10Policy1000EPdSC_iS9_ddNS7_10__identityEEEvT0_T1_T2_T3_T4_T6_E12temp_storage[192];
	ld.param.u64 	%rd9, [_ZN3cub18CUB_300001_SM_10006detail6reduce28DeviceReduceSingleTileKernelINS2_10policy_hubIdjN4cuda3std3__44plusIdEEE10Policy1000EPdSC_iS9_ddNS7_10__identityEEEvT0_T1_T2_T3_T4_T6__param_0];
	ld.param.u64 	%rd10, [_ZN3cub18CUB_300001_SM_10006detail6reduce28DeviceReduceSingleTileKernelINS2_10policy_hubIdjN4cuda3std3__44plusIdEEE10Policy1000EPdSC_iS9_ddNS7_10__identityEEEvT0_T1_T2_T3_T4_T6__param_1];
	ld.param.u32 	%r36, [_ZN3cub18CUB_300001_SM_10006detail6reduce28DeviceReduceSingleTileKernelINS2_10policy_hubIdjN4cuda3std3__44plusIdEEE10Policy1000EPdSC_iS9_ddNS7_10__identityEEEvT0_T1_T2_T3_T4_T6__param_2];
	ld.param.f64 	%fd30, [_ZN3cub18CUB_300001_SM_10006detail6reduce28DeviceReduceSingleTileKernelINS2_10policy_hubIdjN4cuda3std3__44plusIdEEE10Policy1000EPdSC_iS9_ddNS7_10__identityEEEvT0_T1_T2_T3_T4_T6__param_4];
	cvta.to.global.u64 	%rd1, %rd10;
	setp.ne.s32 	%p1, %r36, 0;
	@%p1 bra 	$L__BB13_3;
	mov.u32 	%r225, %tid.x;
	setp.ne.s32 	%p61, %r225, 0;
	@%p61 bra 	$L__BB13_39;
	st.global.f64 	[%rd1], %fd30;
	bra.uni 	$L__BB13_39;
$L__BB13_3:
	setp.gt.s32 	%p2, %r36, 5119;
	@%p2 bra 	$L__BB13_21;
	mov.u32 	%r1, %tid.x;
	setp.ge.s32 	%p19, %r1, %r36;
	mov.f64 	%fd255, 0d0000000000000000;
	mov.u32 	%r229, %r1;
	@%p19 bra 	$L__BB13_6;
	mul.wide.u32 	%rd74, %r1, 8;
	add.s64 	%rd73, %rd9, %rd74;
	// begin inline asm
	ld.global.nc.u64 %rd72, [%rd73];
	// end inline asm
	mov.b64 	%fd255, %rd72;
	add.s32 	%r229, %r1, 640;
$L__BB13_6:
	setp.ge.s32 	%p20, %r229, %r36;
	@%p20 bra 	$L__BB13_12;
	not.b32 	%r101, %r229;
	add.s32 	%r4, %r36, %r101;
	mul.hi.u32 	%r102, %r4, -858993459;
	shr.u32 	%r103, %r102, 9;
	add.s32 	%r5, %r103, 1;
	and.b32  	%r104, %r103, 3;
	setp.eq.s32 	%p21, %r104, 3;
	@%p21 bra 	$L__BB13_10;
	mul.wide.u32 	%rd75, %r229, 8;
	add.s64 	%rd107, %rd9, %rd75;
	and.b32  	%r105, %r5, 3;
	neg.s32 	%r227, %r105;
$L__BB13_9:
	.pragma "nounroll";
	// begin inline asm
	ld.global.nc.u64 %rd76, [%rd107];
	// end inline asm
	mov.b64 	%fd121, %rd76;
	add.f64 	%fd255, %fd255, %fd121;
	add.s32 	%r229, %r229, 640;
	add.s64 	%rd107, %rd107, 5120;
	add.s32 	%r227, %r227, 1;
	setp.ne.s32 	%p22, %r227, 0;
	@%p22 bra 	$L__BB13_9;
$L__BB13_10:
	setp.lt.u32 	%p23, %r4, 1920;
	@%p23 bra 	$L__BB13_12;
$L__BB13_11:
	mul.wide.s32 	%rd86, %r229, 8;
	add.s64 	%rd79, %rd9, %rd86;
	// begin inline asm
	ld.global.nc.u64 %rd78, [%rd79];
	// end inline asm
	mov.b64 	%fd122, %rd78;
	add.f64 	%fd123, %fd255, %fd122;
	add.s64 	%rd81, %rd79, 5120;
	// begin inline asm
	ld.global.nc.u64 %rd80, [%rd81];
	// end inline asm
	mov.b64 	%fd124, %rd80;
	add.f64 	%fd125, %fd123, %fd124;
	add.s64 	%rd83, %rd79, 10240;
	// begin inline asm
	ld.global.nc.u64 %rd82, [%rd83];
	// end inline asm
	mov.b64 	%fd126, %rd82;
	add.f64 	%fd127, %fd125, %fd126;
	add.s64 	%rd85, %rd79, 15360;
	// begin inline asm
	ld.global.nc.u64 %rd84, [%rd85];
	// end inline asm
	mov.b64 	%fd128, %rd84;
	add.f64 	%fd255, %fd127, %fd128;
	add.s32 	%r229, %r229, 2560;
	setp.lt.s32 	%p24, %r229, %r36;
	@%p24 bra 	$L__BB13_11;
$L__BB13_12:
	setp.lt.s32 	%p25, %r36, 640;
	@%p25 bra 	$L__BB13_17;
	// begin inline asm
	mov.u32 %r169, %laneid;
	// end inline asm
	mov.b64 	%rd97, %fd255;
	mov.b64 	{%r171, %r176}, %rd97;
	mov.b32 	%r177, 1;
	mov.b32 	%r218, 31;
	mov.b32 	%r219, -1;
	// begin inline asm
	shfl.sync.down.b32 %r170, %r171, %r177, %r218, %r219;
	// end inline asm
	// begin inline asm
	shfl.sync.down.b32 %r175, %r176, %r177, %r218, %r219;
	// end inline asm
	mov.b64 	%rd98, {%r170, %r175};
	mov.b64 	%fd199, %rd98;
	setp.gt.s32 	%p53, %r169, 30;
	add.f64 	%fd200, %fd255, %fd199;
	selp.f64 	%fd201, %fd255, %fd200, %p53;
	mov.b64 	%rd99, %fd201;
	mov.b64 	{%r181, %r186}, %rd99;
	mov.b32 	%r187, 2;
	// begin inline asm
	shfl.sync.down.b32 %r180, %r181, %r187, %r218, %r219;
	// end inline asm
	// begin inline asm
	shfl.sync.down.b32 %r185, %r186, %r187, %r218, %r219;
	// end inline asm
	mov.b64 	%rd100, {%r180, %r185};
	mov.b64 	%fd202, %rd100;
	setp.gt.s32 	%p54, %r169, 29;
	add.f64 	%fd203, %fd201, %fd202;
	selp.f64 	%fd204, %fd201, %fd203, %p54;
	mov.b64 	%rd101, %fd204;
	mov.b64 	{%r191, %r196}, %rd101;
	mov.b32 	%r197, 4;
	// begin inline asm
	shfl.sync.down.b32 %r190, %r191, %r197, %r218, %r219;
	// end inline asm
	// begin inline asm
	shfl.sync.down.b32 %r195, %r196, %r197, %r218, %r219;
	// end inline asm
	mov.b64 	%rd102, {%r190, %r195};
	mov.b64 	%fd205, %rd102;
	setp.gt.s32 	%p55, %r169, 27;
	add.f64 	%fd206, %fd204, %fd205;
	selp.f64 	%fd207, %fd204, %fd206, %p55;
	mov.b64 	%rd103, %fd207;
	mov.b64 	{%r201, %r206}, %rd103;
	mov.b32 	%r207, 8;
	// begin inline asm
	shfl.sync.down.b32 %r200, %r201, %r207, %r218, %r219;
	// end inline asm
	// begin inline asm
	shfl.sync.down.b32 %r205, %r206, %r207, %r218, %r219;
	// end inline asm
	mov.b64 	%rd104, {%r200, %r205};
	mov.b64 	%fd208, %rd104;
	setp.gt.s32 	%p56, %r169, 23;
	add.f64 	%fd209, %fd207, %fd208;
	selp.f64 	%fd210, %fd207, %fd209, %p56;
	mov.b64 	%rd105, %fd210;
	mov.b64 	{%r211, %r216}, %rd105;
	mov.b32 	%r217, 16;
	// begin inline asm
	shfl.sync.down.b32 %r210, %r211, %r217, %r218, %r219;
	// end inline asm
	// begin inline asm
	shfl.sync.down.b32 %r215, %r216, %r217, %r218, %r219;
	// end inline asm
	mov.b64 	%rd106, {%r210, %r215};
	mov.b64 	%fd211, %rd106;
	setp.gt.s32 	%p57, %r169, 15;
	add.f64 	%fd10, %fd210, %fd211;
	selp.f64 	%fd263, %fd210, %fd10, %p57;
	setp.ne.s32 	%p58, %r169, 0;
	@%p58 bra 	$L__BB13_15;
	shr.u32 	%r220, %r1, 2;
	and.b32  	%r221, %r220, 248;
	mov.u32 	%r222, _ZZN3cub18CUB_300001_SM_10006detail6reduce28DeviceReduceSingleTileKernelINS2_10policy_hubIdjN4cuda3std3__44plusIdEEE10Policy1000EPdSC_iS9_ddNS7_10__identityEEEvT0_T1_T2_T3_T4_T6_E12temp_storage;
	add.s32 	%r223, %r222, %r221;
	st.shared.f64 	[%r223+24], %fd10;
$L__BB13_15:
	bar.sync 	0;
	setp.ne.s32 	%p59, %r1, 0;
	@%p59 bra 	$L__BB13_37;
	ld.shared.f64 	%fd212, [_ZZN3cub18CUB_300001_SM_10006detail6reduce28DeviceReduceSingleTileKernelINS2_10policy_hubIdjN4cuda3std3__44plusIdEEE10Policy1000EPdSC_iS9_ddNS7_10__identityEEEvT0_T1_T2_T3_T4_T6_E12temp_storage+32];
	add.f64 	%fd213, %fd263, %fd212;
	ld.shared.f64 	%fd214, [_ZZN3cub18CUB_300001_SM_10006detail6reduce28DeviceReduceSingleTileKernelINS2_10policy_hubIdjN4cuda3std3__44plusIdEEE10Policy1000EPdSC_iS9_ddNS7_10__identityEEEvT0_T1_T2_T3_T4_T6_E12temp_storage+40];
	add.f64 	%fd215, %fd213, %fd214;
	ld.shared.f64 	%fd216, [_ZZN3cub18CUB_300001_SM_10006detail6reduce28DeviceReduceSingleTileKernelINS2_10policy_hubIdjN4cuda3std3__44plusIdEEE10Policy1000EPdSC_iS9_ddNS7_10__identityEEEvT0_T1_T2_T3_T4_T6_E12temp_storage+48];
	add.f64 	%fd217, %fd215, %fd216;
	ld.shared.f64 	%fd218, [_ZZN3cub18CUB_300001_SM_10006detail6reduce28DeviceReduceSingleTileKernelINS2_10policy_hubIdjN4cuda3std3__44plusIdEEE10Policy1000EPdSC_iS9_ddNS7_10__identityEEEvT0_T1_T2_T3_T4_T6_E12temp_storage+56];
	add.f64 	%fd219, %fd217, %fd218;
	ld.shared.f64 	%fd220, [_ZZN3cub18CUB_300001_SM_10006detail6reduce28DeviceReduceSingleTileKernelINS2_10policy_hubIdjN4cuda3std3__44plusIdEEE10Policy1000EPdSC_iS9_ddNS7_10__identityEEEvT0_T1_T2_T3_T4_T6_E12temp_storage+64];
	add.f64 	%fd221, %fd219, %fd220;
	ld.shared.f64 	%fd222, [_ZZN3cub18CUB_300001_SM_10006detail6reduce28DeviceReduceSingleTileKernelINS2_10policy_hubIdjN4cuda3std3__44plusIdEEE10Policy1000EPdSC_iS9_ddNS7_10__identityEEEvT0_T1_T2_T3_T4_T6_E12temp_storage+72];
	add.f64 	%fd223, %fd221, %fd222;
	ld.shared.f64 	%fd224, [_ZZN3cub18CUB_300001_SM_10006detail6reduce28DeviceReduceSingleTileKernelINS2_10policy_hubIdjN4cuda3std3__44plusIdEEE10Policy1000EPdSC_iS9_ddNS7_10__identityEEEvT0_T1_T2_T3_T4_T6_E12temp_storage+80];
	add.f64 	%fd225, %fd223, %fd224;
	ld.shared.f64 	%fd226, [_ZZN3cub18CUB_300001_SM_10006detail6reduce28DeviceReduceSingleTileKernelINS2_10policy_hubIdjN4cuda3std3__44plusIdEEE10Policy1000EPdSC_iS9_ddNS7_10__identityEEEvT0_T1_T2_T3_T4_T6_E12temp_storage+88];
	add.f64 	%fd227, %fd225, %fd226;
	ld.shared.f64 	%fd228, [_ZZN3cub18CUB_300001_SM_10006detail6reduce28DeviceReduceSingleTileKernelINS2_10policy_hubIdjN4cuda3std3__44plusIdEEE10Policy1000EPdSC_iS9_ddNS7_10__identityEEEvT0_T1_T2_T3_T4_T6_E12temp_storage+96];
	add.f64 	%fd229, %fd227, %fd228;
	ld.shared.f64 	%fd230, [_ZZN3cub18CUB_300001_SM_10006detail6reduce28DeviceReduceSingleTileKernelINS2_10policy_hubIdjN4cuda3std3__44plusIdEEE10Policy1000EPdSC_iS9_ddNS7_10__identityEEEvT0_T1_T2_T3_T4_T6_E12temp_storage+104];
	add.f64 	%fd231, %fd229, %fd230;
	ld.shared.f64 	%fd232, [_ZZN3cub18CUB_300001_SM_10006detail6reduce28DeviceReduceSingleTileKernelINS2_10policy_hubIdjN4cuda3std3__44plusIdEEE10Policy1000EPdSC_iS9_ddNS7_10__identityEEEvT0_T1_T2_T3_T4_T6_E12temp_storage+112];
	add.f64 	%fd233, %fd231, %fd232;
	ld.shared.f64 	%fd234, [_ZZN3cub18CUB_300001_SM_10006detail6reduce28DeviceReduceSingleTileKernelINS2_10policy_hubIdjN4cuda3std3__44plusIdEEE10Policy1000EPdSC_iS9_ddNS7_10__identityEEEvT0_T1_T2_T3_T4_T6_E12temp_storage+120];
	add.f64 	%fd235, %fd233, %fd234;
	ld.shared.f64 	%fd236, [_ZZN3cub18CUB_300001_SM_10006detail6reduce28DeviceReduceSingleTileKernelINS2_10policy_hubIdjN4cuda3std3__44plusIdEEE10Policy1000EPdSC_iS9_ddNS7_10__identityEEEvT0_T1_T2_T3_T4_T6_E12temp_storage+128];
	add.f64 	%fd237, %fd235, %fd236;
	ld.shared.f64 	%fd238, [_ZZN3cub18CUB_300001_SM_10006detail6reduce28DeviceReduceSingleTileKernelINS2_10policy_hubIdjN4cuda3std3__44plusIdEEE10Policy1000EPdSC_iS9_ddNS7_10__identityEEEvT0_T1_T2_T3_T4_T6_E12temp_storage+136];
	add.f64 	%fd239, %fd237, %fd238;
	ld.shared.f64 	%fd240, [_ZZN3cub18CUB_300001_SM_10006detail6reduce28DeviceReduceSingleTileKernelINS2_10policy_hubIdjN4cuda3std3__44plusIdEEE10Policy1000EPdSC_iS9_ddNS7_10__identityEEEvT0_T1_T2_T3_T4_T6_E12temp_storage+144];
	add.f64 	%fd241, %fd239, %fd240;
	ld.shared.f64 	%fd242, [_ZZN3cub18CUB_300001_SM_10006detail6reduce28DeviceReduceSingleTileKernelINS2_10policy_hubIdjN4cuda3std3__44plusIdEEE10Policy1000EPdSC_iS9_ddNS7_10__identityEEEvT0_T1_T2_T3_T4_T6_E12temp_storage+152];
	add.f64 	%fd243, %fd241, %fd242;
	ld.shared.f64 	%fd244, [_ZZN3cub18CUB_300001_SM_10006detail6reduce28DeviceReduceSingleTileKernelINS2_10policy_hubIdjN4cuda3std3__44plusIdEEE10Policy1000EPdSC_iS9_ddNS7_10__identityEEEvT0_T1_T2_T3_T4_T6_E12temp_storage+160];
	add.f64 	%fd245, %fd243, %fd244;
	ld.shared.f64 	%fd246, [_ZZN3cub18CUB_300001_SM_10006detail6reduce28DeviceReduceSingleTileKernelINS2_10policy_hubIdjN4cuda3std3__44plusIdEEE10Policy1000EPdSC_iS9_ddNS7_10__identityEEEvT0_T1_T2_T3_T4_T6_E12temp_storage+168];
	add.f64 	%fd247, %fd245, %fd246;
	ld.shared.f64 	%fd248, [_ZZN3cub18CUB_300001_SM_10006detail6reduce28DeviceReduceSingleTileKernelINS2_10policy_hubIdjN4cuda3std3__44plusIdEEE10Policy1000EPdSC_iS9_ddNS7_10__identityEEEvT0_T1_T2_T3_T4_T6_E12temp_storage+176];
	add.f64 	%fd263, %fd247, %fd248;
	bra.uni 	$L__BB13_37;
$L__BB13_17:
	// begin inline asm
	mov.u32 %r106, %laneid;
	// end inline asm
	and.b32  	%r157, %r1, 992;
	add.s32 	%r158, %r157, 32;
	setp.gt.s32 	%p26, %r158, %r36;
	not.b32 	%r159, %r157;
	add.s32 	%r160, %r36, %r159;
	selp.b32 	%r155, %r160, 31, %p26;
	mov.b64 	%rd87, %fd255;
	mov.b64 	{%r108, %r113}, %rd87;
	mov.b32 	%r114, 1;
	mov.b32 	%r156, -1;
	// begin inline asm
	shfl.sync.down.b32 %r107, %r108, %r114, %r155, %r156;
	// end inline asm
	// begin inline asm
	shfl.sync.down.b32 %r112, %r113, %r114, %r155, %r156;
	// end inline asm
	mov.b64 	%rd88, {%r107, %r112};
	mov.b64 	%fd129, %rd88;
	setp.lt.s32 	%p27, %r106, %r155;
	add.f64 	%fd130, %fd255, %fd129;
	selp.f64 	%fd131, %fd130, %fd255, %p27;
	mov.b64 	%rd89, %fd131;
	mov.b64 	{%r118, %r123}, %rd89;
	mov.b32 	%r124, 2;
	// begin inline asm
	shfl.sync.down.b32 %r117, %r118, %r124, %r155, %r156;
	// end inline asm
	// begin inline asm
	shfl.sync.down.b32 %r122, %r123, %r124, %r155, %r156;
	// end inline asm
	mov.b64 	%rd90, {%r117, %r122};
	mov.b64 	%fd132, %rd90;
	add.s32 	%r161, %r106, 2;
	setp.gt.s32 	%p28, %r161, %r155;
	add.f64 	%fd133, %fd131, %fd132;
	selp.f64 	%fd134, %fd131, %fd133, %p28;
	mov.b64 	%rd91, %fd134;
	mov.b64 	{%r128, %r133}, %rd91;
	mov.b32 	%r134, 4;
	// begin inline asm
	shfl.sync.down.b32 %r127, %r128, %r134, %r155, %r156;
	// end inline asm
	// begin inline asm
	shfl.sync.down.b32 %r132, %r133, %r134, %r155, %r156;
	// end inline asm
	mov.b64 	%rd92, {%r127, %r132};
	mov.b64 	%fd135, %rd92;
	add.s32 	%r162, %r106, 4;
	setp.gt.s32 	%p29, %r162, %r155;
	add.f64 	%fd136, %fd134, %fd135;
	selp.f64 	%fd137, %fd134, %fd136, %p29;
	mov.b64 	%rd93, %fd137;
	mov.b64 	{%r138, %r143}, %rd93;
	mov.b32 	%r144, 8;
	// begin inline asm
	shfl.sync.down.b32 %r137, %r138, %r144, %r155, %r156;
	// end inline asm
	// begin inline asm
	shfl.sync.down.b32 %r142, %r143, %r144, %r155, %r156;
	// end inline asm
	mov.b64 	%rd94, {%r137, %r142};
	mov.b64 	%fd138, %rd94;
	add.s32 	%r163, %r106, 8;
	setp.gt.s32 	%p30, %r163, %r155;
	add.f64 	%fd139, %fd137, %fd138;
	selp.f64 	%fd140, %fd137, %fd139, %p30;
	mov.b64 	%rd95, %fd140;
	mov.b64 	{%r148, %r153}, %rd95;
	mov.b32 	%r154, 16;
	// begin inline asm
	shfl.sync.down.b32 %r147, %r148, %r154, %r155, %r156;
	// end inline asm
	// begin inline asm
	shfl.sync.down.b32 %r152, %r153, %r154, %r155, %r156;
	// end inline asm
	mov.b64 	%rd96, {%r147, %r152};
	mov.b64 	%fd141, %rd96;
	add.s32 	%r164, %r106, 16;
	setp.gt.s32 	%p31, %r164, %r155;
	add.f64 	%fd142, %fd140, %fd141;
	selp.f64 	%fd263, %fd140, %fd142, %p31;
	setp.ne.s32 	%p32, %r106, 0;
	@%p32 bra 	$L__BB13_19;
	shr.u32 	%r165, %r1, 2;
	and.b32  	%r166, %r165, 248;
	mov.u32 	%r167, _ZZN3cub18CUB_300001_SM_10006detail6reduce28DeviceReduceSingleTileKernelINS2_10policy_hubIdjN4cuda3std3__44plusIdEEE10Policy1000EPdSC_iS9_ddNS7_10__identityEEEvT0_T1_T2_T3_T4_T6_E12temp_storage;
	add.s32 	%r168, %r167, %r166;
	st.shared.f64 	[%r168+24], %fd263;
$L__BB13_19:
	bar.sync 	0;
	setp.ne.s32 	%p33, %r1, 0;
	@%p33 bra 	$L__BB13_37;
	setp.gt.s32 	%p34, %r36, 32;
	ld.shared.f64 	%fd143, [_ZZN3cub18CUB_300001_SM_10006detail6reduce28DeviceReduceSingleTileKernelINS2_10policy_hubIdjN4cuda3std3__44plusIdEEE10Policy1000EPdSC_iS9_ddNS7_10__identityEEEvT0_T1_T2_T3_T4_T6_E12temp_storage+32];
	add.f64 	%fd144, %fd263, %fd143;
	selp.f64 	%fd145, %fd144, %fd263, %p34;
	setp.gt.s32 	%p35, %r36, 64;
	ld.shared.f64 	%fd146, [_ZZN3cub18CUB_300001_SM_10006detail6reduce28DeviceReduceSingleTileKernelINS2_10policy_hubIdjN4cuda3std3__44plusIdEEE10Policy1000EPdSC_iS9_ddNS7_10__identityEEEvT0_T1_T2_T3_T4_T6_E12temp_storage+40];
	add.f64 	%fd147, %fd146, %fd145;
	selp.f64 	%fd148, %fd147, %fd145, %p35;
	setp.gt.s32 	%p36, %r36, 96;
	ld.shared.f64 	%fd149, [_ZZN3cub18CUB_300001_SM_10006detail6reduce28DeviceReduceSingleTileKernelINS2_10policy_hubIdjN4cuda3std3__44plusIdEEE10Policy1000EPdSC_iS9_ddNS7_10__identityEEEvT0_T1_T2_T3_T4_T6_E12temp_storage+48];
	add.f64 	%fd150, %fd149, %fd148;
	selp.f64 	%fd151, %fd150, %fd148, %p36;
	setp.gt.s32 	%p37, %r36, 128;
	ld.shared.f64 	%fd152, [_ZZN3cub18CUB_300001_SM_10006detail6reduce28DeviceReduceSingleTileKernelINS2_10policy_hubIdjN4cuda3std3__44plusIdEEE10Policy1000EPdSC_iS9_ddNS7_10__identityEEEvT0_T1_T2_T3_T4_T6_E12temp_storage+56];
	add.f64 	%fd153, %fd152, %fd151;
	selp.f64 	%fd154, %fd153, %fd151, %p37;
	setp.gt.s32 	%p38, %r36, 160;
	ld.shared.f64 	%fd155, [_ZZN3cub18CUB_300001_SM_10006detail6reduce28DeviceReduceSingleTileKernelINS2_10policy_hubIdjN4cuda3std3__44plusIdEEE10Policy1000EPdSC_iS9_ddNS7_10__identityEEEvT0_T1_T2_T3_T4_T6_E12temp_storage+64];
	add.f64 	%fd156, %fd155, %fd154;
	selp.f64 	%fd157, %fd156, %fd154, %p38;
	setp.gt.s32 	%p39, %r36, 192;
	ld.shared.f64 	%fd158, [_ZZN3cub18CUB_300001_SM_10006detail6reduce28DeviceReduceSingleTileKernelINS2_10policy_hubIdjN4cuda3std3__44plusIdEEE10Policy1000EPdSC_iS9_ddNS7_10__identityEEEvT0_T1_T2_T3_T4_T6_E12temp_storage+72];
	add.f64 	%fd159, %fd158, %fd157;
	selp.f64 	%fd160, %fd159, %fd157, %p39;
	setp.gt.s32 	%p40, %r36, 224;
	ld.shared.f64 	%fd161, [_ZZN3cub18CUB_300001_SM_10006detail6reduce28DeviceReduceSingleTileKernelINS2_10policy_hubIdjN4cuda3std3__44plusIdEEE10Policy1000EPdSC_iS9_ddNS7_10__identityEEEvT0_T1_T2_T3_T4_T6_E12temp_storage+80];
	add.f64 	%fd162, %fd161, %fd160;
	selp.f64 	%fd163, %fd162, %fd160, %p40;
	setp.gt.s32 	%p41, %r36, 256;
	ld.shared.f64 	%fd164, [_ZZN3cub18CUB_300001_SM_10006detail6reduce28DeviceReduceSingleTileKernelINS2_10policy_hubIdjN4cuda3std3__44plusIdEEE10Policy1000EPdSC_iS9_ddNS7_10__identityEEEvT0_T1_T2_T3_T4_T6_E12temp_storage+88];
	add.f64 	%fd165, %fd164, %fd163;
	selp.f64 	%fd166, %fd165, %fd163, %p41;
	setp.gt.s32 	%p42, %r36, 288;
	ld.shared.f64 	%fd167, [_ZZN3cub18CUB_300001_SM_10006detail6reduce28DeviceReduceSingleTileKernelINS2_10policy_hubIdjN4cuda3std3__44plusIdEEE10Policy1000EPdSC_iS9_ddNS7_10__identityEEEvT0_T1_T2_T3_T4_T6_E12temp_storage+96];
	add.f64 	%fd168, %fd167, %fd166;
	selp.f64 	%fd169, %fd168, %fd166, %p42;
	setp.gt.s32 	%p43, %r36, 320;
	ld.shared.f64 	%fd170, [_ZZN3cub18CUB_300001_SM_10006detail6reduce28DeviceReduceSingleTileKernelINS2_10policy_hubIdjN4cuda3std3__44plusIdEEE10Policy1000EPdSC_iS9_ddNS7_10__identityEEEvT0_T1_T2_T3_T4_T6_E12temp_storage+104];
	add.f64 	%fd171, %fd170, %fd169;
	selp.f64 	%fd172, %fd171, %fd169, %p43;
	setp.gt.s32 	%p44, %r36, 352;
	ld.shared.f64 	%fd173, [_ZZN3cub18CUB_300001_SM_10006detail6reduce28DeviceReduceSingleTileKernelINS2_10policy_hubIdjN4cuda3std3__44plusIdEEE10Policy1000EPdSC_iS9_ddNS7_10__identityEEEvT0_T1_T2_T3_T4_T6_E12temp_storage+112];
	add.f64 	%fd174, %fd173, %fd172;
	selp.f64 	%fd175, %fd174, %fd172, %p44;
	setp.gt.s32 	%p45, %r36, 384;
	ld.shared.f64 	%fd176, [_ZZN3cub18CUB_300001_SM_10006detail6reduce28DeviceReduceSingleTileKernelINS2_10policy_hubIdjN4cuda3std3__44plusIdEEE10Policy1000EPdSC_iS9_ddNS7_10__identityEEEvT0_T1_T2_T3_T4_T6_E12temp_storage+120];
	add.f64 	%fd177, %fd176, %fd175;
	selp.f64 	%fd178, %fd177, %fd175, %p45;
	setp.gt.s32 	%p46, %r36, 416;
	ld.shared.f64 	%fd179, [_ZZN3cub18CUB_300001_SM_10006detail6reduce28DeviceReduceSingleTileKernelINS2_10policy_hubIdjN4cuda3std3__44plusIdEEE10Policy1000EPdSC_iS9_ddNS7_10__identityEEEvT0_T1_T2_T3_T4_T6_E12temp_storage+128];
	add.f64 	%fd180, %fd179, %fd178;
	selp.f64 	%fd181, %fd180, %fd178, %p46;
	setp.gt.s32 	%p47, %r36, 448;
	ld.shared.f64 	%fd182, [_ZZN3cub18CUB_300001_SM_10006detail6reduce28DeviceReduceSingleTileKernelINS2_10policy_hubIdjN4cuda3std3__44plusIdEEE10Policy1000EPdSC_iS9_ddNS7_10__identityEEEvT0_T1_T2_T3_T4_T6_E12temp_storage+136];
	add.f64 	%fd183, %fd182, %fd181;
	selp.f64 	%fd184, %fd183, %fd181, %p47;
	setp.gt.s32 	%p48, %r36, 480;
	ld.shared.f64 	%fd185, [_ZZN3cub18CUB_300001_SM_10006detail6reduce28DeviceReduceSingleTileKernelINS2_10policy_hubIdjN4cuda3std3__44plusIdEEE10Policy1000EPdSC_iS9_ddNS7_10__identityEEEvT0_T1_T2_T3_T4_T6_E12temp_storage+144];
	add.f64 	%fd186, %fd185, %fd184;
	selp.f64 	%fd187, %fd186, %fd184, %p48;
	setp.gt.s32 	%p49, %r36, 512;
	ld.shared.f64 	%fd188, [_ZZN3cub18CUB_300001_SM_10006detail6reduce28DeviceReduceSingleTileKernelINS2_10policy_hubIdjN4cuda3std3__44plusIdEEE10Policy1000EPdSC_iS9_ddNS7_10__identityEEEvT0_T1_T2_T3_T4_T6_E12temp_storage+152];
	add.f64 	%fd189, %fd188, %fd187;
	selp.f64 	%fd190, %fd189, %fd187, %p49;
	setp.gt.s32 	%p50, %r36, 544;
	ld.shared.f64 	%fd191, [_ZZN3cub18CUB_300001_SM_10006detail6reduce28DeviceReduceSingleTileKernelINS2_10policy_hubIdjN4cuda3std3__44plusIdEEE10Policy1000EPdSC_iS9_ddNS7_10__identityEEEvT0_T1_T2_T3_T4_T6_E12temp_storage+160];
	add.f64 	%fd192, %fd191, %fd190;
	selp.f64 	%fd193, %fd192, %fd190, %p50;
	setp.gt.s32 	%p51, %r36, 576;
	ld.shared.f64 	%fd194, [_ZZN3cub18CUB_300001_SM_10006detail6reduce28DeviceReduceSingleTileKernelINS2_10policy_hubIdjN4cuda3std3__44plusIdEEE10Policy1000EPdSC_iS9_ddNS7_10__identityEEEvT0_T1_T2_T3_T4_T6_E12temp_storage+168];
	add.f64 	%fd195, %fd194, %fd193;
	selp.f64 	%fd196, %fd195, %fd193, %p51;
	setp.gt.s32 	%p52, %r36, 608;
	ld.shared.f64 	%fd197, [_ZZN3cub18CUB_300001_SM_10006detail6reduce28DeviceReduceSingleTileKernelINS2_10policy_hubIdjN4cuda3std3__44plusIdEEE10Policy1000EPdSC_iS9_ddNS7_10__identityEEEvT0_T1_T2_T3_T4_T6_E12temp_storage+176];
	add.f64 	%fd198, %fd197, %fd196;
	selp.f64 	%fd263, %fd198, %fd196, %p52;
	bra.uni 	$L__BB13_37;
$L__BB13_21:
	mov.u32 	%r14, %tid.x;
	mul.wide.u32 	%rd27, %r14, 8;
	add.s64 	%rd12, %rd9, %rd27;
	// begin inline asm
	ld.global.nc.u64 %rd11, [%rd12];
	// end inline asm
	mov.b64 	%fd31, %rd11;
	add.s64 	%rd14, %rd12, 5120;
	// begin inline asm
	ld.global.nc.u64 %rd13, [%rd14];
	// end inline asm
	mov.b64 	%fd32, %rd13;
	add.s64 	%rd16, %rd12, 10240;
	// begin inline asm
	ld.global.nc.u64 %rd15, [%rd16];
	// end inline asm
	mov.b64 	%fd33, %rd15;
	add.s64 	%rd18, %rd12, 15360;
	// begin inline asm
	ld.global.nc.u64 %rd17, [%rd18];
	// end inline asm
	mov.b64 	%fd34, %rd17;
	add.s64 	%rd20, %rd12, 20480;
	// begin inline asm
	ld.global.nc.u64 %rd19, [%rd20];
	// end inline asm
	mov.b64 	%fd35, %rd19;
	add.s64 	%rd22, %rd12, 25600;
	// begin inline asm
	ld.global.nc.u64 %rd21, [%rd22];
	// end inline asm
	mov.b64 	%fd36, %rd21;
	add.s64 	%rd24, %rd12, 30720;
	// begin inline asm
	ld.global.nc.u64 %rd23, [%rd24];
	// end inline asm
	mov.b64 	%fd37, %rd23;
	add.s64 	%rd26, %rd12, 35840;
	// begin inline asm
	ld.global.nc.u64 %rd25, [%rd26];
	// end inline asm
	mov.b64 	%fd38, %rd25;
	add.f64 	%fd39, %fd31, %fd32;
	add.f64 	%fd40, %fd39, %fd33;
	add.f64 	%fd41, %fd40, %fd34;
	add.f64 	%fd42, %fd41, %fd35;
	add.f64 	%fd43, %fd42, %fd36;
	add.f64 	%fd44, %fd43, %fd37;
	add.f64 	%fd262, %fd44, %fd38;
	setp.lt.u32 	%p3, %r36, 10240;
	mov.b32 	%r232, 5120;
	@%p3 bra 	$L__BB13_25;
	add.s32 	%r15, %r36, -5120;
	mov.b32 	%r232, 5120;
$L__BB13_23:
	mul.wide.s32 	%rd44, %r232, 8;
	add.s64 	%rd29, %rd12, %rd44;
	// begin inline asm
	ld.global.nc.u64 %rd28, [%rd29];
	// end inline asm
	mov.b64 	%fd45, %rd28;
	add.s64 	%rd31, %rd29, 5120;
	// begin inline asm
	ld.global.nc.u64 %rd30, [%rd31];
	// end inline asm
	mov.b64 	%fd46, %rd30;
	add.s64 	%rd33, %rd29, 10240;
	// begin inline asm
	ld.global.nc.u64 %rd32, [%rd33];
	// end inline asm
	mov.b64 	%fd47, %rd32;
	add.s64 	%rd35, %rd29, 15360;
	// begin inline asm
	ld.global.nc.u64 %rd34, [%rd35];
	// end inline asm
	mov.b64 	%fd48, %rd34;
	add.s64 	%rd37, %rd29, 20480;
	// begin inline asm
	ld.global.nc.u64 %rd36, [%rd37];
	// end inline asm
	mov.b64 	%fd49, %rd36;
	add.s64 	%rd39, %rd29, 25600;
	// begin inline asm
	ld.global.nc.u64 %rd38, [%rd39];
	// end inline asm
	mov.b64 	%fd50, %rd38;
	add.s64 	%rd41, %rd29, 30720;
	// begin inline asm
	ld.global.nc.u64 %rd40, [%rd41];
	// end inline asm
	mov.b64 	%fd51, %rd40;
	add.s64 	%rd43, %rd29, 35840;
	// begin inline asm
	ld.global.nc.u64 %rd42, [%rd43];
	// end inline asm
	mov.b64 	%fd52, %rd42;
	add.f64 	%fd53, %fd262, %fd45;
	add.f64 	%fd54, %fd53, %fd46;
	add.f64 	%fd55, %fd54, %fd47;
	add.f64 	%fd56, %fd55, %fd48;
	add.f64 	%fd57, %fd56, %fd49;
	add.f64 	%fd58, %fd57, %fd50;
	add.f64 	%fd59, %fd58, %fd51;
	add.f64 	%fd262, %fd59, %fd52;
	sub.s32 	%r39, %r36, %r232;
	setp.lt.s32 	%p4, %r39, 5120;
	@%p4 bra 	$L__BB13_33;
	add.s32 	%r232, %r232, 5120;
	setp.le.s32 	%p5, %r232, %r15;
	@%p5 bra 	$L__BB13_23;
$L__BB13_25:
	setp.le.s32 	%p6, %r36, %r232;
	@%p6 bra 	$L__BB13_33;
	sub.s32 	%r19, %r36, %r232;
	setp.ge.s32 	%p7, %r14, %r19;
	@%p7 bra 	$L__BB13_33;
	not.b32 	%r40, %r14;
	add.s32 	%r41, %r36, %r40;
	sub.s32 	%r20, %r41, %r232;
	mul.hi.u32 	%r42, %r20, -858993459;
	shr.u32 	%r43, %r42, 9;
	add.s32 	%r21, %r43, 1;
	and.b32  	%r44, %r43, 3;
	setp.eq.s32 	%p8, %r44, 3;
	mov.u32 	%r236, %r14;
	@%p8 bra 	$L__BB13_30;
	add.s32 	%r234, %r14, %r232;
	and.b32  	%r45, %r21, 3;
	neg.s32 	%r233, %r45;
	mov.u32 	%r236, %r14;
$L__BB13_29:
	.pragma "nounroll";
	mul.wide.u32 	%rd47, %r234, 8;
	add.s64 	%rd46, %rd9, %rd47;
	// begin inline asm
	ld.global.nc.u64 %rd45, [%rd46];
	// end inline asm
	mov.b64 	%fd61, %rd45;
	add.f64 	%fd262, %fd262, %fd61;
	add.s32 	%r236, %r236, 640;
	add.s32 	%r234, %r234, 640;
	add.s32 	%r233, %r233, 1;
	setp.ne.s32 	%p9, %r233, 0;
	@%p9 bra 	$L__BB13_29;
$L__BB13_30:
	setp.lt.u32 	%p10, %r20, 1920;
	@%p10 bra 	$L__BB13_33;
	cvt.u64.u32 	%rd48, %r236;
	cvt.u64.u32 	%rd49, %r232;
	add.s64 	%rd50, %rd48, %rd49;
	shl.b64 	%rd51, %rd50, 3;
	add.s64 	%rd52, %rd51, %rd9;
	add.s64 	%rd108, %rd52, 10240;
	add.s32 	%r237, %r236, %r232;
$L__BB13_32:
	mul.wide.u32 	%rd61, %r237, 8;
	add.s64 	%rd54, %rd9, %rd61;
	// begin inline asm
	ld.global.nc.u64 %rd53, [%rd54];
	// end inline asm
	mov.b64 	%fd62, %rd53;
	add.f64 	%fd63, %fd262, %fd62;
	add.s64 	%rd56, %rd108, -5120;
	// begin inline asm
	ld.global.nc.u64 %rd55, [%rd56];
	// end inline asm
	mov.b64 	%fd64, %rd55;
	add.f64 	%fd65, %fd63, %fd64;
	// begin inline asm
	ld.global.nc.u64 %rd57, [%rd108];
	// end inline asm
	mov.b64 	%fd66, %rd57;
	add.f64 	%fd67, %fd65, %fd66;
	add.s64 	%rd60, %rd108, 5120;
	// begin inline asm
	ld.global.nc.u64 %rd59, [%rd60];
	// end inline asm
	mov.b64 	%fd68, %rd59;
	add.f64 	%fd262, %fd67, %fd68;
	add.s32 	%r236, %r236, 2560;
	add.s64 	%rd108, %rd108, 20480;
	add.s32 	%r237, %r237, 2560;
	setp.lt.s32 	%p11, %r236, %r19;
	@%p11 bra 	$L__BB13_32;
$L__BB13_33:
	// begin inline asm
	mov.u32 %r46, %laneid;
	// end inline asm
	mov.b64 	%rd62, %fd262;
	mov.b64 	{%r48, %r53}, %rd62;
	mov.b32 	%r54, 1;
	mov.b32 	%r95, 31;
	mov.b32 	%r96, -1;
	// begin inline asm
	shfl.sync.down.b32 %r47, %r48, %r54, %r95, %r96;
	// end inline asm
	// begin inline asm
	shfl.sync.down.b32 %r52, %r53, %r54, %r95, %r96;
	// end inline asm
	mov.b64 	%rd63, {%r47, %r52};
	mov.b64 	%fd69, %rd63;
	setp.gt.s32 	%p12, %r46, 30;
	add.f64 	%fd70, %fd262, %fd69;
	selp.f64 	%fd71, %fd262, %fd70, %p12;
	mov.b64 	%rd64, %fd71;
	mov.b64 	{%r58, %r63}, %rd64;
	mov.b32 	%r64, 2;
	// begin inline asm
	shfl.sync.down.b32 %r57, %r58, %r64, %r95, %r96;
	// end inline asm
	// begin inline asm
	shfl.sync.down.b32 %r62, %r63, %r64, %r95, %r96;
	// end inline asm
	mov.b64 	%rd65, {%r57, %r62};
	mov.b64 	%fd72, %rd65;
	setp.gt.s32 	%p13, %r46, 29;
	add.f64 	%fd73, %fd71, %fd72;
	selp.f64 	%fd74, %fd71, %fd73, %p13;
	mov.b64 	%rd66, %fd74;
	mov.b64 	{%r68, %r73}, %rd66;
	mov.b32 	%r74, 4;
	// begin inline asm
	shfl.sync.down.b32 %r67, %r68, %r74, %r95, %r96;
	// end inline asm
	// begin inline asm
	shfl.sync.down.b32 %r72, %r73, %r74, %r95, %r96;
	// end inline asm
	mov.b64 	%rd67, {%r67, %r72};
	mov.b64 	%fd75, %rd67;
	setp.gt.s32 	%p14, %r46, 27;
	add.f64 	%fd76, %fd74, %fd75;
	selp.f64 	%fd77, %fd74, %fd76, %p14;
	mov.b64 	%rd68, %fd77;
	mov.b64 	{%r78, %r83}, %rd68;
	mov.b32 	%r84, 8;
	// begin inline asm
	shfl.sync.down.b32 %r77, %r78, %r84, %r95, %r96;
	// end inline asm
	// begin inline asm
	shfl.sync.down.b32 %r82, %r83, %r84, %r95, %r96;
	// end inline asm
	mov.b64 	%rd69, {%r77, %r82};
	mov.b64 	%fd78, %rd69;
	setp.gt.s32 	%p15, %r46, 23;
	add.f64 	%fd79, %fd77, %fd78;
	selp.f64 	%fd80, %fd77, %fd79, %p15;
	mov.b64 	%rd70, %fd80;
	mov.b64 	{%r88, %r93}, %rd70;
	mov.b32 	%r94, 16;
	// begin inline asm
	shfl.sync.down.b32 %r87, %r88, %r94, %r95, %r96;
	// end inline asm
	// begin inline asm
	shfl.sync.down.b32 %r92, %r93, %r94, %r95, %r96;
	// end inline asm
	mov.b64 	%rd71, {%r87, %r92};
	mov.b64 	%fd81, %rd71;
	setp.gt.s32 	%p16, %r46, 15;
	add.f64 	%fd26, %fd80, %fd81;
	selp.f64 	%fd263, %fd80, %fd26, %p16;
	setp.ne.s32 	%p17, %r46, 0;
	@%p17 bra 	$L__BB13_35;
	shr.u32 	%r97, %r14, 2;
	and.b32  	%r98, %r97, 248;
	mov.u32 	%r99, _ZZN3cub18CUB_300001_SM_10006detail6reduce28DeviceReduceSingleTileKernelINS2_10policy_hubIdjN4cuda3std3__44plusIdEEE10Policy1000EPdSC_iS9_ddNS7_10__identityEEEvT0_T1_T2_T3_T4_T6_E12temp_storage;
	add.s32 	%r100, %r99, %r98;
	st.shared.f64 	[%r100+24], %fd26;
$L__BB13_35:
	bar.sync 	0;
	setp.ne.s32 	%p18, %r14, 0;
	@%p18 bra 	$L__BB13_37;
	ld.shared.f64 	%fd82, [_ZZN3cub18CUB_300001_SM_10006detail6reduce28DeviceReduceSingleTileKernelINS2_10policy_hubIdjN4cuda3std3__44plusIdEEE10Policy1000EPdSC_iS9_ddNS7_10__identityEEEvT0_T1_T2_T3_T4_T6_E12temp_storage+32];
	add.f64 	%fd83, %fd263, %fd82;
	ld.shared.f64 	%fd84, [_ZZN3cub18CUB_300001_SM_10006detail6reduce28DeviceReduceSingleTileKernelINS2_10policy_hubIdjN4cuda3std3__44plusIdEEE10Policy1000EPdSC_iS9_ddNS7_10__identityEEEvT0_T1_T2_T3_T4_T6_E12temp_storage+40];
	add.f64 	%fd85, %fd83, %fd84;
	ld.shared.f64 	%fd86, [_ZZN3cub18CUB_300001_SM_10006detail6reduce28DeviceReduceSingleTileKernelINS2_10policy_hubIdjN4cuda3std3__44plusIdEEE10Policy1000EPdSC_iS9_ddNS7_10__identityEEEvT0_T1_T2_T3_T4_T6_E12temp_storage+48];
	add.f64 	%fd87, %fd85, %fd86;
	ld.shared.f64 	%fd88, [_ZZN3cub18CUB_300001_SM_10006detail6reduce28DeviceReduceSingleTileKernelINS2_10policy_hubIdjN4cuda3std3__44plusIdEEE10Policy1000EPdSC_iS9_ddNS7_10__identityEEEvT0_T1_T2_T3_T4_T6_E12temp_storage+56];
	add.f64 	%fd89, %fd87, %fd88;
	ld.shared.f64 	%fd90, [_ZZN3cub18CUB_300001_SM_10006detail6reduce28DeviceReduceSingleTileKernelINS2_10policy_hubIdjN4cuda3std3__44plusIdEEE10Policy1000EPdSC_iS9_ddNS7_10__identityEEEvT0_T1_T2_T3_T4_T6_E12temp_storage+64];
	add.f64 	%fd91, %fd89, %fd90;
	ld.shared.f64 	%fd92, [_ZZN3cub18CUB_300001_SM_10006detail6reduce28DeviceReduceSingleTileKernelINS2_10policy_hubIdjN4cuda3std3__44plusIdEEE10Policy1000EPdSC_iS9_ddNS7_10__identityEEEvT0_T1_T2_T3_T4_T6_E12temp_storage+72];
	add.f64 	%fd93, %fd91, %fd92;
	ld.shared.f64 	%fd94, [_ZZN3cub18CUB_300001_SM_10006detail6reduce28DeviceReduceSingleTileKernelINS2_10policy_hubIdjN4cuda3std3__44plusIdEEE10Policy1000EPdSC_iS9_ddNS7_10__identityEEEvT0_T1_T2_T3_T4_T6_E12temp_storage+80];
	add.f64 	%fd95, %fd93, %fd94;
	ld.shared.f64 	%fd96, [_ZZN3cub18CUB_300001_SM_10006detail6reduce28DeviceReduceSingleTileKernelINS2_10policy_hubIdjN4cuda3std3__44plusIdEEE10Policy1000EPdSC_iS9_ddNS7_10__identityEEEvT0_T1_T2_T3_T4_T6_E12temp_storage+88];
	add.f64 	%fd97, %fd95, %fd96;
	ld.shared.f64 	%fd98, [_ZZN3cub18CUB_300001_SM_10006detail6reduce28DeviceReduceSingleTileKernelINS2_10policy_hubIdjN4cuda3std3__44plusIdEEE10Policy1000EPdSC_iS9_ddNS7_10__identityEEEvT0_T1_T2_T3_T4_T6_E12temp_storage+96];
	add.f64 	%fd99, %fd97, %fd98;
	ld.shared.f64 	%fd100, [_ZZN3cub18CUB_300001_SM_10006detail6reduce28DeviceReduceSingleTileKernelINS2_10policy_hubIdjN4cuda3std3__44plusIdEEE10Policy1000EPdSC_iS9_ddNS7_10__identityEEEvT0_T1_T2_T3_T4_T6_E12temp_storage+104];
	add.f64 	%fd101, %fd99, %fd100;
	ld.shared.f64 	%fd102, [_ZZN3cub18CUB_300001_SM_10006detail6reduce28DeviceReduceSingleTileKernelINS2_10policy_hubIdjN4cuda3std3__44plusIdEEE10Policy1000EPdSC_iS9_ddNS7_10__identityEEEvT0_T1_T2_T3_T4_T6_E12temp_storage+112];
	add.f64 	%fd103, %fd101, %fd102;
	ld.shared.f64 	%fd104, [_ZZN3cub18CUB_300001_SM_10006detail6reduce28DeviceReduceSingleTileKernelINS2_10policy_hubIdjN4cuda3std3__44plusIdEEE10Policy1000EPdSC_iS9_ddNS7_10__identityEEEvT0_T1_T2_T3_T4_T6_E12temp_storage+120];
	add.f64 	%fd105, %fd103, %fd104;
	ld.shared.f64 	%fd106, [_ZZN3cub18CUB_300001_SM_10006detail6reduce28DeviceReduceSingleTileKernelINS2_10policy_hubIdjN4cuda3std3__44plusIdEEE10Policy1000EPdSC_iS9_ddNS7_10__identityEEEvT0_T1_T2_T3_T4_T6_E12temp_storage+128];
	add.f64 	%fd107, %fd105, %fd106;
	ld.shared.f64 	%fd108, [_ZZN3cub18CUB_300001_SM_10006detail6reduce28DeviceReduceSingleTileKernelINS2_10policy_hubIdjN4cuda3std3__44plusIdEEE10Policy1000EPdSC_iS9_ddNS7_10__identityEEEvT0_T1_T2_T3_T4_T6_E12temp_storage+136];
	add.f64 	%fd109, %fd107, %fd108;
	ld.shared.f64 	%fd110, [_ZZN3cub18CUB_300001_SM_10006detail6reduce28DeviceReduceSingleTileKernelINS2_10policy_hubIdjN4cuda3std3__44plusIdEEE10Policy1000EPdSC_iS9_ddNS7_10__identityEEEvT0_T1_T2_T3_T4_T6_E12temp_storage+144];
	add.f64 	%fd111, %fd109, %fd110;
	ld.shared.f64 	%fd112, [_ZZN3cub18CUB_300001_SM_10006detail6reduce28DeviceReduceSingleTileKernelINS2_10policy_hubIdjN4cuda3std3__44plusIdEEE10Policy1000EPdSC_iS9_ddNS7_10__identityEEEvT0_T1_T2_T3_T4_T6_E12temp_storage+152];
	add.f64 	%fd113, %fd111, %fd112;
	ld.shared.f64 	%fd114, [_ZZN3cub18CUB_300001_SM_10006detail6reduce28DeviceReduceSingleTileKernelINS2_10policy_hubIdjN4cuda3std3__44plusIdEEE10Policy1000EPdSC_iS9_ddNS7_10__identityEEEvT0_T1_T2_T3_T4_T6_E12temp_storage+160];
	add.f64 	%fd115, %fd113, %fd114;
	ld.shared.f64 	%fd116, [_ZZN3cub18CUB_300001_SM_10006detail6reduce28DeviceReduceSingleTileKernelINS2_10policy_hubIdjN4cuda3std3__44plusIdEEE10Policy1000EPdSC_iS9_ddNS7_10__identityEEEvT0_T1_T2_T3_T4_T6_E12temp_storage+168];
	add.f64 	%fd117, %fd115, %fd116;
	ld.shared.f64 	%fd118, [_ZZN3cub18CUB_300001_SM_10006detail6reduce28DeviceReduceSingleTileKernelINS2_10policy_hubIdjN4cuda3std3__44plusIdEEE10Policy1000EPdSC_iS9_ddNS7_10__identityEEEvT0_T1_T2_T3_T4_T6_E12temp_storage+176];
	add.f64 	%fd263, %fd117, %fd118;
$L__BB13_37:
	mov.u32 	%r224, %tid.x;
	setp.ne.s32 	%p60, %r224, 0;
	@%p60 bra 	$L__BB13_39;
	add.f64 	%fd249, %fd30, %fd263;
	st.global.f64 	[%rd1], %fd249;
$L__BB13_39:
	ret;

}
	// .globl	_ZN3cub18CUB_300001_SM_10006detail6reduce28DeviceReduceSingleTileKernelINS2_10policy_hubIdyN4cuda3std3__44plusIdEEE10Policy1000EN6thrust24THRUST_300001_SM_1000_NS6detail15normal_iteratorINSD_10device_ptrIdEEEEPdyS9_ddNS7_10__identityEEEvT0_T1_T2_T3_T4_T6_
.visible .entry _ZN3cub18CUB_300001_SM_10006detail6reduce28DeviceReduceSingleTileKernelINS2_10policy_hubIdyN4cuda3std3__44plusIdEEE10Policy1000EN6thrust24THRUST_300001_SM_1000_NS6detail15normal_iteratorINSD_10device_ptrIdEEEEPdyS9_ddNS7_10__identityEEEvT0_T1_T2_T3_T4_T6_(
	.param .align 8 .b8 _ZN3cub18CUB_300001_SM_10006detail6reduce28DeviceReduceSingleTileKernelINS2_10policy_hubIdyN4cuda3std3__44plusIdEEE10Policy1000EN6thrust24THRUST_300001_SM_1000_NS6detail15normal_iteratorINSD_10device_ptrIdEEEEPdyS9_ddNS7_10__identityEEEvT0_T1_T2_T3_T4_T6__param_0[8],
	.param .u64 .ptr .align 1 _ZN3cub18CUB_300001_SM_10006detail6reduce28DeviceReduceSingleTileKernelINS2_10policy_hubIdyN4cuda3std3__44plusIdEEE10Policy1000EN6thrust24THRUST_300001_SM_1000_NS6detail15normal_iteratorINSD_10device_ptrIdEEEEPdyS9_ddNS7_10__identityEEEvT0_T1_T2_T3_T4_T6__param_1,
	.param .u64 _ZN3cub18CUB_300001_SM_10006detail6reduce28DeviceReduceSingleTileKernelINS2_10policy_hubIdyN4cuda3std3__44plusIdEEE10Policy1000EN6thrust24THRUST_300001_SM_1000_NS6detail15normal_iteratorINSD_10device_ptrIdEEEEPdyS9_ddNS7_10__identityEEEvT0_T1_T2_T3_T4_T6__param_2,
	.param .align 1 .b8 _ZN3cub18CUB_300001_SM_10006detail6reduce28DeviceReduceSingleTileKernelINS2_10policy_hubIdyN4cuda3std3__44plusIdEEE10Policy1000EN6thrust24THRUST_300001_SM_1000_NS6detail15normal_iteratorINSD_10device_ptrIdEEEEPdyS9_ddNS7_10__identityEEEvT0_T1_T2_T3_T4_T6__param_3[1],
	.param .f64 _ZN3cub18CUB_300001_SM_10006detail6reduce28DeviceReduceSingleTileKernelINS2_10policy_hubIdyN4cuda3std3__44plusIdEEE10Policy1000EN6thrust24THRUST_300001_SM_1000_NS6detail15normal_iteratorINSD_10device_ptrIdEEEEPdyS9_ddNS7_10__identityEEEvT0_T1_T2_T3_T4_T6__param_4,
	.param .align 1 .b8 _ZN3cub18CUB_300001_SM_10006detail6reduce28DeviceReduceSingleTileKernelINS2_10policy_hubIdyN4cuda3std3__44plusIdEEE10Policy1000EN6thrust24THRUST_300001_SM_1000_NS6detail15normal_iteratorINSD_10device_ptrIdEEEEPdyS9_ddNS7_10__identityEEEvT0_T1_T2_T3_T4_T6__param_5[1]
)
.maxntid 512
.minnctapersm 1
{
	.reg .pred 	%p<67>;
	.reg .b32 	%r<246>;
	.reg .b64 	%rd<86>;
	.reg .b64 	%fd<348>;
	// demoted variable
	.shared .align 8 .b8 _ZZN3cub18CUB_300001_SM_10006detail6reduce28DeviceReduceSingleTileKernelINS2_10policy_hubIdyN4cuda3std3__44plusIdEEE10Policy1000EN6thrust24THRUST_300001_SM_1000_NS6detail15normal_iteratorINSD_10device_ptrIdEEEEPdyS9_ddNS7_10__identityEEEvT0_T1_T2_T3_T4_T6_E12temp_storage[152];
	ld.param.u64 	%rd18, [_ZN3cub18CUB_300001_SM_10006detail6reduce28DeviceReduceSingleTileKernelINS2_10policy_hubIdyN4cuda3std3__44plusIdEEE10Policy1000EN6thrust24THRUST_300001_SM_1000_NS6detail15normal_iteratorINSD_10device_ptrIdEEEEPdyS9_ddNS7_10__identityEEEvT0_T1_T2_T3_T4_T6__param_0];
	ld.param.u64 	%rd20, [_ZN3cub18CUB_300001_SM_10006detail6reduce28DeviceReduceSingleTileKernelINS2_10policy_hubIdyN4cuda3std3__44plusIdEEE10Policy1000EN6thrust24THRUST_300001_SM_1000_NS6detail15normal_iteratorINSD_10device_ptrIdEEEEPdyS9_ddNS7_10__identityEEEvT0_T1_T2_T3_T4_T6__param_1];
	ld.param.u64 	%rd19, [_ZN3cub18CUB_300001_SM_10006detail6reduce28DeviceReduceSingleTileKernelINS2_10policy_hubIdyN4cuda3std3__44plusIdEEE10Policy1000EN6thrust24THRUST_300001_SM_1000_NS6detail15normal_iteratorINSD_10device_ptrIdEEEEPdyS9_ddNS7_10__identityEEEvT0_T1_T2_T3_T4_T6__param_2];
	ld.param.f64 	%fd42, [_ZN3cub18CUB_300001_SM_10006detail6reduce28DeviceReduceSingleTileKernelINS2_10policy_hubIdyN4cuda3std3__44plusIdEEE10Policy1000EN6thrust24THRUST_300001_SM_1000_NS6detail15normal_iteratorINSD_10device_ptrIdEEEEPdyS9_ddNS7_10__identityEEEvT0_T1_T2_T3_T4_T6__param_4];
	cvta.to.global.u64 	%rd1, %rd20;
	setp.ne.s64 	%p1, %rd19, 0;
	@%p1 bra 	$L__BB14_3;
	mov.u32 	%r231, %tid.x;
	setp.ne.s32 	%p66, %r231, 0;
	@%p66 bra 	$L__BB14_51;
	st.global.f64 	[%rd1], %fd42;
	bra.uni 	$L__BB14_51;
$L__BB14_3:
	cvta.to.global.u64 	%rd2, %rd18;
	setp.gt.u64 	%p2, %rd19, 3583;
	@%p2 bra 	$L__BB14_28;
	cvt.u32.u64 	%r1, %rd19;
	mov.u32 	%r2, %tid.x;
	setp.ge.u32 	%p24, %r2, %r1;
	mov.f64 	%fd335, 0d0000000000000000;
	mov.u32 	%r235, %r2;
	@%p24 bra 	$L__BB14_6;
	mul.wide.u32 	%rd51, %r2, 8;
	add.s64 	%rd52, %rd2, %rd51;
	ld.global.f64 	%fd335, [%rd52];
	add.s32 	%r235, %r2, 512;
$L__BB14_6:
	setp.ge.u32 	%p25, %r235, %r1;
	@%p25 bra 	$L__BB14_19;
	not.b32 	%r108, %r235;
	add.s32 	%r109, %r108, %r1;
	shr.u32 	%r110, %r109, 9;
	add.s32 	%r5, %r110, 1;
	and.b32  	%r6, %r5, 15;
	setp.lt.u32 	%p26, %r109, 7680;
	@%p26 bra 	$L__BB14_10;
	and.b32  	%r111, %r5, 16777200;
	neg.s32 	%r233, %r111;
	mul.wide.u32 	%rd53, %r235, 8;
	add.s64 	%rd54, %rd53, %rd2;
	add.s64 	%rd81, %rd54, 32768;
$L__BB14_9:
	.pragma "nounroll";
	ld.global.f64 	%fd169, [%rd81+-32768];
	add.f64 	%fd170, %fd335, %fd169;
	ld.global.f64 	%fd171, [%rd81+-28672];
	add.f64 	%fd172, %fd170, %fd171;
	ld.global.f64 	%fd173, [%rd81+-24576];
	add.f64 	%fd174, %fd172, %fd173;
	ld.global.f64 	%fd175, [%rd81+-20480];
	add.f64 	%fd176, %fd174, %fd175;
	ld.global.f64 	%fd177, [%rd81+-16384];
	add.f64 	%fd178, %fd176, %fd177;
	ld.global.f64 	%fd179, [%rd81+-12288];
	add.f64 	%fd180, %fd178, %fd179;
	ld.global.f64 	%fd181, [%rd81+-8192];
	add.f64 	%fd182, %fd180, %fd181;
	ld.global.f64 	%fd183, [%rd81+-4096];
	add.f64 	%fd184, %fd182, %fd183;
	ld.global.f64 	%fd185, [%rd81];
	add.f64 	%fd186, %fd184, %fd185;
	ld.global.f64 	%fd187, [%rd81+4096];
	add.f64 	%fd188, %fd186, %fd187;
	ld.global.f64 	%fd189, [%rd81+8192];
	add.f64 	%fd190, %fd188, %fd189;
	ld.global.f64 	%fd191, [%rd81+12288];
	add.f64 	%fd192, %fd190, %fd191;
	ld.global.f64 	%fd193, [%rd81+16384];
	add.f64 	%fd194, %fd192, %fd193;
	ld.global.f64 	%fd195, [%rd81+20480];
	add.f64 	%fd196, %fd194, %fd195;
	ld.global.f64 	%fd197, [%rd81+24576];
	add.f64 	%fd198, %fd196, %fd197;
	ld.global.f64 	%fd199, [%rd81+28672];
	add.f64 	%fd335, %fd198, %fd199;
	add.s32 	%r235, %r235, 8192;
	add.s32 	%r233, %r233, 16;
	add.s64 	%rd81, %rd81, 65536;
	setp.ne.s32 	%p27, %r233, 0;
	@%p27 bra 	$L__BB14_9;
$L__BB14_10:
	setp.eq.s32 	%p28, %r6, 0;
	@%p28 bra 	$L__BB14_19;
	and.b32  	%r13, %r5, 7;
	setp.lt.u32 	%p29, %r6, 8;
	@%p29 bra 	$L__BB14_13;
	mul.wide.s32 	%rd55, %r235, 8;
	add.s64 	%rd56, %rd2, %rd55;
	ld.global.f64 	%fd201, [%rd56];
	add.f64 	%fd202, %fd335, %fd201;
	ld.global.f64 	%fd203, [%rd56+4096];
	add.f64 	%fd204, %fd202, %fd203;
	ld.global.f64 	%fd205, [%rd56+8192];
	add.f64 	%fd206, %fd204, %fd205;
	ld.global.f64 	%fd207, [%rd56+12288];
	add.f64 	%fd208, %fd206, %fd207;
	ld.global.f64 	%fd209, [%rd56+16384];
	add.f64 	%fd210, %fd208, %fd209;
	ld.global.f64 	%fd211, [%rd56+20480];
	add.f64 	%fd212, %fd210, %fd211;
	ld.global.f64 	%fd213, [%rd56+24576];
	add.f64 	%fd214, %fd212, %fd213;
	ld.global.f64 	%fd215, [%rd56+28672];
	add.f64 	%fd335, %fd214, %fd215;
	add.s32 	%r235, %r235, 4096;
$L__BB14_13:
	setp.eq.s32 	%p30, %r13, 0;
	@%p30 bra 	$L__BB14_19;
	and.b32  	%r16, %r5, 3;
	setp.lt.u32 	%p31, %r13, 4;
	@%p31 bra 	$L__BB14_16;
	mul.wide.s32 	%rd57, %r235, 8;
	add.s64 	%rd58, %rd2, %rd57;
	ld.global.f64 	%fd217, [%rd58];
	add.f64 	%fd218, %fd335, %fd217;
	ld.global.f64 	%fd219, [%rd58+4096];
	add.f64 	%fd220, %fd218, %fd219;
	ld.global.f64 	%fd221, [%rd58+8192];
	add.f64 	%fd222, %fd220, %fd221;
	ld.global.f64 	%fd223, [%rd58+12288];
	add.f64 	%fd335, %fd222, %fd223;
	add.s32 	%r235, %r235, 2048;
$L__BB14_16:
	setp.eq.s32 	%p32, %r16, 0;
	@%p32 bra 	$L__BB14_19;
	neg.s32 	%r238, %r16;
$L__BB14_18:
	.pragma "nounroll";
	mul.wide.s32 	%rd59, %r235, 8;
	add.s64 	%rd60, %rd2, %rd59;
	ld.global.f64 	%fd224, [%rd60];
	add.f64 	%fd335, %fd335, %fd224;
	add.s32 	%r235, %r235, 512;
	add.s32 	%r238, %r238, 1;
	setp.ne.s32 	%p33, %r238, 0;
	@%p33 bra 	$L__BB14_18;
$L__BB14_19:
	setp.lt.u64 	%p34, %rd19, 512;
	@%p34 bra 	$L__BB14_24;
	// begin inline asm
	mov.u32 %r175, %laneid;
	// end inline asm
	mov.b64 	%rd71, %fd335;
	mov.b64 	{%r177, %r182}, %rd71;
	mov.b32 	%r183, 1;
	mov.b32 	%r224, 31;
	mov.b32 	%r225, -1;
	// begin inline asm
	shfl.sync.down.b32 %r176, %r177, %r183, %r224, %r225;
	// end inline asm
	// begin inline asm
	shfl.sync.down.b32 %r181, %r182, %r183, %r224, %r225;
	// end inline asm
	mov.b64 	%rd72, {%r176, %r181};
	mov.b64 	%fd283, %rd72;
	setp.gt.s32 	%p58, %r175, 30;
	add.f64 	%fd284, %fd335, %fd283;
	selp.f64 	%fd285, %fd335, %fd284, %p58;
	mov.b64 	%rd73, %fd285;
	mov.b64 	{%r187, %r192}, %rd73;
	mov.b32 	%r193, 2;
	// begin inline asm
	shfl.sync.down.b32 %r186, %r187, %r193, %r224, %r225;
	// end inline asm
	// begin inline asm
	shfl.sync.down.b32 %r191, %r192, %r193, %r224, %r225;
	// end inline asm
	mov.b64 	%rd74, {%r186, %r191};
	mov.b64 	%fd286, %rd74;
	setp.gt.s32 	%p59, %r175, 29;
	add.f64 	%fd287, %fd285, %fd286;
	selp.f64 	%fd288, %fd285, %fd287, %p59;
	mov.b64 	%rd75, %fd288;
	mov.b64 	{%r197, %r202}, %rd75;
	mov.b32 	%r203, 4;
	// begin inline asm
	shfl.sync.down.b32 %r196, %r197, %r203, %r224, %r225;
	// end inline asm
	// begin inline asm
	shfl.sync.down.b32 %r201, %r202, %r203, %r224, %r225;
	// end inline asm
	mov.b64 	%rd76, {%r196, %r201};
	mov.b64 	%fd289, %rd76;
	setp.gt.s32 	%p60, %r175, 27;
	add.f64 	%fd290, %fd288, %fd289;
	selp.f64 	%fd291, %fd288, %fd290, %p60;
	mov.b64 	%rd77, %fd291;
	mov.b64 	{%r207, %r212}, %rd77;
	mov.b32 	%r213, 8;
	// begin inline asm
	shfl.sync.down.b32 %r206, %r207, %r213, %r224, %r225;
	// end inline asm
	// begin inline asm
	shfl.sync.down.b32 %r211, %r212, %r213, %r224, %r225;
	// end inline asm
	mov.b64 	%rd78, {%r206, %r211};
	mov.b64 	%fd292, %rd78;
	setp.gt.s32 	%p61, %r175, 23;
	add.f64 	%fd293, %fd291, %fd292;
	selp.f64 	%fd294, %fd291, %fd293, %p61;
	mov.b64 	%rd79, %fd294;
	mov.b64 	{%r217, %r222}, %rd79;
	mov.b32 	%r223, 16;
	// begin inline asm
	shfl.sync.down.b32 %r216, %r217, %r223, %r224, %r225;
	// end inline asm
	// begin inline asm
	shfl.sync.down.b32 %r221, %r222, %r223, %r224, %r225;
	// end inline asm
	mov.b64 	%rd80, {%r216, %r221};
	mov.b64 	%fd295, %rd80;
	setp.gt.s32 	%p62, %r175, 15;
	add.f64 	%fd16, %fd294, %fd295;
	selp.f64 	%fd347, %fd294, %fd16, %p62;
	setp.ne.s32 	%p63, %r175, 0;
	@%p63 bra 	$L__BB14_22;
	shr.u32 	%r226, %r2, 2;
	and.b32  	%r227, %r226, 248;
	mov.u32 	%r228, _ZZN3cub18CUB_300001_SM_10006detail6reduce28DeviceReduceSingleTileKernelINS2_10policy_hubIdyN4cuda3std3__44plusIdEEE10Policy1000EN6thrust24THRUST_300001_SM_1000_NS6detail15normal_iteratorINSD_10device_ptrIdEEEEPdyS9_ddNS7_10__identityEEEvT0_T1_T2_T3_T4_T6_E12temp_storage;
	add.s32 	%r229, %r228, %r227;
	st.shared.f64 	[%r229+16], %fd16;
$L__BB14_22:
	bar.sync 	0;
	setp.ne.s32 	%p64, %r2, 0;
	@%p64 bra 	$L__BB14_49;
	ld.shared.f64 	%fd296, [_ZZN3cub18CUB_300001_SM_10006detail6reduce28DeviceReduceSingleTileKernelINS2_10policy_hubIdyN4cuda3std3__44plusIdEEE10Policy1000EN6thrust24THRUST_300001_SM_1000_NS6detail15normal_iteratorINSD_10device_ptrIdEEEEPdyS9_ddNS7_10__identityEEEvT0_T1_T2_T3_T4_T6_E12temp_storage+24];
	add.f64 	%fd297, %fd347, %fd296;
	ld.shared.f64 	%fd298, [_ZZN3cub18CUB_300001_SM_10006detail6reduce28DeviceReduceSingleTileKernelINS2_10policy_hubIdyN4cuda3std3__44plusIdEEE10Policy1000EN6thrust24THRUST_300001_SM_1000_NS6detail15normal_iteratorINSD_10device_ptrIdEEEEPdyS9_ddNS7_10__identityEEEvT0_T1_T2_T3_T4_T6_E12temp_storage+32];
	add.f64 	%fd299, %fd297, %fd298;
	ld.shared.f64 	%fd300, [_ZZN3cub18CUB_300001_SM_10006detail6reduce28DeviceReduceSingleTileKernelINS2_10policy_hubIdyN4cuda3std3__44plusIdEEE10Policy1000EN6thrust24THRUST_300001_SM_1000_NS6detail15normal_iteratorINSD_10device_ptrIdEEEEPdyS9_ddNS7_10__identityEEEvT0_T1_T2_T3_T4_T6_E12temp_storage+40];
	add.f64 	%fd301, %fd299, %fd300;
	ld.shared.f64 	%fd302, [_ZZN3cub18CUB_300001_SM_10006detail6reduce28DeviceReduceSingleTileKernelINS2_10policy_hubIdyN4cuda3std3__44plusIdEEE10Policy1000EN6thrust24THRUST_300001_SM_1000_NS6detail15normal_iteratorINSD_10device_ptrIdEEEEPdyS9_ddNS7_10__identityEEEvT0_T1_T2_T3_T4_T6_E12temp_storage+48];
	add.f64 	%fd303, %fd301, %fd302;
	ld.shared.f64 	%fd304, [_ZZN3cub18CUB_300001_SM_10006detail6reduce28DeviceReduceSingleTileKernelINS2_10policy_hubIdyN4cuda3std3__44plusIdEEE10Policy1000EN6thrust24THRUST_300001_SM_1000_NS6detail15normal_iteratorINSD_10device_ptrIdEEEEPdyS9_ddNS7_10__identityEEEvT0_T1_T2_T3_T4_T6_E12temp_storage+56];
	add.f64 	%fd305, %fd303, %fd304;
	ld.shared.f64 	%fd306, [_ZZN3cub18CUB_300001_SM_10006detail6reduce28DeviceReduceSingleTileKernelINS2_10policy_hubIdyN4cuda3std3__44plusIdEEE10Policy1000EN6thrust24THRUST_300001_SM_1000_NS6detail15normal_iteratorINSD_10device_ptrIdEEEEPdyS9_ddNS7_10__identityEEEvT0_T1_T2_T3_T4_T6_E12temp_storage+64];
	add.f64 	%fd307, %fd305, %fd306;
	ld.shared.f64 	%fd308, [_ZZN3cub18CUB_300001_SM_10006detail6reduce28DeviceReduceSingleTileKernelINS2_10policy_hubIdyN4cuda3std3__44plusIdEEE10Policy1000EN6thrust24THRUST_300001_SM_1000_NS6detail15normal_iteratorINSD_10device_ptrIdEEEEPdyS9_ddNS7_10__identityEEEvT0_T1_T2_T3_T4_T6_E12temp_storage+72];
	add.f64 	%fd309, %fd307, %fd308;
	ld.shared.f64 	%fd310, [_ZZN3cub18CUB_300001_SM_10006detail6reduce28DeviceReduceSingleTileKernelINS2_10policy_hubIdyN4cuda3std3__44plusIdEEE10Policy1000EN6thrust24THRUST_300001_SM_1000_NS6detail15normal_iteratorINSD_10device_ptrIdEEEEPdyS9_ddNS7_10__identityEEEvT0_T1_T2_T3_T4_T6_E12temp_storage+80];
	add.f64 	%fd311, %fd309, %fd310;
	ld.shared.f64 	%fd312, [_ZZN3cub18CUB_300001_SM_10006detail6reduce28DeviceReduceSingleTileKernelINS2_10policy_hubIdyN4cuda3std3__44plusIdEEE10Policy1000EN6thrust24THRUST_300001_SM_1000_NS6detail15normal_iteratorINSD_10device_ptrIdEEEEPdyS9_ddNS7_10__identityEEEvT0_T1_T2_T3_T4_T6_E12temp_storage+88];
	add.f64 	%fd313, %fd311, %fd312;
	ld.shared.f64 	%fd314, [_ZZN3cub18CUB_300001_SM_10006detail6reduce28DeviceReduceSingleTileKernelINS2_10policy_hubIdyN4cuda3std3__44plusIdEEE10Policy1000EN6thrust24THRUST_300001_SM_1000_NS6detail15normal_iteratorINSD_10device_ptrIdEEEEPdyS9_ddNS7_10__identityEEEvT0_T1_T2_T3_T4_T6_E12temp_storage+96];
	add.f64 	%fd315, %fd313, %fd314;
	ld.shared.f64 	%fd316, [_ZZN3cub18CUB_300001_SM_10006detail6reduce28DeviceReduceSingleTileKernelINS2_10policy_hubIdyN4cuda3std3__44plusIdEEE10Policy1000EN6thrust24THRUST_300001_SM_1000_NS6detail15normal_iteratorINSD_10device_ptrIdEEEEPdyS9_ddNS7_10__identityEEEvT0_T1_T2_T3_T4_T6_E12temp_storage+104];
	add.f64 	%fd317, %fd315, %fd316;
	ld.shared.f64 	%fd318, [_ZZN3cub18CUB_300001_SM_10006detail6reduce28DeviceReduceSingleTileKernelINS2_10policy_hubIdyN4cuda3std3__44plusIdEEE10Policy1000EN6thrust24THRUST_300001_SM_1000_NS6detail15normal_iteratorINSD_10device_ptrIdEEEEPdyS9_ddNS7_10__identityEEEvT0_T1_T2_T3_T4_T6_E12temp_storage+112];
	add.f64 	%fd319, %fd317, %fd318;
	ld.shared.f64 	%fd320, [_ZZN3cub18CUB_300001_SM_10006detail6reduce28DeviceReduceSingleTileKernelINS2_10policy_hubIdyN4cuda3std3__44plusIdEEE10Policy1000EN6thrust24THRUST_300001_SM_1000_NS6detail15normal_iteratorINSD_10device_ptrIdEEEEPdyS9_ddNS7_10__identityEEEvT0_T1_T2_T3_T4_T6_E12temp_storage+120];
	add.f64 	%fd321, %fd319, %fd320;
	ld.shared.f64 	%fd322, [_ZZN3cub18CUB_300001_SM_10006detail6reduce28DeviceReduceSingleTileKernelINS2_10policy_hubIdyN4cuda3std3__44plusIdEEE10Policy1000EN6thrust24THRUST_300001_SM_1000_NS6detail15normal_iteratorINSD_10device_ptrIdEEEEPdyS9_ddNS7_10__identityEEEvT0_T1_T2_T3_T4_T6_E12temp_storage+128];
	add.f64 	%fd323, %fd321, %fd322;
	ld.shared.f64 	%fd324, [_ZZN3cub18CUB_300001_SM_10006detail6reduce28DeviceReduceSingleTileKernelINS2_10policy_hubIdyN4cuda3std3__44plusIdEEE10Policy1000EN6thrust24THRUST_300001_SM_1000_NS6detail15normal_iteratorINSD_10device_ptrIdEEEEPdyS9_ddNS7_10__identityEEEvT0_T1_T2_T3_T4_T6_E12temp_storage+136];
	add.f64 	%fd347, %fd323, %fd324;
	bra.uni 	$L__BB14_49;
$L__BB14_24:
	// begin inline asm
	mov.u32 %r112, %laneid;
	// end inline asm
	and.b32  	%r163, %r2, 992;
	add.s32 	%r164, %r163, 32;
	setp.gt.u32 	%p35, %r164, %r1;
	not.b32 	%r165, %r163;
	add.s32 	%r166, %r1, %r165;
	selp.b32 	%r161, %r166, 31, %p35;
	mov.b64 	%rd61, %fd335;
	mov.b64 	{%r114, %r119}, %rd61;
	mov.b32 	%r120, 1;
	mov.b32 	%r162, -1;
	// begin inline asm
	shfl.sync.down.b32 %r113, %r114, %r120, %r161, %r162;
	// end inline asm
	// begin inline asm
	shfl.sync.down.b32 %r118, %r119, %r120, %r161, %r162;
	// end inline asm
	mov.b64 	%rd62, {%r113, %r118};
	mov.b64 	%fd225, %rd62;
	setp.lt.s32 	%p36, %r112, %r161;
	add.f64 	%fd226, %fd335, %fd225;
	selp.f64 	%fd227, %fd226, %fd335, %p36;
	mov.b64 	%rd63, %fd227;
	mov.b64 	{%r124, %r129}, %rd63;
	mov.b32 	%r130, 2;
	// begin inline asm
	shfl.sync.down.b32 %r123, %r124, %r130, %r161, %r162;
	// end inline asm
	// begin inline asm
	shfl.sync.down.b32 %r128, %r129, %r130, %r161, %r162;
	// end inline asm
	mov.b64 	%rd64, {%r123, %r128};
	mov.b64 	%fd228, %rd64;
	add.s32 	%r167, %r112, 2;
	setp.gt.s32 	%p37, %r167, %r161;
	add.f64 	%fd229, %fd227, %fd228;
	selp.f64 	%fd230, %fd227, %fd229, %p37;
	mov.b64 	%rd65, %fd230;
	mov.b64 	{%r134, %r139}, %rd65;
	mov.b32 	%r140, 4;
	// begin inline asm
	shfl.sync.down.b32 %r133, %r134, %r140, %r161, %r162;
	// end inline asm
	// begin inline asm
	shfl.sync.down.b32 %r138, %r139, %r140, %r161, %r162;
	// end inline asm
	mov.b64 	%rd66, {%r133, %r138};
	mov.b64 	%fd231, %rd66;
	add.s32 	%r168, %r112, 4;
	setp.gt.s32 	%p38, %r168, %r161;
	add.f64 	%fd232, %fd230, %fd231;
	selp.f64 	%fd233, %fd230, %fd232, %p38;
	mov.b64 	%rd67, %fd233;
	mov.b64 	{%r144, %r149}, %rd67;
	mov.b32 	%r150, 8;
	// begin inline asm
	shfl.sync.down.b32 %r143, %r144, %r150, %r161, %r162;
	// end inline asm
	// begin inline asm
	shfl.sync.down.b32 %r148, %r149, %r150, %r161, %r162;
	// end inline asm
	mov.b64 	%rd68, {%r143, %r148};
	mov.b64 	%fd234, %rd68;
	add.s32 	%r169, %r112, 8;
	setp.gt.s32 	%p39, %r169, %r161;
	add.f64 	%fd235, %fd233, %fd234;
	selp.f64 	%fd236, %fd233, %fd235, %p39;
	mov.b64 	%rd69, %fd236;
	mov.b64 	{%r154, %r159}, %rd69;
	mov.b32 	%r160, 16;
	// begin inline asm
	shfl.sync.down.b32 %r153, %r154, %r160, %r161, %r162;
	// end inline asm
	// begin inline asm
	shfl.sync.down.b32 %r158, %r159, %r160, %r161, %r162;
	// end inline asm
	mov.b64 	%rd70, {%r153, %r158};
	mov.b64 	%fd237, %rd70;
	add.s32 	%r170, %r112, 16;
	setp.gt.s32 	%p40, %r170, %r161;
	add.f64 	%fd238, %fd236, %fd237;
	selp.f64 	%fd347, %fd236, %fd238, %p40;
	setp.ne.s32 	%p41, %r112, 0;
	@%p41 bra 	$L__BB14_26;
	shr.u32 	%r171, %r2, 2;
	and.b32  	%r172, %r171, 248;
	mov.u32 	%r173, _ZZN3cub18CUB_300001_SM_10006detail6reduce28DeviceReduceSingleTileKernelINS2_10policy_hubIdyN4cuda3std3__44plusIdEEE10Policy1000EN6thrust24THRUST_300001_SM_1000_NS6detail15normal_iteratorINSD_10device_ptrIdEEEEPdyS9_ddNS7_10__identityEEEvT0_T1_T2_T3_T4_T6_E12temp_storage;
	add.s32 	%r174, %r173, %r172;
	st.shared.f64 	[%r174+16], %fd347;
$L__BB14_26:
	bar.sync 	0;
	setp.ne.s32 	%p42, %r2, 0;
	@%p42 bra 	$L__BB14_49;
	setp.gt.u64 	%p43, %rd19, 32;
	ld.shared.f64 	%fd239, [_ZZN3cub18CUB_300001_SM_10006detail6reduce28DeviceReduceSingleTileKernelINS2_10policy_hubIdyN4cuda3std3__44plusIdEEE10Policy1000EN6thrust24THRUST_300001_SM_1000_NS6detail15normal_iteratorINSD_10device_ptrIdEEEEPdyS9_ddNS7_10__identityEEEvT0_T1_T2_T3_T4_T6_E12temp_storage+24];
	add.f64 	%fd240, %fd347, %fd239;
	selp.f64 	%fd241, %fd240, %fd347, %p43;
	setp.gt.u64 	%p44, %rd19, 64;
	ld.shared.f64 	%fd242, [_ZZN3cub18CUB_300001_SM_10006detail6reduce28DeviceReduceSingleTileKernelINS2_10policy_hubIdyN4cuda3std3__44plusIdEEE10Policy1000EN6thrust24THRUST_300001_SM_1000_NS6detail15normal_iteratorINSD_10device_ptrIdEEEEPdyS9_ddNS7_10__identityEEEvT0_T1_T2_T3_T4_T6_E12temp_storage+32];
	add.f64 	%fd243, %fd242, %fd241;
	selp.f64 	%fd244, %fd243, %fd241, %p44;
	setp.gt.u64 	%p45, %rd19, 96;
	ld.shared.f64 	%fd245, [_ZZN3cub18CUB_300001_SM_10006detail6reduce28DeviceReduceSingleTileKernelINS2_10policy_hubIdyN4cuda3std3__44plusIdEEE10Policy1000EN6thrust24THRUST_300001_SM_1000_NS6detail15normal_iteratorINSD_10device_ptrIdEEEEPdyS9_ddNS7_10__identityEEEvT0_T1_T2_T3_T4_T6_E12temp_storage+40];
	add.f64 	%fd246, %fd245, %fd244;
	selp.f64 	%fd247, %fd246, %fd244, %p45;
	setp.gt.u64 	%p46, %rd19, 128;
	ld.shared.f64 	%fd248, [_ZZN3cub18CUB_300001_SM_10006detail6reduce28DeviceReduceSingleTileKernelINS2_10policy_hubIdyN4cuda3std3__44plusIdEEE10Policy1000EN6thrust24THRUST_300001_SM_1000_NS6detail15normal_iteratorINSD_10device_ptrIdEEEEPdyS9_ddNS7_10__identityEEEvT0_T1_T2_T3_T4_T6_E12temp_storage+48];
	add.f64 	%fd249, %fd248, %fd247;
	selp.f64 	%fd250, %fd249, %fd247, %p46;
	setp.gt.u64 	%p47, %rd19, 160;
	ld.shared.f64 	%fd251, [_ZZN3cub18CUB_300001_SM_10006detail6reduce28DeviceReduceSingleTileKernelINS2_10policy_hubIdyN4cuda3std3__44plusIdEEE10Policy1000EN6thrust24THRUST_300001_SM_1000_NS6detail15normal_iteratorINSD_10device_ptrIdEEEEPdyS9_ddNS7_10__identityEEEvT0_T1_T2_T3_T4_T6_E12temp_storage+56];
	add.f64 	%fd252, %fd251, %fd250;
	selp.f64 	%fd253, %fd252, %fd250, %p47;
	setp.gt.u64 	%p48, %rd19, 192;
	ld.shared.f64 	%fd254, [_ZZN3cub18CUB_300001_SM_10006detail6reduce28DeviceReduceSingleTileKernelINS2_10policy_hubIdyN4cuda3std3__44plusIdEEE10Policy1000EN6thrust24THRUST_300001_SM_1000_NS6detail15normal_iteratorINSD_10device_ptrIdEEEEPdyS9_ddNS7_10__identityEEEvT0_T1_T2_T3_T4_T6_E12temp_storage+64];
	add.f64 	%fd255, %fd254, %fd253;
	selp.f64 	%fd256, %fd255, %fd253, %p48;
	setp.gt.u64 	%p49, %rd19, 224;
	ld.shared.f64 	%fd257, [_ZZN3cub18CUB_300001_SM_10006detail6reduce28DeviceReduceSingleTileKernelINS2_10policy_hubIdyN4cuda3std3__44plusIdEEE10Policy1000EN6thrust24THRUST_300001_SM_1000_NS6detail15normal_iteratorINSD_10device_ptrIdEEEEPdyS9_ddNS7_10__identityEEEvT0_T1_T2_T3_T4_T6_E12temp_storage+72];
	add.f64 	%fd258, %fd257, %fd256;
	selp.f64 	%fd259, %fd258, %fd256, %p49;
	setp.gt.u64 	%p50, %rd19, 256;
	ld.shared.f64 	%fd260, [_ZZN3cub18CUB_300001_SM_10006detail6reduce28DeviceReduceSingleTileKernelINS2_10policy_hubIdyN4cuda3std3__44plusIdEEE10Policy1000EN6thrust24THRUST_300001_SM_1000_NS6detail15normal_iteratorINSD_10device_ptrIdEEEEPdyS9_ddNS7_10__identityEEEvT0_T1_T2_T3_T4_T6_E12temp_storage+80];
	add.f64 	%fd261, %fd260, %fd259;
	selp.f64 	%fd262, %fd261, %fd259, %p50;
	setp.gt.u64 	%p51, %rd19, 288;
	ld.shared.f64 	%fd263, [_ZZN3cub18CUB_300001_SM_10006detail6reduce28DeviceReduceSingleTileKernelINS2_10policy_hubIdyN4cuda3std3__44plusIdEEE10Policy1000EN6thrust24THRUST_300001_SM_1000_NS6detail15normal_iteratorINSD_10device_ptrIdEEEEPdyS9_ddNS7_10__identityEEEvT0_T1_T2_T3_T4_T6_E12temp_storage+88];
	add.f64 	%fd264, %fd263, %fd262;
	selp.f64 	%fd265, %fd264, %fd262, %p51;
	setp.gt.u64 	%p52, %rd19, 320;
	ld.shared.f64 	%fd266, [_ZZN3cub18CUB_300001_SM_10006detail6reduce28DeviceReduceSingleTileKernelINS2_10policy_hubIdyN4cuda3std3__44plusIdEEE10Policy1000EN6thrust24THRUST_300001_SM_1000_NS6detail15normal_iteratorINSD_10device_ptrIdEEEEPdyS9_ddNS7_10__identityEEEvT0_T1_T2_T3_T4_T6_E12temp_storage+96];
	add.f64 	%fd267, %fd266, %fd265;
	selp.f64 	%fd268, %fd267, %fd265, %p52;
	setp.gt.u64 	%p53, %rd19, 352;
	ld.shared.f64 	%fd269, [_ZZN3cub18CUB_300001_SM_10006detail6reduce28DeviceReduceSingleTileKernelINS2_10policy_hubIdyN4cuda3std3__44plusIdEEE10Policy1000EN6thrust24THRUST_300001_SM_1000_NS6detail15normal_iteratorINSD_10device_ptrIdEEEEPdyS9_ddNS7_10__identityEEEvT0_T1_T2_T3_T4_T6_E12temp_storage+104];
	add.f64 	%fd270, %fd269, %fd268;
	selp.f64 	%fd271, %fd270, %fd268, %p53;
	setp.gt.u64 	%p54, %rd19, 384;
	ld.shared.f64 	%fd272, [_ZZN3cub18CUB_300001_SM_10006detail6reduce28DeviceReduceSingleTileKernelINS2_10policy_hubIdyN4cuda3std3__44plusIdEEE10Policy1000EN6thrust24THRUST_300001_SM_1000_NS6detail15normal_iteratorINSD_10device_ptrIdEEEEPdyS9_ddNS7_10__identityEEEvT0_T1_T2_T3_T4_T6_E12temp_storage+112];
	add.f64 	%fd273, %fd272, %fd271;
	selp.f64 	%fd274, %fd273, %fd271, %p54;
	setp.gt.u64 	%p55, %rd19, 416;
	ld.shared.f64 	%fd275, [_ZZN3cub18CUB_300001_SM_10006detail6reduce28DeviceReduceSingleTileKernelINS2_10policy_hubIdyN4cuda3std3__44plusIdEEE10Policy1000EN6thrust24THRUST_300001_SM_1000_NS6detail15normal_iteratorINSD_10device_ptrIdEEEEPdyS9_ddNS7_10__identityEEEvT0_T1_T2_T3_T4_T6_E12temp_storage+120];
	add.f64 	%fd276, %fd275, %fd274;
	selp.f64 	%fd277, %fd276, %fd274, %p55;
	setp.gt.u64 	%p56, %rd19, 448;
	ld.shared.f64 	%fd278, [_ZZN3cub18CUB_300001_SM_10006detail6reduce28DeviceReduceSingleTileKernelINS2_10policy_hubIdyN4cuda3std3__44plusIdEEE10Policy1000EN6thrust24THRUST_300001_SM_1000_NS6detail15normal_iteratorINSD_10device_ptrIdEEEEPdyS9_ddNS7_10__identityEEEvT0_T1_T2_T3_T4_T6_E12temp_storage+128];
	add.f64 	%fd279, %fd278, %fd277;
	selp.f64 	%fd280, %fd279, %fd277, %p56;
	setp.gt.u64 	%p57, %rd19, 480;
	ld.shared.f64 	%fd281, [_ZZN3cub18CUB_300001_SM_10006detail6reduce28DeviceReduceSingleTileKernelINS2_10policy_hubIdyN4cuda3std3__44plusIdEEE10Policy1000EN6thrust24THRUST_300001_SM_1000_NS6detail15normal_iteratorINSD_10device_ptrIdEEEEPdyS9_ddNS7_10__identityEEEvT0_T1_T2_T3_T4_T6_E12temp_storage+136];
	add.f64 	%fd282, %fd281, %fd280;
	selp.f64 	%fd347, %fd282, %fd280, %p57;
	bra.uni 	$L__BB14_49;
$L__BB14_28:
	mov.u32 	%r24, %tid.x;
	cvt.u64.u32 	%rd6, %r24;
	mul.wide.u32 	%rd22, %r24, 8;
	add.s64 	%rd7, %rd2, %rd22;
	ld.global.f64 	%fd43, [%rd7];
	ld.global.f64 	%fd44, [%rd7+4096];
	ld.global.f64 	%fd45, [%rd7+8192];
	ld.global.f64 	%fd46, [%rd7+12288];
	ld.global.f64 	%fd47, [%rd7+16384];
	ld.global.f64 	%fd48, [%rd7+20480];
	ld.global.f64 	%fd49, [%rd7+24576];
	add.f64 	%fd50, %fd43, %fd44;
	add.f64 	%fd51, %fd50, %fd45;
	add.f64 	%fd52, %fd51, %fd46;
	add.f64 	%fd53, %fd52, %fd47;
	add.f64 	%fd54, %fd53, %fd48;
	add.f64 	%fd346, %fd54, %fd49;
	add.s64 	%rd8, %rd19, -3584;
	setp.lt.u64 	%p3, %rd8, 3584;
	mov.b64 	%rd83, 3584;
	@%p3 bra 	$L__BB14_32;
	mov.b64 	%rd83, 3584;
$L__BB14_30:
	shl.b64 	%rd24, %rd83, 3;
	add.s64 	%rd25, %rd7, %rd24;
	ld.global.f64 	%fd55, [%rd25];
	ld.global.f64 	%fd56, [%rd25+4096];
	ld.global.f64 	%fd57, [%rd25+8192];
	ld.global.f64 	%fd58, [%rd25+12288];
	ld.global.f64 	%fd59, [%rd25+16384];
	ld.global.f64 	%fd60, [%rd25+20480];
	ld.global.f64 	%fd61, [%rd25+24576];
	add.f64 	%fd62, %fd346, %fd55;
	add.f64 	%fd63, %fd62, %fd56;
	add.f64 	%fd64, %fd63, %fd57;
	add.f64 	%fd65, %fd64, %fd58;
	add.f64 	%fd66, %fd65, %fd59;
	add.f64 	%fd67, %fd66, %fd60;
	add.f64 	%fd346, %fd67, %fd61;
	sub.s64 	%rd26, %rd19, %rd83;
	setp.lt.u64 	%p4, %rd26, 3584;
	@%p4 bra 	$L__BB14_45;
	add.s64 	%rd83, %rd83, 3584;
	setp.le.u64 	%p5, %rd83, %rd8;
	@%p5 bra 	$L__BB14_30;
$L__BB14_32:
	setp.le.u64 	%p6, %rd19, %rd83;
	cvt.u32.u64 	%r42, %rd83;
	cvt.u32.u64 	%r43, %rd19;
	sub.s32 	%r44, %r43, %r42;
	setp.ge.s32 	%p7, %r24, %r44;
	or.pred  	%p8, %p6, %p7;
	@%p8 bra 	$L__BB14_45;
	not.b32 	%r47, %r24;
	add.s32 	%r48, %r47, %r43;
	sub.s32 	%r50, %r48, %r42;
	shr.u32 	%r51, %r50, 9;
	add.s32 	%r25, %r51, 1;
	and.b32  	%r26, %r25, 15;
	setp.lt.u32 	%p9, %r50, 7680;
	mov.u32 	%r242, %r24;
	@%p9 bra 	$L__BB14_36;
	and.b32  	%r52, %r25, 16777200;
	neg.s32 	%r240, %r52;
	add.s64 	%rd27, %rd83, %rd6;
	shl.b64 	%rd28, %rd27, 3;
	add.s64 	%rd29, %rd28, %rd2;
	add.s64 	%rd84, %rd29, 32768;
	mov.u32 	%r242, %r24;
$L__BB14_35:
	.pragma "nounroll";
	ld.global.f64 	%fd69, [%rd84+-32768];
	add.f64 	%fd70, %fd346, %fd69;
	ld.global.f64 	%fd71, [%rd84+-28672];
	add.f64 	%fd72, %fd70, %fd71;
	ld.global.f64 	%fd73, [%rd84+-24576];
	add.f64 	%fd74, %fd72, %fd73;
	ld.global.f64 	%fd75, [%rd84+-20480];
	add.f64 	%fd76, %fd74, %fd75;
	ld.global.f64 	%fd77, [%rd84+-16384];
	add.f64 	%fd78, %fd76, %fd77;
	ld.global.f64 	%fd79, [%rd84+-12288];
	add.f64 	%fd80, %fd78, %fd79;
	ld.global.f64 	%fd81, [%rd84+-8192];
	add.f64 	%fd82, %fd80, %fd81;
	ld.global.f64 	%fd83, [%rd84+-4096];
	add.f64 	%fd84, %fd82, %fd83;
	ld.global.f64 	%fd85, [%rd84];
	add.f64 	%fd86, %fd84, %fd85;
	ld.global.f64 	%fd87, [%rd84+4096];
	add.f64 	%fd88, %fd86, %fd87;
	ld.global.f64 	%fd89, [%rd84+8192];
	add.f64 	%fd90, %fd88, %fd89;
	ld.global.f64 	%fd91, [%rd84+12288];
	add.f64 	%fd92, %fd90, %fd91;
	ld.global.f64 	%fd93, [%rd84+16384];
	add.f64 	%fd94, %fd92, %fd93;
	ld.global.f64 	%fd95, [%rd84+20480];
	add.f64 	%fd96, %fd94, %fd95;
	ld.global.f64 	%fd97, [%rd84+24576];
	add.f64 	%fd98, %fd96, %fd97;
	ld.global.f64 	%fd99, [%rd84+28672];
	add.f64 	%fd346, %fd98, %fd99;
	add.s32 	%r242, %r242, 8192;
	add.s32 	%r240, %r240, 16;
	add.s64 	%rd84, %rd84, 65536;
	setp.ne.s32 	%p10, %r240, 0;
	@%p10 bra 	$L__BB14_35;
$L__BB14_36:
	setp.eq.s32 	%p11, %r26, 0;
	@%p11 bra 	$L__BB14_45;
	and.b32  	%r33, %r25, 7;
	setp.lt.u32 	%p12, %r26, 8;
	@%p12 bra 	$L__BB14_39;
	cvt.u64.u32 	%rd30, %r242;
	add.s64 	%rd31, %rd83, %rd30;
	shl.b64 	%rd32, %rd31, 3;
	add.s64 	%rd33, %rd2, %rd32;
	ld.global.f64 	%fd101, [%rd33];
	add.f64 	%fd102, %fd346, %fd101;
	ld.global.f64 	%fd103, [%rd33+4096];
	add.f64 	%fd104, %fd102, %fd103;
	ld.global.f64 	%fd105, [%rd33+8192];
	add.f64 	%fd106, %fd104, %fd105;
	ld.global.f64 	%fd107, [%rd33+12288];
	add.f64 	%fd108, %fd106, %fd107;
	ld.global.f64 	%fd109, [%rd33+16384];
	add.f64 	%fd110, %fd108, %fd109;
	ld.global.f64 	%fd111, [%rd33+20480];
	add.f64 	%fd112, %fd110, %fd111;
	ld.global.f64 	%fd113, [%rd33+24576];
	add.f64 	%fd114, %fd112, %fd113;
	ld.global.f64 	%fd115, [%rd33+28672];
	add.f64 	%fd346, %fd114, %fd115;
	add.s32 	%r242, %r242, 4096;
$L__BB14_39:
	setp.eq.s32 	%p13, %r33, 0;
	@%p13 bra 	$L__BB14_45;
	and.b32  	%r36, %r25, 3;
	setp.lt.u32 	%p14, %r33, 4;
	@%p14 bra 	$L__BB14_42;
	cvt.u64.u32 	%rd34, %r242;
	add.s64 	%rd35, %rd83, %rd34;
	shl.b64 	%rd36, %rd35, 3;
	add.s64 	%rd37, %rd2, %rd36;
	ld.global.f64 	%fd117, [%rd37];
	add.f64 	%fd118, %fd346, %fd117;
	ld.global.f64 	%fd119, [%rd37+4096];
	add.f64 	%fd120, %fd118, %fd119;
	ld.global.f64 	%fd121, [%rd37+8192];
	add.f64 	%fd122, %fd120, %fd121;
	ld.global.f64 	%fd123, [%rd37+12288];
	add.f64 	%fd346, %fd122, %fd123;
	add.s32 	%r242, %r242, 2048;
$L__BB14_42:
	setp.eq.s32 	%p15, %r36, 0;
	@%p15 bra 	$L__BB14_45;
	cvt.u64.u32 	%rd38, %r242;
	add.s64 	%rd39, %rd83, %rd38;
	shl.b64 	%rd40, %rd39, 3;
	add.s64 	%rd85, %rd2, %rd40;
	neg.s32 	%r245, %r36;
$L__BB14_44:
	.pragma "nounroll";
	ld.global.f64 	%fd124, [%rd85];
	add.f64 	%fd346, %fd346, %fd124;
	add.s64 	%rd85, %rd85, 4096;
	add.s32 	%r245, %r245, 1;
	setp.ne.s32 	%p16, %r245, 0;
	@%p16 bra 	$L__BB14_44;
$L__BB14_45:
	// begin inline asm
	mov.u32 %r53, %laneid;
	// end inline asm
	mov.b64 	%rd41, %fd346;
	mov.b64 	{%r55, %r60}, %rd41;
	mov.b32 	%r61, 1;
	mov.b32 	%r102, 31;
	mov.b32 	%r103, -1;
	// begin inline asm
	shfl.sync.down.b32 %r54, %r55, %r61, %r102, %r103;
	// end inline asm
	// begin inline asm
	shfl.sync.down.b32 %r59, %r60, %r61, %r102, %r103;
	// end inline asm
	mov.b64 	%rd42, {%r54, %r59};
	mov.b64 	%fd125, %rd42;
	setp.gt.s32 	%p17, %r53, 30;
	add.f64 	%fd126, %fd346, %fd125;
	selp.f64 	%fd127, %fd346, %fd126, %p17;
	mov.b64 	%rd43, %fd127;
	mov.b64 	{%r65, %r70}, %rd43;
	mov.b32 	%r71, 2;
	// begin inline asm
	shfl.sync.down.b32 %r64, %r65, %r71, %r102, %r103;
	// end inline asm
	// begin inline asm
	shfl.sync.down.b32 %r69, %r70, %r71, %r102, %r103;
	// end inline asm
	mov.b64 	%rd44, {%r64, %r69};
	mov.b64 	%fd128, %rd44;
	setp.gt.s32 	%p18, %r53, 29;
	add.f64 	%fd129, %fd127, %fd128;
	selp.f64 	%fd130, %fd127, %fd129, %p18;
	mov.b64 	%rd45, %fd130;
	mov.b64 	{%r75, %r80}, %rd45;
	mov.b32 	%r81, 4;
	// begin inline asm
	shfl.sync.down.b32 %r74, %r75, %r81, %r102, %r103;
	// end inline asm
	// begin inline asm
	shfl.sync.down.b32 %r79, %r80, %r81, %r102, %r103;
	// end inline asm
	mov.b64 	%rd46, {%r74, %r79};
	mov.b64 	%fd131, %rd46;
	setp.gt.s32 	%p19, %r53, 27;
	add.f64 	%fd132, %fd130, %fd131;
	selp.f64 	%fd133, %fd130, %fd132, %p19;
	mov.b64 	%rd47, %fd133;
	mov.b64 	{%r85, %r90}, %rd47;
	mov.b32 	%r91, 8;
	// begin inline asm
	shfl.sync.down.b32 %r84, %r85, %r91, %r102, %r103;
	// end inline asm
	// begin inline asm
	shfl.sync.down.b32 %r89, %r90, %r91, %r102, %r103;
	// end inline asm
	mov.b64 	%rd48, {%r84, %r89};
	mov.b64 	%fd134, %rd48;
	setp.gt.s32 	%p20, %r53, 23;
	add.f64 	%fd135, %fd133, %fd134;
	selp.f64 	%fd136, %fd133, %fd135, %p20;
	mov.b64 	%rd49, %fd136;
	mov.b64 	{%r95, %r100}, %rd49;
	mov.b32 	%r101, 16;
	// begin inline asm
	shfl.sync.down.b32 %r94, %r95, %r101, %r102, %r103;
	// end inline asm
	// begin inline asm
	shfl.sync.down.b32 %r99, %r100, %r101, %r102, %r103;
	// end inline asm
	mov.b64 	%rd50, {%r94, %r99};
	mov.b64 	%fd137, %rd50;
	setp.gt.s32 	%p21, %r53, 15;
	add.f64 	%fd38, %fd136, %fd137;
	selp.f64 	%fd347, %fd136, %fd38, %p21;
	setp.ne.s32 	%p22, %r53, 0;
	@%p22 bra 	$L__BB14_47;
	shr.u32 	%r104, %r24, 2;
	and.b32  	%r105, %r104, 248;
	mov.u32 	%r106, _ZZN3cub18CUB_300001_SM_10006detail6reduce28DeviceReduceSingleTileKernelINS2_10policy_hubIdyN4cuda3std3__44plusIdEEE10Policy1000EN6thrust24THRUST_300001_SM_1000_NS6detail15normal_iteratorINSD_10device_ptrIdEEEEPdyS9_ddNS7_10__identityEEEvT0_T1_T2_T3_T4_T6_E12temp_storage;
	add.s32 	%r107, %r106, %r105;
	st.shared.f64 	[%r107+16], %fd38;
$L__BB14_47:
	bar.sync 	0;
	setp.ne.s32 	%p23, %r24, 0;
	@%p23 bra 	$L__BB14_49;
	ld.shared.f64 	%fd138, [_ZZN3cub18CUB_300001_SM_10006detail6reduce28DeviceReduceSingleTileKernelINS2_10policy_hubIdyN4cuda3std3__44plusIdEEE10Policy1000EN6thrust24THRUST_300001_SM_1000_NS6detail15normal_iteratorINSD_10device_ptrIdEEEEPdyS9_ddNS7_10__identityEEEvT0_T1_T2_T3_T4_T6_E12temp_storage+24];
	add.f64 	%fd139, %fd347, %fd138;
	ld.shared.f64 	%fd140, [_ZZN3cub18CUB_300001_SM_10006detail6reduce28DeviceReduceSingleTileKernelINS2_10policy_hubIdyN4cuda3std3__44plusIdEEE10Policy1000EN6thrust24THRUST_300001_SM_1000_NS6detail15normal_iteratorINSD_10device_ptrIdEEEEPdyS9_ddNS7_10__identityEEEvT0_T1_T2_T3_T4_T6_E12temp_storage+32];
	add.f64 	%fd141, %fd139, %fd140;
	ld.shared.f64 	%fd142, [_ZZN3cub18CUB_300001_SM_10006detail6reduce28DeviceReduceSingleTileKernelINS2_10policy_hubIdyN4cuda3std3__44plusIdEEE10Policy1000EN6thrust24THRUST_300001_SM_1000_NS6detail15normal_iteratorINSD_10device_ptrIdEEEEPdyS9_ddNS7_10__identityEEEvT0_T1_T2_T3_T4_T6_E12temp_storage+40];
	add.f64 	%fd143, %fd141, %fd142;
	ld.shared.f64 	%fd144, [_ZZN3cub18CUB_300001_SM_10006detail6reduce28DeviceReduceSingleTileKernelINS2_10policy_hubIdyN4cuda3std3__44plusIdEEE10Policy1000EN6thrust24THRUST_300001_SM_1000_NS6detail15normal_iteratorINSD_10device_ptrIdEEEEPdyS9_ddNS7_10__identityEEEvT0_T1_T2_T3_T4_T6_E12temp_storage+48];
	add.f64 	%fd145, %fd143, %fd144;
	ld.shared.f64 	%fd146, [_ZZN3cub18CUB_300001_SM_10006detail6reduce28DeviceReduceSingleTileKernelINS2_10policy_hubIdyN4cuda3std3__44plusIdEEE10Policy1000EN6thrust24THRUST_300001_SM_1000_NS6detail15normal_iteratorINSD_10device_ptrIdEEEEPdyS9_ddNS7_10__identityEEEvT0_T1_T2_T3_T4_T6_E12temp_storage+56];
	add.f64 	%fd147, %fd145, %fd146;
	ld.shared.f64 	%fd148, [_ZZN3cub18CUB_300001_SM_10006detail6reduce28DeviceReduceSingleTileKernelINS2_10policy_hubIdyN4cuda3std3__44plusIdEEE10Policy1000EN6thrust24THRUST_300001_SM_1000_NS6detail15normal_iteratorINSD_10device_ptrIdEEEEPdyS9_ddNS7_10__identityEEEvT0_T1_T2_T3_T4_T6_E12temp_storage+64];
	add.f64 	%fd149, %fd147, %fd148;
	ld.shared.f64 	%fd150, [_ZZN3cub18CUB_300001_SM_10006detail6reduce28DeviceReduceSingleTileKernelINS2_10policy_hubIdyN4cuda3std3__44plusIdEEE10Policy1000EN6thrust24THRUST_300001_SM_1000_NS6detail15normal_iteratorINSD_10device_ptrIdEEEEPdyS9_ddNS7_10__identityEEEvT0_T1_T2_T3_T4_T6_E12temp_storage+72];
	add.f64 	%fd151, %fd149, %fd150;
	ld.shared.f64 	%fd152, [_ZZN3cub18CUB_300001_SM_10006detail6reduce28DeviceReduceSingleTileKernelINS2_10policy_hubIdyN4cuda3std3__44plusIdEEE10Policy1000EN6thrust24THRUST_300001_SM_1000_NS6detail15normal_iteratorINSD_10device_ptrIdEEEEPdyS9_ddNS7_10__identityEEEvT0_T1_T2_T3_T4_T6_E12temp_storage+80];
	add.f64 	%fd153, %fd151, %fd152;
	ld.shared.f64 	%fd154, [_ZZN3cub18CUB_300001_SM_10006detail6reduce28DeviceReduceSingleTileKernelINS2_10policy_hubIdyN4cuda3std3__44plusIdEEE10Policy1000EN6thrust24THRUST_300001_SM_1000_NS6detail15normal_iteratorINSD_10device_ptrIdEEEEPdyS9_ddNS7_10__identityEEEvT0_T1_T2_T3_T4_T6_E12temp_storage+88];
	add.f64 	%fd155, %fd153, %fd154;
	ld.shared.f64 	%fd156, [_ZZN3cub18CUB_300001_SM_10006detail6reduce28DeviceReduceSingleTileKernelINS2_10policy_hubIdyN4cuda3std3__44plusIdEEE10Policy1000EN6thrust24THRUST_300001_SM_1000_NS6detail15normal_iteratorINSD_10device_ptrIdEEEEPdyS9_ddNS7_10__identityEEEvT0_T1_T2_T3_T4_T6_E12temp_storage+96];
	add.f64 	%fd157, %fd155, %fd156;
	ld.shared.f64 	%fd158, [_ZZN3cub18CUB_300001_SM_10006detail6reduce28DeviceReduceSingleTileKernelINS2_10policy_hubIdyN4cuda3std3__44plusIdEEE10Policy1000EN6thrust24THRUST_300001_SM_1000_NS6detail15normal_iteratorINSD_10device_ptrIdEEEEPdyS9_ddNS7_10__identityEEEvT0_T1_T2_T3_T4_T6_E12temp_storage+104];
	add.f64 	%fd159, %fd157, %fd158;
	ld.shared.f64 	%fd160, [_ZZN3cub18CUB_300001_SM_10006detail6reduce28DeviceReduceSingleTileKernelINS2_10policy_hubIdyN4cuda3std3__44plusIdEEE10Policy1000EN6thrust24THRUST_300001_SM_1000_NS6detail15normal_iteratorINSD_10device_ptrIdEEEEPdyS9_ddNS7_10__identityEEEvT0_T1_T2_T3_T4_T6_E12temp_storage+112];
	add.f64 	%fd161, %fd159, %fd160;
	ld.shared.f64 	%fd162, [_ZZN3cub18CUB_300001_SM_10006detail6reduce28DeviceReduceSingleTileKernelINS2_10policy_hubIdyN4cuda3std3__44plusIdEEE10Policy1000EN6thrust24THRUST_300001_SM_1000_NS6detail15normal_iteratorINSD_10device_ptrIdEEEEPdyS9_ddNS7_10__identityEEEvT0_T1_T2_T3_T4_T6_E12temp_storage+120];
	add.f64 	%fd163, %fd161, %fd162;
	ld.shared.f64 	%fd164, [_ZZN3cub18CUB_300001_SM_10006detail6reduce28DeviceReduceSingleTileKernelINS2_10policy_hubIdyN4cuda3std3__44plusIdEEE10Policy1000EN6thrust24THRUST_300001_SM_1000_NS6detail15normal_iteratorINSD_10device_ptrIdEEEEPdyS9_ddNS7_10__identityEEEvT0_T1_T2_T3_T4_T6_E12temp_storage+128];
	add.f64 	%fd165, %fd163, %fd164;
	ld.shared.f64 	%fd166, [_ZZN3cub18CUB_300001_SM_10006detail6reduce28DeviceReduceSingleTileKernelINS2_10policy_hubIdyN4cuda3std3__44plusIdEEE10Policy1000EN6thrust24THRUST_300001_SM_1000_NS6detail15normal_iteratorINSD_10device_ptrIdEEEEPdyS9_ddNS7_10__identityEEEvT0_T1_T2_T3_T4_T6_E12temp_storage+136];
	add.f64 	%fd347, %fd165, %fd166;
$L__BB14_49:
	mov.u32 	%r230, %tid.x;
	setp.ne.s32 	%p65, %r230, 0;
	@%p65 bra 	$L__BB14_51;
	add.f64 	%fd325, %fd42, %fd347;
	st.global.f64 	[%rd1], %fd325;
$L__BB14_51:
	ret;

}
	// .globl	_ZN3cub18CUB_300001_SM_10006detail6reduce18DeviceReduceKernelINS2_10policy_hubIdyN4cuda3std3__44plusIdEEE10Policy1000EN6thrust24THRUST_300001_SM_1000_NS6detail15normal_iteratorINSD_10device_ptrIdEEEEyS9_dNS7_10__identityEEEvT0_PT3_T1_NS0_13GridEvenShareISN_EET2_T4_
.visible .entry _ZN3cub18CUB_300001_SM_10006detail6reduce18DeviceReduceKernelINS2_10policy_hubIdyN4cuda3std3__44plusIdEEE10Policy1000EN6thrust24THRUST_300001_SM_1000_NS6detail15normal_iteratorINSD_10device_ptrIdEEEEyS9_dNS7_10__identityEEEvT0_PT3_T1_NS0_13GridEvenShareISN_EET2_T4_(
	.param .align 8 .b8 _ZN3cub18CUB_300001_SM_10006detail6reduce18DeviceReduceKernelINS2_10policy_hubIdyN4cuda3std3__44plusIdEEE10Policy1000EN6thrust24THRUST_300001_SM_1000_NS6detail15normal_iteratorINSD_10device_ptrIdEEEEyS9_dNS7_10__identityEEEvT0_PT3_T1_NS0_13GridEvenShareISN_EET2_T4__param_0[8],
	.param .u64 .ptr .align 1 _ZN3cub18CUB_300001_SM_10006detail6reduce18DeviceReduceKernelINS2_10policy_hubIdyN4cuda3std3__44plusIdEEE10Policy1000EN6thrust24THRUST_300001_SM_1000_NS6detail15normal_iteratorINSD_10device_ptrIdEEEEyS9_dNS7_10__identityEEEvT0_PT3_T1_NS0_13GridEvenShareISN_EET2_T4__param_1,
	.param .u64 _ZN3cub18CUB_300001_SM_10006detail6reduce18DeviceReduceKernelINS2_10policy_hubIdyN4cuda3std3__44plusIdEEE10Policy1000EN6thrust24THRUST_300001_SM_1000_NS6detail15normal_iteratorINSD_10device_ptrIdEEEEyS9_dNS7_10__identityEEEvT0_PT3_T1_NS0_13GridEvenShareISN_EET2_T4__param_2,
	.param .align 8 .b8 _ZN3cub18CUB_300001_SM_10006detail6reduce18DeviceReduceKernelINS2_10policy_hubIdyN4cuda3std3__44plusIdEEE10Policy1000EN6thrust24THRUST_300001_SM_1000_NS6detail15normal_iteratorINSD_10device_ptrIdEEEEyS9_dNS7_10__identityEEEvT0_PT3_T1_NS0_13GridEvenShareISN_EET2_T4__param_3[72],
	.param .align 1 .b8 _ZN3cub18CUB_300001_SM_10006detail6reduce18DeviceReduceKernelINS2_10policy_hubIdyN4cuda3std3__44plusIdEEE10Policy1000EN6thrust24THRUST_300001_SM_1000_NS6detail15normal_iteratorINSD_10device_ptrIdEEEEyS9_dNS7_10__identityEEEvT0_PT3_T1_NS0_13GridEvenShareISN_EET2_T4__param_4[1],
	.param .align 1 .b8 _ZN3cub18CUB_300001_SM_10006detail6reduce18DeviceReduceKernelINS2_10policy_hubIdyN4cuda3std3__44plusIdEEE10Policy1000EN6thrust24THRUST_300001_SM_1000_NS6detail15normal_iteratorINSD_10device_ptrIdEEEEyS9_dNS7_10__identityEEEvT0_PT3_T1_NS0_13GridEvenShareISN_EET2_T4__param_5[1]
)
.maxntid 512
{
	.reg .pred 	%p<65>;
	.reg .b16 	%rs<4>;
	.reg .b32 	%r<280>;
	.reg .b64 	%rd<107>;
	.reg .b64 	%fd<344>;
	// demoted variable
	.shared .align 8 .b8 _ZZN3cub18CUB_300001_SM_10006detail6reduce18DeviceReduceKernelINS2_10policy_hubIdyN4cuda3std3__44plusIdEEE10Policy1000EN6thrust24THRUST_300001_SM_1000_NS6detail15normal_iteratorINSD_10device_ptrIdEEEEyS9_dNS7_10__identityEEEvT0_PT3_T1_NS0_13GridEvenShareISN_EET2_T4_E12temp_storage[152];
	ld.param.u64 	%rd1, [_ZN3cub18CUB_300001_SM_10006detail6reduce18DeviceReduceKernelINS2_10policy_hubIdyN4cuda3std3__44plusIdEEE10Policy1000EN6thrust24THRUST_300001_SM_1000_NS6detail15normal_iteratorINSD_10device_ptrIdEEEEyS9_dNS7_10__identityEEEvT0_PT3_T1_NS0_13GridEvenShareISN_EET2_T4__param_3+32];
	ld.param.u32 	%r1, [_ZN3cub18CUB_300001_SM_10006detail6reduce18DeviceReduceKernelINS2_10policy_hubIdyN4cuda3std3__44plusIdEEE10Policy1000EN6thrust24THRUST_300001_SM_1000_NS6detail15normal_iteratorINSD_10device_ptrIdEEEEyS9_dNS7_10__identityEEEvT0_PT3_T1_NS0_13GridEvenShareISN_EET2_T4__param_3+40];
	ld.param.u64 	%rd26, [_ZN3cub18CUB_300001_SM_10006detail6reduce18DeviceReduceKernelINS2_10policy_hubIdyN4cuda3std3__44plusIdEEE10Policy1000EN6thrust24THRUST_300001_SM_1000_NS6detail15normal_iteratorINSD_10device_ptrIdEEEEyS9_dNS7_10__identityEEEvT0_PT3_T1_NS0_13GridEvenShareISN_EET2_T4__param_0];
	cvta.to.global.u64 	%rd2, %rd26;
	mov.u32 	%r2, %ctaid.x;
	mul.lo.s32 	%r50, %r1, 3584;
	cvt.s64.s32 	%rd3, %r50;
	mul.lo.s32 	%r51, %r2, 3584;
	cvt.u64.u32 	%rd4, %r51;
	sub.s64 	%rd5, %rd1, %rd4;
	setp.gt.u64 	%p1, %rd5, 3583;
	@%p1 bra 	$L__BB15_25;
	cvt.u32.u64 	%r136, %rd4;
	cvt.u32.u64 	%r3, %rd1;
	sub.s32 	%r4, %r3, %r136;
	mov.u32 	%r5, %tid.x;
	setp.ge.s32 	%p23, %r5, %r4;
	mov.f64 	%fd332, 0d0000000000000000;
	mov.u32 	%r267, %r5;
	@%p23 bra 	$L__BB15_3;
	add.s32 	%r138, %r136, %r5;
	mul.wide.u32 	%rd60, %r138, 8;
	add.s64 	%rd61, %rd2, %rd60;
	ld.global.f64 	%fd332, [%rd61];
	add.s32 	%r267, %r5, 512;
$L__BB15_3:
	setp.ge.s32 	%p24, %r267, %r4;
	@%p24 bra 	$L__BB15_16;
	not.b32 	%r140, %r267;
	add.s32 	%r141, %r140, %r3;
	sub.s32 	%r142, %r141, %r136;
	shr.u32 	%r143, %r142, 9;
	add.s32 	%r8, %r143, 1;
	and.b32  	%r9, %r8, 15;
	setp.lt.u32 	%p25, %r142, 7680;
	@%p25 bra 	$L__BB15_7;
	and.b32  	%r144, %r8, 16777200;
	neg.s32 	%r265, %r144;
	mul.wide.u32 	%rd62, %r2, 28672;
	mul.wide.u32 	%rd63, %r267, 8;
	add.s64 	%rd64, %rd62, %rd63;
	add.s64 	%rd65, %rd64, %rd2;
	add.s64 	%rd101, %rd65, 32768;
$L__BB15_6:
	.pragma "nounroll";
	ld.global.f64 	%fd167, [%rd101+-32768];
	add.f64 	%fd168, %fd332, %fd167;
	ld.global.f64 	%fd169, [%rd101+-28672];
	add.f64 	%fd170, %fd168, %fd169;
	ld.global.f64 	%fd171, [%rd101+-24576];
	add.f64 	%fd172, %fd170, %fd171;
	ld.global.f64 	%fd173, [%rd101+-20480];
	add.f64 	%fd174, %fd172, %fd173;
	ld.global.f64 	%fd175, [%rd101+-16384];
	add.f64 	%fd176, %fd174, %fd175;
	ld.global.f64 	%fd177, [%rd101+-12288];
	add.f64 	%fd178, %fd176, %fd177;
	ld.global.f64 	%fd179, [%rd101+-8192];
	add.f64 	%fd180, %fd178, %fd179;
	ld.global.f64 	%fd181, [%rd101+-4096];
	add.f64 	%fd182, %fd180, %fd181;
	ld.global.f64 	%fd183, [%rd101];
	add.f64 	%fd184, %fd182, %fd183;
	ld.global.f64 	%fd185, [%rd101+4096];
	add.f64 	%fd186, %fd184, %fd185;
	ld.global.f64 	%fd187, [%rd101+8192];
	add.f64 	%fd188, %fd186, %fd187;
	ld.global.f64 	%fd189, [%rd101+12288];
	add.f64 	%fd190, %fd188, %fd189;
	ld.global.f64 	%fd191, [%rd101+16384];
	add.f64 	%fd192, %fd190, %fd191;
	ld.global.f64 	%fd193, [%rd101+20480];
	add.f64 	%fd194, %fd192, %fd193;
	ld.global.f64 	%fd195, [%rd101+24576];
	add.f64 	%fd196, %fd194, %fd195;
	ld.global.f64 	%fd197, [%rd101+28672];
	add.f64 	%fd332, %fd196, %fd197;
	add.s32 	%r267, %r267, 8192;
	add.s32 	%r265, %r265, 16;
	add.s64 	%rd101, %rd101, 65536;
	setp.ne.s32 	%p26, %r265, 0;
	@%p26 bra 	$L__BB15_6;
$L__BB15_7:
	setp.eq.s32 	%p27, %r9, 0;
	@%p27 bra 	$L__BB15_16;
	and.b32  	%r16, %r8, 7;
	setp.lt.u32 	%p28, %r9, 8;
	@%p28 bra 	$L__BB15_10;
	cvt.s64.s32 	%rd66, %r267;
	add.s64 	%rd67, %rd66, %rd4;
	shl.b64 	%rd68, %rd67, 3;
	add.s64 	%rd69, %rd2, %rd68;
	ld.global.f64 	%fd199, [%rd69];
	add.f64 	%fd200, %fd332, %fd199;
	ld.global.f64 	%fd201, [%rd69+4096];
	add.f64 	%fd202, %fd200, %fd201;
	ld.global.f64 	%fd203, [%rd69+8192];
	add.f64 	%fd204, %fd202, %fd203;
	ld.global.f64 	%fd205, [%rd69+12288];
	add.f64 	%fd206, %fd204, %fd205;
	ld.global.f64 	%fd207, [%rd69+16384];
	add.f64 	%fd208, %fd206, %fd207;
	ld.global.f64 	%fd209, [%rd69+20480];
	add.f64 	%fd210, %fd208, %fd209;
	ld.global.f64 	%fd211, [%rd69+24576];
	add.f64 	%fd212, %fd210, %fd211;
	ld.global.f64 	%fd213, [%rd69+28672];
	add.f64 	%fd332, %fd212, %fd213;
	add.s32 	%r267, %r267, 4096;
$L__BB15_10:
	setp.eq.s32 	%p29, %r16, 0;
	@%p29 bra 	$L__BB15_16;
	and.b32  	%r19, %r8, 3;
	setp.lt.u32 	%p30, %r16, 4;
	@%p30 bra 	$L__BB15_13;
	cvt.s64.s32 	%rd70, %r267;
	add.s64 	%rd71, %rd70, %rd4;
	shl.b64 	%rd72, %rd71, 3;
	add.s64 	%rd73, %rd2, %rd72;
	ld.global.f64 	%fd215, [%rd73];
	add.f64 	%fd216, %fd332, %fd215;
	ld.global.f64 	%fd217, [%rd73+4096];
	add.f64 	%fd218, %fd216, %fd217;
	ld.global.f64 	%fd219, [%rd73+8192];
	add.f64 	%fd220, %fd218, %fd219;
	ld.global.f64 	%fd221, [%rd73+12288];
	add.f64 	%fd332, %fd220, %fd221;
	add.s32 	%r267, %r267, 2048;
$L__BB15_13:
	setp.eq.s32 	%p31, %r19, 0;
	@%p31 bra 	$L__BB15_16;
	mul.wide.u32 	%rd74, %r2, 28672;
	add.s64 	%rd9, %rd2, %rd74;
	neg.s32 	%r270, %r19;
$L__BB15_15:
	.pragma "nounroll";
	mul.wide.s32 	%rd75, %r267, 8;
	add.s64 	%rd76, %rd9, %rd75;
	ld.global.f64 	%fd222, [%rd76];
	add.f64 	%fd332, %fd332, %fd222;
	add.s32 	%r267, %r267, 512;
	add.s32 	%r270, %r270, 1;
	setp.ne.s32 	%p32, %r270, 0;
	@%p32 bra 	$L__BB15_15;
$L__BB15_16:
	setp.lt.s32 	%p33, %r4, 512;
	@%p33 bra 	$L__BB15_21;
	// begin inline asm
	mov.u32 %r208, %laneid;
	// end inline asm
	mov.b64 	%rd87, %fd332;
	mov.b64 	{%r210, %r215}, %rd87;
	mov.b32 	%r216, 1;
	mov.b32 	%r257, 31;
	mov.b32 	%r258, -1;
	// begin inline asm
	shfl.sync.down.b32 %r209, %r210, %r216, %r257, %r258;
	// end inline asm
	// begin inline asm
	shfl.sync.down.b32 %r214, %r215, %r216, %r257, %r258;
	// end inline asm
	mov.b64 	%rd88, {%r209, %r214};
	mov.b64 	%fd281, %rd88;
	setp.gt.s32 	%p57, %r208, 30;
	add.f64 	%fd282, %fd332, %fd281;
	selp.f64 	%fd283, %fd332, %fd282, %p57;
	mov.b64 	%rd89, %fd283;
	mov.b64 	{%r220, %r225}, %rd89;
	mov.b32 	%r226, 2;
	// begin inline asm
	shfl.sync.down.b32 %r219, %r220, %r226, %r257, %r258;
	// end inline asm
	// begin inline asm
	shfl.sync.down.b32 %r224, %r225, %r226, %r257, %r258;
	// end inline asm
	mov.b64 	%rd90, {%r219, %r224};
	mov.b64 	%fd284, %rd90;
	setp.gt.s32 	%p58, %r208, 29;
	add.f64 	%fd285, %fd283, %fd284;
	selp.f64 	%fd286, %fd283, %fd285, %p58;
	mov.b64 	%rd91, %fd286;
	mov.b64 	{%r230, %r235}, %rd91;
	mov.b32 	%r236, 4;
	// begin inline asm
	shfl.sync.down.b32 %r229, %r230, %r236, %r257, %r258;
	// end inline asm
	// begin inline asm
	shfl.sync.down.b32 %r234, %r235, %r236, %r257, %r258;
	// end inline asm
	mov.b64 	%rd92, {%r229, %r234};
	mov.b64 	%fd287, %rd92;
	setp.gt.s32 	%p59, %r208, 27;
	add.f64 	%fd288, %fd286, %fd287;
	selp.f64 	%fd289, %fd286, %fd288, %p59;
	mov.b64 	%rd93, %fd289;
	mov.b64 	{%r240, %r245}, %rd93;
	mov.b32 	%r246, 8;
	// begin inline asm
	shfl.sync.down.b32 %r239, %r240, %r246, %r257, %r258;
	// end inline asm
	// begin inline asm
	shfl.sync.down.b32 %r244, %r245, %r246, %r257, %r258;
	// end inline asm
	mov.b64 	%rd94, {%r239, %r244};
	mov.b64 	%fd290, %rd94;
	setp.gt.s32 	%p60, %r208, 23;
	add.f64 	%fd291, %fd289, %fd290;
	selp.f64 	%fd292, %fd289, %fd291, %p60;
	mov.b64 	%rd95, %fd292;
	mov.b64 	{%r250, %r255}, %rd95;
	mov.b32 	%r256, 16;
	// begin inline asm
	shfl.sync.down.b32 %r249, %r250, %r256, %r257, %r258;
	// end inline asm
	// begin inline asm
	shfl.sync.down.b32 %r254, %r255, %r256, %r257, %r258;
	// end inline asm
	mov.b64 	%rd96, {%r249, %r254};
	mov.b64 	%fd293, %rd96;
	setp.gt.s32 	%p61, %r208, 15;
	add.f64 	%fd16, %fd292, %fd293;
	selp.f64 	%fd343, %fd292, %fd16, %p61;
	setp.ne.s32 	%p62, %r208, 0;
	@%p62 bra 	$L__BB15_19;
	shr.u32 	%r259, %r5, 2;
	and.b32  	%r260, %r259, 248;
	mov.u32 	%r261, _ZZN3cub18CUB_300001_SM_10006detail6reduce18DeviceReduceKernelINS2_10policy_hubIdyN4cuda3std3__44plusIdEEE10Policy1000EN6thrust24THRUST_300001_SM_1000_NS6detail15normal_iteratorINSD_10device_ptrIdEEEEyS9_dNS7_10__identityEEEvT0_PT3_T1_NS0_13GridEvenShareISN_EET2_T4_E12temp_storage;
	add.s32 	%r262, %r261, %r260;
	st.shared.f64 	[%r262+16], %fd16;
$L__BB15_19:
	bar.sync 	0;
	setp.ne.s32 	%p63, %r5, 0;
	@%p63 bra 	$L__BB15_46;
	ld.shared.f64 	%fd294, [_ZZN3cub18CUB_300001_SM_10006detail6reduce18DeviceReduceKernelINS2_10policy_hubIdyN4cuda3std3__44plusIdEEE10Policy1000EN6thrust24THRUST_300001_SM_1000_NS6detail15normal_iteratorINSD_10device_ptrIdEEEEyS9_dNS7_10__identityEEEvT0_PT3_T1_NS0_13GridEvenShareISN_EET2_T4_E12temp_storage+24];
	add.f64 	%fd295, %fd343, %fd294;
	ld.shared.f64 	%fd296, [_ZZN3cub18CUB_300001_SM_10006detail6reduce18DeviceReduceKernelINS2_10policy_hubIdyN4cuda3std3__44plusIdEEE10Policy1000EN6thrust24THRUST_300001_SM_1000_NS6detail15normal_iteratorINSD_10device_ptrIdEEEEyS9_dNS7_10__identityEEEvT0_PT3_T1_NS0_13GridEvenShareISN_EET2_T4_E12temp_storage+32];
	add.f64 	%fd297, %fd295, %fd296;
	ld.shared.f64 	%fd298, [_ZZN3cub18CUB_300001_SM_10006detail6reduce18DeviceReduceKernelINS2_10policy_hubIdyN4cuda3std3__44plusIdEEE10Policy1000EN6thrust24THRUST_300001_SM_1000_NS6detail15normal_iteratorINSD_10device_ptrIdEEEEyS9_dNS7_10__identityEEEvT0_PT3_T1_NS0_13GridEvenShareISN_EET2_T4_E12temp_storage+40];
	add.f64 	%fd299, %fd297, %fd298;
	ld.shared.f64 	%fd300, [_ZZN3cub18CUB_300001_SM_10006detail6reduce18DeviceReduceKernelINS2_10policy_hubIdyN4cuda3std3__44plusIdEEE10Policy1000EN6thrust24THRUST_300001_SM_1000_NS6detail15normal_iteratorINSD_10device_ptrIdEEEEyS9_dNS7_10__identityEEEvT0_PT3_T1_NS0_13GridEvenShareISN_EET2_T4_E12temp_storage+48];
	add.f64 	%fd301, %fd299, %fd300;
	ld.shared.f64 	%fd302, [_ZZN3cub18CUB_300001_SM_10006detail6reduce18DeviceReduceKernelINS2_10policy_hubIdyN4cuda3std3__44plusIdEEE10Policy1000EN6thrust24THRUST_300001_SM_1000_NS6detail15normal_iteratorINSD_10device_ptrIdEEEEyS9_dNS7_10__identityEEEvT0_PT3_T1_NS0_13GridEvenShareISN_EET2_T4_E12temp_storage+56];
	add.f64 	%fd303, %fd301, %fd302;
	ld.shared.f64 	%fd304, [_ZZN3cub18CUB_300001_SM_10006detail6reduce18DeviceReduceKernelINS2_10policy_hubIdyN4cuda3std3__44plusIdEEE10Policy1000EN6thrust24THRUST_300001_SM_1000_NS6detail15normal_iteratorINSD_10device_ptrIdEEEEyS9_dNS7_10__identityEEEvT0_PT3_T1_NS0_13GridEvenShareISN_EET2_T4_E12temp_storage+64];
	add.f64 	%fd305, %fd303, %fd304;
	ld.shared.f64 	%fd306, [_ZZN3cub18CUB_300001_SM_10006detail6reduce18DeviceReduceKernelINS2_10policy_hubIdyN4cuda3std3__44plusIdEEE10Policy1000EN6thrust24THRUST_300001_SM_1000_NS6detail15normal_iteratorINSD_10device_ptrIdEEEEyS9_dNS7_10__identityEEEvT0_PT3_T1_NS0_13GridEvenShareISN_EET2_T4_E12temp_storage+72];
	add.f64 	%fd307, %fd305, %fd306;
	ld.shared.f64 	%fd308, [_ZZN3cub18CUB_300001_SM_10006detail6reduce18DeviceReduceKernelINS2_10policy_hubIdyN4cuda3std3__44plusIdEEE10Policy1000EN6thrust24THRUST_300001_SM_1000_NS6detail15normal_iteratorINSD_10device_ptrIdEEEEyS9_dNS7_10__identityEEEvT0_PT3_T1_NS0_13GridEvenShareISN_EET2_T4_E12temp_storage+80];
	add.f64 	%fd309, %fd307, %fd308;
	ld.shared.f64 	%fd310, [_ZZN3cub18CUB_300001_SM_10006detail6reduce18DeviceReduceKernelINS2_10policy_hubIdyN4cuda3std3__44plusIdEEE10Policy1000EN6thrust24THRUST_300001_SM_1000_NS6detail15normal_iteratorINSD_10device_ptrIdEEEEyS9_dNS7_10__identityEEEvT0_PT3_T1_NS0_13GridEvenShareISN_EET2_T4_E12temp_storage+88];
	add.f64 	%fd311, %fd309, %fd310;
	ld.shared.f64 	%fd312, [_ZZN3cub18CUB_300001_SM_10006detail6reduce18DeviceReduceKernelINS2_10policy_hubIdyN4cuda3std3__44plusIdEEE10Policy1000EN6thrust24THRUST_300001_SM_1000_NS6detail15normal_iteratorINSD_10device_ptrIdEEEEyS9_dNS7_10__identityEEEvT0_PT3_T1_NS0_13GridEvenShareISN_EET2_T4_E12temp_storage+96];
	add.f64 	%fd313, %fd311, %fd312;
	ld.shared.f64 	%fd314, [_ZZN3cub18CUB_300001_SM_10006detail6reduce18DeviceReduceKernelINS2_10policy_hubIdyN4cuda3std3__44plusIdEEE10Policy1000EN6thrust24THRUST_300001_SM_1000_NS6detail15normal_iteratorINSD_10device_ptrIdEEEEyS9_dNS7_10__identityEEEvT0_PT3_T1_NS0_13GridEvenShareISN_EET2_T4_E12temp_storage+104];
	add.f64 	%fd315, %fd313, %fd314;
	ld.shared.f64 	%fd316, [_ZZN3cub18CUB_300001_SM_10006detail6reduce18DeviceReduceKernelINS2_10policy_hubIdyN4cuda3std3__44plusIdEEE10Policy1000EN6thrust24THRUST_300001_SM_1000_NS6detail15normal_iteratorINSD_10device_ptrIdEEEEyS9_dNS7_10__identityEEEvT0_PT3_T1_NS0_13GridEvenShareISN_EET2_T4_E12temp_storage+112];
	add.f64 	%fd317, %fd315, %fd316;
	ld.shared.f64 	%fd318, [_ZZN3cub18CUB_300001_SM_10006detail6reduce18DeviceReduceKernelINS2_10policy_hubIdyN4cuda3std3__44plusIdEEE10Policy1000EN6thrust24THRUST_300001_SM_1000_NS6detail15normal_iteratorINSD_10device_ptrIdEEEEyS9_dNS7_10__identityEEEvT0_PT3_T1_NS0_13GridEvenShareISN_EET2_T4_E12temp_storage+120];
	add.f64 	%fd319, %fd317, %fd318;
	ld.shared.f64 	%fd320, [_ZZN3cub18CUB_300001_SM_10006detail6reduce18DeviceReduceKernelINS2_10policy_hubIdyN4cuda3std3__44plusIdEEE10Policy1000EN6thrust24THRUST_300001_SM_1000_NS6detail15normal_iteratorINSD_10device_ptrIdEEEEyS9_dNS7_10__identityEEEvT0_PT3_T1_NS0_13GridEvenShareISN_EET2_T4_E12temp_storage+128];
	add.f64 	%fd321, %fd319, %fd320;
	ld.shared.f64 	%fd322, [_ZZN3cub18CUB_300001_SM_10006detail6reduce18DeviceReduceKernelINS2_10policy_hubIdyN4cuda3std3__44plusIdEEE10Policy1000EN6thrust24THRUST_300001_SM_1000_NS6detail15normal_iteratorINSD_10device_ptrIdEEEEyS9_dNS7_10__identityEEEvT0_PT3_T1_NS0_13GridEvenShareISN_EET2_T4_E12temp_storage+136];
	add.f64 	%fd343, %fd321, %fd322;
	bra.uni 	$L__BB15_46;
$L__BB15_21:
	// begin inline asm
	mov.u32 %r145, %laneid;
	// end inline asm
	and.b32  	%r196, %r5, 992;
	add.s32 	%r197, %r196, 32;
	setp.gt.s32 	%p34, %r197, %r4;
	not.b32 	%r198, %r196;
	add.s32 	%r199, %r4, %r198;
	selp.b32 	%r194, %r199, 31, %p34;
	mov.b64 	%rd77, %fd332;
	mov.b64 	{%r147, %r152}, %rd77;
	mov.b32 	%r153, 1;
	mov.b32 	%r195, -1;
	// begin inline asm
	shfl.sync.down.b32 %r146, %r147, %r153, %r194, %r195;
	// end inline asm
	// begin inline asm
	shfl.sync.down.b32 %r151, %r152, %r153, %r194, %r195;
	// end inline asm
	mov.b64 	%rd78, {%r146, %r151};
	mov.b64 	%fd223, %rd78;
	setp.lt.s32 	%p35, %r145, %r194;
	add.f64 	%fd224, %fd332, %fd223;
	selp.f64 	%fd225, %fd224, %fd332, %p35;
	mov.b64 	%rd79, %fd225;
	mov.b64 	{%r157, %r162}, %rd79;
	mov.b32 	%r163, 2;
	// begin inline asm
	shfl.sync.down.b32 %r156, %r157, %r163, %r194, %r195;
	// end inline asm
	// begin inline asm
	shfl.sync.down.b32 %r161, %r162, %r163, %r194, %r195;
	// end inline asm
	mov.b64 	%rd80, {%r156, %r161};
	mov.b64 	%fd226, %rd80;
	add.s32 	%r200, %r145, 2;
	setp.gt.s32 	%p36, %r200, %r194;
	add.f64 	%fd227, %fd225, %fd226;
	selp.f64 	%fd228, %fd225, %fd227, %p36;
	mov.b64 	%rd81, %fd228;
	mov.b64 	{%r167, %r172}, %rd81;
	mov.b32 	%r173, 4;
	// begin inline asm
	shfl.sync.down.b32 %r166, %r167, %r173, %r194, %r195;
	// end inline asm
	// begin inline asm
	shfl.sync.down.b32 %r171, %r172, %r173, %r194, %r195;
	// end inline asm
	mov.b64 	%rd82, {%r166, %r171};
	mov.b64 	%fd229, %rd82;
	add.s32 	%r201, %r145, 4;
	setp.gt.s32 	%p37, %r201, %r194;
	add.f64 	%fd230, %fd228, %fd229;
	selp.f64 	%fd231, %fd228, %fd230, %p37;
	mov.b64 	%rd83, %fd231;
	mov.b64 	{%r177, %r182}, %rd83;
	mov.b32 	%r183, 8;
	// begin inline asm
	shfl.sync.down.b32 %r176, %r177, %r183, %r194, %r195;
	// end inline asm
	// begin inline asm
	shfl.sync.down.b32 %r181, %r182, %r183, %r194, %r195;
	// end inline asm
	mov.b64 	%rd84, {%r176, %r181};
	mov.b64 	%fd232, %rd84;
	add.s32 	%r202, %r145, 8;
	setp.gt.s32 	%p38, %r202, %r194;
	add.f64 	%fd233, %fd231, %fd232;
	selp.f64 	%fd234, %fd231, %fd233, %p38;
	mov.b64 	%rd85, %fd234;
	mov.b64 	{%r187, %r192}, %rd85;
	mov.b32 	%r193, 16;
	// begin inline asm
	shfl.sync.down.b32 %r186, %r187, %r193, %r194, %r195;
	// end inline asm
	// begin inline asm
	shfl.sync.down.b32 %r191, %r192, %r193, %r194, %r195;
	// end inline asm
	mov.b64 	%rd86, {%r186, %r191};
	mov.b64 	%fd235, %rd86;
	add.s32 	%r203, %r145, 16;
	setp.gt.s32 	%p39, %r203, %r194;
	add.f64 	%fd236, %fd234, %fd235;
	selp.f64 	%fd343, %fd234, %fd236, %p39;
	setp.ne.s32 	%p40, %r145, 0;
	@%p40 bra 	$L__BB15_23;
	shr.u32 	%r204, %r5, 2;
	and.b32  	%r205, %r204, 248;
	mov.u32 	%r206, _ZZN3cub18CUB_300001_SM_10006detail6reduce18DeviceReduceKernelINS2_10policy_hubIdyN4cuda3std3__44plusIdEEE10Policy1000EN6thrust24THRUST_300001_SM_1000_NS6detail15normal_iteratorINSD_10device_ptrIdEEEEyS9_dNS7_10__identityEEEvT0_PT3_T1_NS0_13GridEvenShareISN_EET2_T4_E12temp_storage;
	add.s32 	%r207, %r206, %r205;
	st.shared.f64 	[%r207+16], %fd343;
$L__BB15_23:
	bar.sync 	0;
	setp.ne.s32 	%p41, %r5, 0;
	@%p41 bra 	$L__BB15_46;
	setp.gt.s32 	%p42, %r4, 32;
	ld.shared.f64 	%fd237, [_ZZN3cub18CUB_300001_SM_10006detail6reduce18DeviceReduceKernelINS2_10policy_hubIdyN4cuda3std3__44plusIdEEE10Policy1000EN6thrust24THRUST_300001_SM_1000_NS6detail15normal_iteratorINSD_10device_ptrIdEEEEyS9_dNS7_10__identityEEEvT0_PT3_T1_NS0_13GridEvenShareISN_EET2_T4_E12temp_storage+24];
	add.f64 	%fd238, %fd343, %fd237;
	selp.f64 	%fd239, %fd238, %fd343, %p42;
	setp.gt.s32 	%p43, %r4, 64;
	ld.shared.f64 	%fd240, [_ZZN3cub18CUB_300001_SM_10006detail6reduce18DeviceReduceKernelINS2_10policy_hubIdyN4cuda3std3__44plusIdEEE10Policy1000EN6thrust24THRUST_300001_SM_1000_NS6detail15normal_iteratorINSD_10device_ptrIdEEEEyS9_dNS7_10__identityEEEvT0_PT3_T1_NS0_13GridEvenShareISN_EET2_T4_E12temp_storage+32];
	add.f64 	%fd241, %fd240, %fd239;
	selp.f64 	%fd242, %fd241, %fd239, %p43;
	setp.gt.s32 	%p44, %r4, 96;
	ld.shared.f64 	%fd243, [_ZZN3cub18CUB_300001_SM_10006detail6reduce18DeviceReduceKernelINS2_10policy_hubIdyN4cuda3std3__44plusIdEEE10Policy1000EN6thrust24THRUST_300001_SM_1000_NS6detail15normal_iteratorINSD_10device_ptrIdEEEEyS9_dNS7_10__identityEEEvT0_PT3_T1_NS0_13GridEvenShareISN_EET2_T4_E12temp_storage+40];
	add.f64 	%fd244, %fd243, %fd242;
	selp.f64 	%fd245, %fd244, %fd242, %p44;
	setp.gt.s32 	%p45, %r4, 128;
	ld.shared.f64 	%fd246, [_ZZN3cub18CUB_300001_SM_10006detail6reduce18DeviceReduceKernelINS2_10policy_hubIdyN4cuda3std3__44plusIdEEE10Policy1000EN6thrust24THRUST_300001_SM_1000_NS6detail15normal_iteratorINSD_10device_ptrIdEEEEyS9_dNS7_10__identityEEEvT0_PT3_T1_NS0_13GridEvenShareISN_EET2_T4_E12temp_storage+48];
	add.f64 	%fd247, %fd246, %fd245;
	selp.f64 	%fd248, %fd247, %fd245, %p45;
	setp.gt.s32 	%p46, %r4, 160;
	ld.shared.f64 	%fd249, [_ZZN3cub18CUB_300001_SM_10006detail6reduce18DeviceReduceKernelINS2_10policy_hubIdyN4cuda3std3__44plusIdEEE10Policy1000EN6thrust24THRUST_300001_SM_1000_NS6detail15normal_iteratorINSD_10device_ptrIdEEEEyS9_dNS7_10__identityEEEvT0_PT3_T1_NS0_13GridEvenShareISN_EET2_T4_E12temp_storage+56];
	add.f64 	%fd250, %fd249, %fd248;
	selp.f64 	%fd251, %fd250, %fd248, %p46;
	setp.gt.s32 	%p47, %r4, 192;
	ld.shared.f64 	%fd252, [_ZZN3cub18CUB_300001_SM_10006detail6reduce18DeviceReduceKernelINS2_10policy_hubIdyN4cuda3std3__44plusIdEEE10Policy1000EN6thrust24THRUST_300001_SM_1000_NS6detail15normal_iteratorINSD_10device_ptrIdEEEEyS9_dNS7_10__identityEEEvT0_PT3_T1_NS0_13GridEvenShareISN_EET2_T4_E12temp_storage+64];
	add.f64 	%fd253, %fd252, %fd251;
	selp.f64 	%fd254, %fd253, %fd251, %p47;
	setp.gt.s32 	%p48, %r4, 224;
	ld.shared.f64 	%fd255, [_ZZN3cub18CUB_300001_SM_10006detail6reduce18DeviceReduceKernelINS2_10policy_hubIdyN4cuda3std3__44plusIdEEE10Policy1000EN6thrust24THRUST_300001_SM_1000_NS6detail15normal_iteratorINSD_10device_ptrIdEEEEyS9_dNS7_10__identityEEEvT0_PT3_T1_NS0_13GridEvenShareISN_EET2_T4_E12temp_storage+72];
	add.f64 	%fd256, %fd255, %fd254;
	selp.f64 	%fd257, %fd256, %fd254, %p48;
	setp.gt.s32 	%p49, %r4, 256;
	ld.shared.f64 	%fd258, [_ZZN3cub18CUB_300001_SM_10006detail6reduce18DeviceReduceKernelINS2_10policy_hubIdyN4cuda3std3__44plusIdEEE10Policy1000EN6thrust24THRUST_300001_SM_1000_NS6detail15normal_iteratorINSD_10device_ptrIdEEEEyS9_dNS7_10__identityEEEvT0_PT3_T1_NS0_13GridEvenShareISN_EET2_T4_E12temp_storage+80];
	add.f64 	%fd259, %fd258, %fd257;
	selp.f64 	%fd260, %fd259, %fd257, %p49;
	setp.gt.s32 	%p50, %r4, 288;
	ld.shared.f64 	%fd261, [_ZZN3cub18CUB_300001_SM_10006detail6reduce18DeviceReduceKernelINS2_10policy_hubIdyN4cuda3std3__44plusIdEEE10Policy1000EN6thrust24THRUST_300001_SM_1000_NS6detail15normal_iteratorINSD_10device_ptrIdEEEEyS9_dNS7_10__identityEEEvT0_PT3_T1_NS0_13GridEvenShareISN_EET2_T4_E12temp_storage+88];
	add.f64 	%fd262, %fd261, %fd260;
	selp.f64 	%fd263, %fd262, %fd260, %p50;
	setp.gt.s32 	%p51, %r4, 320;
	ld.shared.f64 	%fd264, [_ZZN3cub18CUB_300001_SM_10006detail6reduce18DeviceReduceKernelINS2_10policy_hubIdyN4cuda3std3__44plusIdEEE10Policy1000EN6thrust24THRUST_300001_SM_1000_NS6detail15normal_iteratorINSD_10device_ptrIdEEEEyS9_dNS7_10__identityEEEvT0_PT3_T1_NS0_13GridEvenShareISN_EET2_T4_E12temp_storage+96];
	add.f64 	%fd265, %fd264, %fd263;
	selp.f64 	%fd266, %fd265, %fd263, %p51;
	setp.gt.s32 	%p52, %r4, 352;
	ld.shared.f64 	%fd267, [_ZZN3cub18CUB_300001_SM_10006detail6reduce18DeviceReduceKernelINS2_10policy_hubIdyN4cuda3std3__44plusIdEEE10Policy1000EN6thrust24THRUST_300001_SM_1000_NS6detail15normal_iteratorINSD_10device_ptrIdEEEEyS9_dNS7_10__identityEEEvT0_PT3_T1_NS0_13GridEvenShareISN_EET2_T4_E12temp_storage+104];
	add.f64 	%fd268, %fd267, %fd266;
	selp.f64 	%fd269, %fd268, %fd266, %p52;
	setp.gt.s32 	%p53, %r4, 384;
	ld.shared.f64 	%fd270, [_ZZN3cub18CUB_300001_SM_10006detail6reduce18DeviceReduceKernelINS2_10policy_hubIdyN4cuda3std3__44plusIdEEE10Policy1000EN6thrust24THRUST_300001_SM_1000_NS6detail15normal_iteratorINSD_10device_ptrIdEEEEyS9_dNS7_10__identityEEEvT0_PT3_T1_NS0_13GridEvenShareISN_EET2_T4_E12temp_storage+112];
	add.f64 	%fd271, %fd270, %fd269;
	selp.f64 	%fd272, %fd271, %fd269, %p53;
	setp.gt.s32 	%p54, %r4, 416;
	ld.shared.f64 	%fd273, [_ZZN3cub18CUB_300001_SM_10006detail6reduce18DeviceReduceKernelINS2_10policy_hubIdyN4cuda3std3__44plusIdEEE10Policy1000EN6thrust24THRUST_300001_SM_1000_NS6detail15normal_iteratorINSD_10device_ptrIdEEEEyS9_dNS7_10__identityEEEvT0_PT3_T1_NS0_13GridEvenShareISN_EET2_T4_E12temp_storage+120];
	add.f64 	%fd274, %fd273, %fd272;
	selp.f64 	%fd275, %fd274, %fd272, %p54;
	setp.gt.s32 	%p55, %r4, 448;
	ld.shared.f64 	%fd276, [_ZZN3cub18CUB_300001_SM_10006detail6reduce18DeviceReduceKernelINS2_10policy_hubIdyN4cuda3std3__44plusIdEEE10Policy1000EN6thrust24THRUST_300001_SM_1000_NS6detail15normal_iteratorINSD_10device_ptrIdEEEEyS9_dNS7_10__identityEEEvT0_PT3_T1_NS0_13GridEvenShareISN_EET2_T4_E12temp_storage+128];
	add.f64 	%fd277, %fd276, %fd275;
	selp.f64 	%fd278, %fd277, %fd275, %p55;
	setp.gt.s32 	%p56, %r4, 480;
	ld.shared.f64 	%fd279, [_ZZN3cub18CUB_300001_SM_10006detail6reduce18DeviceReduceKernelINS2_10policy_hubIdyN4cuda3std3__44plusIdEEE10Policy1000EN6thrust24THRUST_300001_SM_1000_NS6detail15normal_iteratorINSD_10device_ptrIdEEEEyS9_dNS7_10__identityEEEvT0_PT3_T1_NS0_13GridEvenShareISN_EET2_T4_E12temp_storage+136];
	add.f64 	%fd280, %fd279, %fd278;
	selp.f64 	%fd343, %fd280, %fd278, %p56;
	bra.uni 	$L__BB15_46;
$L__BB15_25:
	cvt.u32.u64 	%r52, %rd4;
	mov.u32 	%r27, %tid.x;
	add.s32 	%r53, %r52, %r27;
	mul.wide.u32 	%rd27, %r53, 8;
	add.s64 	%rd28, %rd2, %rd27;
	ld.global.f64 	%fd41, [%rd28];
	ld.global.f64 	%fd42, [%rd28+4096];
	ld.global.f64 	%fd43, [%rd28+8192];
	ld.global.f64 	%fd44, [%rd28+12288];
	ld.global.f64 	%fd45, [%rd28+16384];
	ld.global.f64 	%fd46, [%rd28+20480];
	ld.global.f64 	%fd47, [%rd28+24576];
	add.f64 	%fd48, %fd41, %fd42;
	add.f64 	%fd49, %fd48, %fd43;
	add.f64 	%fd50, %fd49, %fd44;
	add.f64 	%fd51, %fd50, %fd45;
	add.f64 	%fd52, %fd51, %fd46;
	add.f64 	%fd342, %fd52, %fd47;
	setp.lt.u64 	%p2, %rd5, %rd3;
	@%p2 bra 	$L__BB15_42;
	cvt.u32.u64 	%r55, %rd3;
	cvt.u64.u32 	%rd10, %r27;
	add.s64 	%rd103, %rd4, %rd3;
	cvt.u32.u64 	%r28, %rd1;
	not.b32 	%r57, %r27;
	add.s32 	%r58, %r57, %r28;
	sub.s32 	%r59, %r58, %r55;
	sub.s32 	%r272, %r59, %r52;
	add.s64 	%rd29, %rd103, %rd10;
	shl.b64 	%rd30, %rd29, 3;
	add.s64 	%rd31, %rd30, %rd2;
	add.s64 	%rd102, %rd31, 32768;
	mov.b32 	%r273, 0;
	mov.u64 	%rd104, %rd4;
$L__BB15_27:
	cvt.s64.s32 	%rd16, %r50;
	add.s64 	%rd104, %rd104, %rd16;
	add.s64 	%rd32, %rd1, -3584;
	setp.gt.u64 	%p3, %rd104, %rd32;
	@%p3 bra 	$L__BB15_29;
	mul.lo.s32 	%r61, %r1, 3584;
	cvt.s64.s32 	%rd33, %r61;
	add.s64 	%rd34, %rd104, %rd10;
	shl.b64 	%rd35, %rd34, 3;
	add.s64 	%rd36, %rd2, %rd35;
	ld.global.f64 	%fd53, [%rd36];
	ld.global.f64 	%fd54, [%rd36+4096];
	ld.global.f64 	%fd55, [%rd36+8192];
	ld.global.f64 	%fd56, [%rd36+12288];
	ld.global.f64 	%fd57, [%rd36+16384];
	ld.global.f64 	%fd58, [%rd36+20480];
	ld.global.f64 	%fd59, [%rd36+24576];
	add.f64 	%fd60, %fd342, %fd53;
	add.f64 	%fd61, %fd60, %fd54;
	add.f64 	%fd62, %fd61, %fd55;
	add.f64 	%fd63, %fd62, %fd56;
	add.f64 	%fd64, %fd63, %fd57;
	add.f64 	%fd65, %fd64, %fd58;
	add.f64 	%fd342, %fd65, %fd59;
	sub.s64 	%rd37, %rd1, %rd104;
	setp.lt.u64 	%p4, %rd37, %rd33;
	add.s32 	%r273, %r273, 1;
	add.s64 	%rd103, %rd103, %rd33;
	sub.s32 	%r272, %r272, %r61;
	mul.wide.s32 	%rd38, %r61, 8;
	add.s64 	%rd102, %rd102, %rd38;
	@%p4 bra 	$L__BB15_42;
	bra.uni 	$L__BB15_27;
$L__BB15_29:
	setp.le.u64 	%p5, %rd1, %rd104;
	cvt.u32.u64 	%r62, %rd104;
	cvt.u32.u64 	%r63, %rd1;
	sub.s32 	%r64, %r63, %r62;
	setp.ge.s32 	%p6, %r27, %r64;
	or.pred  	%p7, %p5, %p6;
	@%p7 bra 	$L__BB15_42;
	cvt.u32.u64 	%r66, %rd16;
	cvt.u32.u64 	%r67, %rd4;
	not.b32 	%r68, %r27;
	add.s32 	%r69, %r68, %r28;
	add.s32 	%r70, %r66, %r67;
	sub.s32 	%r71, %r69, %r70;
	mul.lo.s32 	%r72, %r1, %r273;
	mad.lo.s32 	%r73, %r72, -3584, %r71;
	shr.u32 	%r74, %r73, 9;
	add.s32 	%r34, %r74, 1;
	and.b32  	%r35, %r34, 15;
	setp.lt.u32 	%p8, %r73, 7680;
	mov.u32 	%r276, %r27;
	@%p8 bra 	$L__BB15_33;
	shr.u32 	%r75, %r272, 9;
	add.s32 	%r76, %r75, 1;
	and.b32  	%r77, %r76, 16777200;
	neg.s32 	%r274, %r77;
	mov.u32 	%r276, %r27;
$L__BB15_32:
	.pragma "nounroll";
	ld.global.f64 	%fd67, [%rd102+-32768];
	add.f64 	%fd68, %fd342, %fd67;
	ld.global.f64 	%fd69, [%rd102+-28672];
	add.f64 	%fd70, %fd68, %fd69;
	ld.global.f64 	%fd71, [%rd102+-24576];
	add.f64 	%fd72, %fd70, %fd71;
	ld.global.f64 	%fd73, [%rd102+-20480];
	add.f64 	%fd74, %fd72, %fd73;
	ld.global.f64 	%fd75, [%rd102+-16384];
	add.f64 	%fd76, %fd74, %fd75;
	ld.global.f64 	%fd77, [%rd102+-12288];
	add.f64 	%fd78, %fd76, %fd77;
	ld.global.f64 	%fd79, [%rd102+-8192];
	add.f64 	%fd80, %fd78, %fd79;
	ld.global.f64 	%fd81, [%rd102+-4096];
	add.f64 	%fd82, %fd80, %fd81;
	ld.global.f64 	%fd83, [%rd102];
	add.f64 	%fd84, %fd82, %fd83;
	ld.global.f64 	%fd85, [%rd102+4096];
	add.f64 	%fd86, %fd84, %fd85;
	ld.global.f64 	%fd87, [%rd102+8192];
	add.f64 	%fd88, %fd86, %fd87;
	ld.global.f64 	%fd89, [%rd102+12288];
	add.f64 	%fd90, %fd88, %fd89;
	ld.global.f64 	%fd91, [%rd102+16384];
	add.f64 	%fd92, %fd90, %fd91;
	ld.global.f64 	%fd93, [%rd102+20480];
	add.f64 	%fd94, %fd92, %fd93;
	ld.global.f64 	%fd95, [%rd102+24576];
	add.f64 	%fd96, %fd94, %fd95;
	ld.global.f64 	%fd97, [%rd102+28672];
	add.f64 	%fd342, %fd96, %fd97;
	add.s32 	%r276, %r276, 8192;
	add.s32 	%r274, %r274, 16;
	add.s64 	%rd102, %rd102, 65536;
	setp.ne.s32 	%p9, %r274, 0;
	@%p9 bra 	$L__BB15_32;
$L__BB15_33:
	setp.eq.s32 	%p10, %r35, 0;
	@%p10 bra 	$L__BB15_42;
	and.b32  	%r42, %r34, 7;
	setp.lt.u32 	%p11, %r35, 8;
	@%p11 bra 	$L__BB15_36;
	cvt.u64.u32 	%rd39, %r276;
	add.s64 	%rd40, %rd104, %rd39;
	shl.b64 	%rd41, %rd40, 3;
	add.s64 	%rd42, %rd2, %rd41;
	ld.global.f64 	%fd99, [%rd42];
	add.f64 	%fd100, %fd342, %fd99;
	ld.global.f64 	%fd101, [%rd42+4096];
	add.f64 	%fd102, %fd100, %fd101;
	ld.global.f64 	%fd103, [%rd42+8192];
	add.f64 	%fd104, %fd102, %fd103;
	ld.global.f64 	%fd105, [%rd42+12288];
	add.f64 	%fd106, %fd104, %fd105;
	ld.global.f64 	%fd107, [%rd42+16384];
	add.f64 	%fd108, %fd106, %fd107;
	ld.global.f64 	%fd109, [%rd42+20480];
	add.f64 	%fd110, %fd108, %fd109;
	ld.global.f64 	%fd111, [%rd42+24576];
	add.f64 	%fd112, %fd110, %fd111;
	ld.global.f64 	%fd113, [%rd42+28672];
	add.f64 	%fd342, %fd112, %fd113;
	add.s32 	%r276, %r276, 4096;
$L__BB15_36:
	setp.eq.s32 	%p12, %r42, 0;
	@%p12 bra 	$L__BB15_42;
	setp.lt.u32 	%p13, %r42, 4;
	@%p13 bra 	$L__BB15_39;
	cvt.u64.u32 	%rd43, %r276;
	add.s64 	%rd44, %rd104, %rd43;
	shl.b64 	%rd45, %rd44, 3;
	add.s64 	%rd46, %rd2, %rd45;
	ld.global.f64 	%fd115, [%rd46];
	add.f64 	%fd116, %fd342, %fd115;
	ld.global.f64 	%fd117, [%rd46+4096];
	add.f64 	%fd118, %fd116, %fd117;
	ld.global.f64 	%fd119, [%rd46+8192];
	add.f64 	%fd120, %fd118, %fd119;
	ld.global.f64 	%fd121, [%rd46+12288];
	add.f64 	%fd342, %fd120, %fd121;
	add.s32 	%r276, %r276, 2048;
$L__BB15_39:
	and.b32  	%r78, %r34, 3;
	setp.eq.s32 	%p14, %r78, 0;
	@%p14 bra 	$L__BB15_42;
	cvt.u64.u32 	%rd47, %r276;
	add.s64 	%rd48, %rd47, %rd103;
	shl.b64 	%rd49, %rd48, 3;
	add.s64 	%rd106, %rd2, %rd49;
	cvt.u16.u32 	%rs1, %r272;
	shr.u16 	%rs2, %rs1, 9;
	add.s16 	%rs3, %rs2, 1;
	cvt.u32.u16 	%r79, %rs3;
	and.b32  	%r80, %r79, 3;
	neg.s32 	%r279, %r80;
$L__BB15_41:
	.pragma "nounroll";
	ld.global.f64 	%fd122, [%rd106];
	add.f64 	%fd342, %fd342, %fd122;
	add.s64 	%rd106, %rd106, 4096;
	add.s32 	%r279, %r279, 1;
	setp.ne.s32 	%p15, %r279, 0;
	@%p15 bra 	$L__BB15_41;
$L__BB15_42:
	// begin inline asm
	mov.u32 %r81, %laneid;
	// end inline asm
	mov.b64 	%rd50, %fd342;
	mov.b64 	{%r83, %r88}, %rd50;
	mov.b32 	%r89, 1;
	mov.b32 	%r130, 31;
	mov.b32 	%r131, -1;
	// begin inline asm
	shfl.sync.down.b32 %r82, %r83, %r89, %r130, %r131;
	// end inline asm
	// begin inline asm
	shfl.sync.down.b32 %r87, %r88, %r89, %r130, %r131;
	// end inline asm
	mov.b64 	%rd51, {%r82, %r87};
	mov.b64 	%fd123, %rd51;
	setp.gt.s32 	%p16, %r81, 30;
	add.f64 	%fd124, %fd342, %fd123;
	selp.f64 	%fd125, %fd342, %fd124, %p16;
	mov.b64 	%rd52, %fd125;
	mov.b64 	{%r93, %r98}, %rd52;
	mov.b32 	%r99, 2;
	// begin inline asm
	shfl.sync.down.b32 %r92, %r93, %r99, %r130, %r131;
	// end inline asm
	// begin inline asm
	shfl.sync.down.b32 %r97, %r98, %r99, %r130, %r131;
	// end inline asm
	mov.b64 	%rd53, {%r92, %r97};
	mov.b64 	%fd126, %rd53;
	setp.gt.s32 	%p17, %r81, 29;
	add.f64 	%fd127, %fd125, %fd126;
	selp.f64 	%fd128, %fd125, %fd127, %p17;
	mov.b64 	%rd54, %fd128;
	mov.b64 	{%r103, %r108}, %rd54;
	mov.b32 	%r109, 4;
	// begin inline asm
	shfl.sync.down.b32 %r102, %r103, %r109, %r130, %r131;
	// end inline asm
	// begin inline asm
	shfl.sync.down.b32 %r107, %r108, %r109, %r130, %r131;
	// end inline asm
	mov.b64 	%rd55, {%r102, %r107};
	mov.b64 	%fd129, %rd55;
	setp.gt.s32 	%p18, %r81, 27;
	add.f64 	%fd130, %fd128, %fd129;
	selp.f64 	%fd131, %fd128, %fd130, %p18;
	mov.b64 	%rd56, %fd131;
	mov.b64 	{%r113, %r118}, %rd56;
	mov.b32 	%r119, 8;
	// begin inline asm
	shfl.sync.down.b32 %r112, %r113, %r119, %r130, %r131;
	// end inline asm
	// begin inline asm
	shfl.sync.down.b32 %r117, %r118, %r119, %r130, %r131;
	// end inline asm
	mov.b64 	%rd57, {%r112, %r117};
	mov.b64 	%fd132, %rd57;
	setp.gt.s32 	%p19, %r81, 23;
	add.f64 	%fd133, %fd131, %fd132;
	selp.f64 	%fd134, %fd131, %fd133, %p19;
	mov.b64 	%rd58, %fd134;
	mov.b64 	{%r123, %r128}, %rd58;
	mov.b32 	%r129, 16;
	// begin inline asm
	shfl.sync.down.b32 %r122, %r123, %r129, %r130, %r131;
	// end inline asm
	// begin inline asm
	shfl.sync.down.b32 %r127, %r128, %r129, %r130, %r131;
	// end inline asm
	mov.b64 	%rd59, {%r122, %r127};
	mov.b64 	%fd135, %rd59;
	setp.gt.s32 	%p20, %r81, 15;
	add.f64 	%fd37, %fd134, %fd135;
	selp.f64 	%fd343, %fd134, %fd37, %p20;
	setp.ne.s32 	%p21, %r81, 0;
	@%p21 bra 	$L__BB15_44;
	shr.u32 	%r132, %r27, 2;
	and.b32  	%r133, %r132, 248;
	mov.u32 	%r134, _ZZN3cub18CUB_300001_SM_10006detail6reduce18DeviceReduceKernelINS2_10policy_hubIdyN4cuda3std3__44plusIdEEE10Policy1000EN6thrust24THRUST_300001_SM_1000_NS6detail15normal_iteratorINSD_10device_ptrIdEEEEyS9_dNS7_10__identityEEEvT0_PT3_T1_NS0_13GridEvenShareISN_EET2_T4_E12temp_storage;
	add.s32 	%r135, %r134, %r133;
	st.shared.f64 	[%r135+16], %fd37;
$L__BB15_44:
	bar.sync 	0;
	setp.ne.s32 	%p22, %r27, 0;
	@%p22 bra 	$L__BB15_46;
	ld.shared.f64 	%fd136, [_ZZN3cub18CUB_300001_SM_10006detail6reduce18DeviceReduceKernelINS2_10policy_hubIdyN4cuda3std3__44plusIdEEE10Policy1000EN6thrust24THRUST_300001_SM_1000_NS6detail15normal_iteratorINSD_10device_ptrIdEEEEyS9_dNS7_10__identityEEEvT0_PT3_T1_NS0_13GridEvenShareISN_EET2_T4_E12temp_storage+24];
	add.f64 	%fd137, %fd343, %fd136;
	ld.shared.f64 	%fd138, [_ZZN3cub18CUB_300001_SM_10006detail6reduce18DeviceReduceKernelINS2_10policy_hubIdyN4cuda3std3__44plusIdEEE10Policy1000EN6thrust24THRUST_300001_SM_1000_NS6detail15normal_iteratorINSD_10device_ptrIdEEEEyS9_dNS7_10__identityEEEvT0_PT3_T1_NS0_13GridEvenShareISN_EET2_T4_E12temp_storage+32];
	add.f64 	%fd139, %fd137, %fd138;
	ld.shared.f64 	%fd140, [_ZZN3cub18CUB_300001_SM_10006detail6reduce18DeviceReduceKernelINS2_10policy_hubIdyN4cuda3std3__44plusIdEEE10Policy1000EN6thrust24THRUST_300001_SM_1000_NS6detail15normal_iteratorINSD_10device_ptrIdEEEEyS9_dNS7_10__identityEEEvT0_PT3_T1_NS0_13GridEvenShareISN_EET2_T4_E12temp_storage+40];
	add.f64 	%fd141, %fd139, %fd140;
	ld.shared.f64 	%fd142, [_ZZN3cub18CUB_300001_SM_10006detail6reduce18DeviceReduceKernelINS2_10policy_hubIdyN4cuda3std3__44plusIdEEE10Policy1000EN6thrust24THRUST_300001_SM_1000_NS6detail15normal_iteratorINSD_10device_ptrIdEEEEyS9_dNS7_10__identityEEEvT0_PT3_T1_NS0_13GridEvenShareISN_EET2_T4_E12temp_storage+48];
	add.f64 	%fd143, %fd141, %fd142;
	ld.shared.f64 	%fd144, [_ZZN3cub18CUB_300001_SM_10006detail6reduce18DeviceReduceKernelINS2_10policy_hubIdyN4cuda3std3__44plusIdEEE10Policy1000EN6thrust24THRUST_300001_SM_1000_NS6detail15normal_iteratorINSD_10device_ptrIdEEEEyS9_dNS7_10__identityEEEvT0_PT3_T1_NS0_13GridEvenShareISN_EET2_T4_E12temp_storage+56];
	add.f64 	%fd145, %fd143, %fd144;
	ld.shared.f64 	%fd146, [_ZZN3cub18CUB_300001_SM_10006detail6reduce18DeviceReduceKernelINS2_10policy_hubIdyN4cuda3std3__44plusIdEEE10Policy1000EN6thrust24THRUST_300001_SM_1000_NS6detail15normal_iteratorINSD_10device_ptrIdEEEEyS9_dNS7_10__identityEEEvT0_PT3_T1_NS0_13GridEvenShareISN_EET2_T4_E12temp_storage+64];
	add.f64 	%fd147, %fd145, %fd146;
	ld.shared.f64 	%fd148, [_ZZN3cub18CUB_300001_SM_10006detail6reduce18DeviceReduceKernelINS2_10policy_hubIdyN4cuda3std3__44plusIdEEE10Policy1000EN6thrust24THRUST_300001_SM_1000_NS6detail15normal_iteratorINSD_10device_ptrIdEEEEyS9_dNS7_10__identityEEEvT0_PT3_T1_NS0_13GridEvenShareISN_EET2_T4_E12temp_storage+72];
	add.f64 	%fd149, %fd147, %fd148;
	ld.shared.f64 	%fd150, [_ZZN3cub18CUB_300001_SM_10006detail6reduce18DeviceReduceKernelINS2_10policy_hubIdyN4cuda3std3__44plusIdEEE10Policy1000EN6thrust24THRUST_300001_SM_1000_NS6detail15normal_iteratorINSD_10device_ptrIdEEEEyS9_dNS7_10__identityEEEvT0_PT3_T1_NS0_13GridEvenShareISN_EET2_T4_E12temp_storage+80];
	add.f64 	%fd151, %fd149, %fd150;
	ld.shared.f64 	%fd152, [_ZZN3cub18CUB_300001_SM_10006detail6reduce18DeviceReduceKernelINS2_10policy_hubIdyN4cuda3std3__44plusIdEEE10Policy1000EN6thrust24THRUST_300001_SM_1000_NS6detail15normal_iteratorINSD_10device_ptrIdEEEEyS9_dNS7_10__identityEEEvT0_PT3_T1_NS0_13GridEvenShareISN_EET2_T4_E12temp_storage+88];
	add.f64 	%fd153, %fd151, %fd152;
	ld.shared.f64 	%fd154, [_ZZN3cub18CUB_300001_SM_10006detail6reduce18DeviceReduceKernelINS2_10policy_hubIdyN4cuda3std3__44plusIdEEE10Policy1000EN6thrust24THRUST_300001_SM_1000_NS6detail15normal_iteratorINSD_10device_ptrIdEEEEyS9_dNS7_10__identityEEEvT0_PT3_T1_NS0_13GridEvenShareISN_EET2_T4_E12temp_storage+96];
	add.f64 	%fd155, %fd153, %fd154;
	ld.shared.f64 	%fd156, [_ZZN3cub18CUB_300001_SM_10006detail6reduce18DeviceReduceKernelINS2_10policy_hubIdyN4cuda3std3__44plusIdEEE10Policy1000EN6thrust24THRUST_300001_SM_1000_NS6detail15normal_iteratorINSD_10device_ptrIdEEEEyS9_dNS7_10__identityEEEvT0_PT3_T1_NS0_13GridEvenShareISN_EET2_T4_E12temp_storage+104];
	add.f64 	%fd157, %fd155, %fd156;
	ld.shared.f64 	%fd158, [_ZZN3cub18CUB_300001_SM_10006detail6reduce18DeviceReduceKernelINS2_10policy_hubIdyN4cuda3std3__44plusIdEEE10Policy1000EN6thrust24THRUST_300001_SM_1000_NS6detail15normal_iteratorINSD_10device_ptrIdEEEEyS9_dNS7_10__identityEEEvT0_PT3_T1_NS0_13GridEvenShareISN_EET2_T4_E12temp_storage+112];
	add.f64 	%fd159, %fd157, %fd158;
	ld.shared.f64 	%fd160, [_ZZN3cub18CUB_300001_SM_10006detail6reduce18DeviceReduceKernelINS2_10policy_hubIdyN4cuda3std3__44plusIdEEE10Policy1000EN6thrust24THRUST_300001_SM_1000_NS6detail15normal_iteratorINSD_10device_ptrIdEEEEyS9_dNS7_10__identityEEEvT0_PT3_T1_NS0_13GridEvenShareISN_EET2_T4_E12temp_storage+120];
	add.f64 	%fd161, %fd159, %fd160;
	ld.shared.f64 	%fd162, [_ZZN3cub18CUB_300001_SM_10006detail6reduce18DeviceReduceKernelINS2_10policy_hubIdyN4cuda3std3__44plusIdEEE10Policy1000EN6thrust24THRUST_300001_SM_1000_NS6detail15normal_iteratorINSD_10device_ptrIdEEEEyS9_dNS7_10__identityEEEvT0_PT3_T1_NS0_13GridEvenShareISN_EET2_T4_E12temp_storage+128];
	add.f64 	%fd163, %fd161, %fd162;
	ld.shared.f64 	%fd164, [_ZZN3cub18CUB_300001_SM_10006detail6reduce18DeviceReduceKernelINS2_10policy_hubIdyN4cuda3std3__44plusIdEEE10Policy1000EN6thrust24THRUST_300001_SM_1000_NS6detail15normal_iteratorINSD_10device_ptrIdEEEEyS9_dNS7_10__identityEEEvT0_PT3_T1_NS0_13GridEvenShareISN_EET2_T4_E12temp_storage+136];
	add.f64 	%fd343, %fd163, %fd164;
$L__BB15_46:
	mov.u32 	%r263, %tid.x;
	setp.ne.s32 	%p64, %r263, 0;
	@%p64 bra 	$L__BB15_48;
	ld.param.u64 	%rd100, [_ZN3cub18CUB_300001_SM_10006detail6reduce18DeviceReduceKernelINS2_10policy_hubIdyN4cuda3std3__44plusIdEEE10Policy1000EN6thrust24THRUST_300001_SM_1000_NS6detail15normal_iteratorINSD_10device_ptrIdEEEEyS9_dNS7_10__identityEEEvT0_PT3_T1_NS0_13GridEvenShareISN_EET2_T4__param_1];
	cvta.to.global.u64 	%rd97, %rd100;
	mul.wide.u32 	%rd98, %r2, 8;
	add.s64 	%rd99, %rd97, %rd98;
	st.global.f64 	[%rd99], %fd343;
$L__BB15_48:
	ret;

}
	// .globl	_ZN3cub18CUB_300001_SM_10006detail6reduce28DeviceReduceSingleTileKernelINS2_10policy_hubIdyN4cuda3std3__44plusIdEEE10Policy1000EPdSC_iS9_ddNS7_10__identityEEEvT0_T1_T2_T3_T4_T6_
.visible .entry _ZN3cub18CUB_300001_SM_10006detail6reduce28DeviceReduceSingleTileKernelINS2_10policy_hubIdyN4cuda3std3__44plusIdEEE10Policy1000EPdSC_iS9_ddNS7_10__identityEEEvT0_T1_T2_T3_T4_T6_(
	.param .u64 .ptr .align 1 _ZN3cub18CUB_300001_SM_10006detail6reduce28DeviceReduceSingleTileKernelINS2_10policy_hubIdyN4cuda3std3__44plusIdEEE10Policy1000EPdSC_iS9_ddNS7_10__identityEEEvT0_T1_T2_T3_T4_T6__param_0,
	.param .u64 .ptr .align 1 _ZN3cub18CUB_300001_SM_10006detail6reduce28DeviceReduceSingleTileKernelINS2_10policy_hubIdyN4cuda3std3__44plusIdEEE10Policy1000EPdSC_iS9_ddNS7_10__identityEEEvT0_T1_T2_T3_T4_T6__param_1,
	.param .u32 _ZN3cub18CUB_300001_SM_10006detail6reduce28DeviceReduceSingleTileKernelINS2_10policy_hubIdyN4cuda3std3__44plusIdEEE10Policy1000EPdSC_iS9_ddNS7_10__identityEEEvT0_T1_T2_T3_T4_T6__param_2,
	.param .align 1 .b8 _ZN3cub18CUB_300001_SM_10006detail6reduce28DeviceReduceSingleTileKernelINS2_10policy_hubIdyN4cuda3std3__44plusIdEEE10Policy1000EPdSC_iS9_ddNS7_10__identityEEEvT0_T1_T2_T3_T4_T6__param_3[1],
	.param .f64 _ZN3cub18CUB_300001_SM_10006detail6reduce28DeviceReduceSingleTileKernelINS2_10policy_hubIdyN4cuda3std3__44plusIdEEE10Policy1000EPdSC_iS9_ddNS7_10__identityEEEvT0_T1_T2_T3_T4_T6__param_4,
	.param .align 1 .b8 _ZN3cub18CUB_300001_SM_10006detail6reduce28DeviceReduceSingleTileKernelINS2_10policy_hubIdyN4cuda3std3__44plusIdEEE10Policy1000EPdSC_iS9_ddNS7_10__identityEEEvT0_T1_T2_T3_T4_T6__param_5[1]
)
.maxntid 512
.minnctapersm 1
{
	.reg .pred 	%p<58>;
	.reg .b32 	%r<238>;
	.reg .b64 	%rd<104>;
	.reg .b64 	%fd<232>;
	// demoted variable
	.shared .align 8 .b8 _ZZN3cub18CUB_300001_SM_10006detail6reduce28DeviceReduceSingleTileKernelINS2_10policy_hubIdyN4cuda3std3__44plusIdEEE10Policy1000EPdSC_iS9_ddNS7_10__identityEEEvT0_T1_T2_T3_T4_T6_E12temp_storage[152];
	ld.param.u64 	%rd8, [_ZN3cub18CUB_300001_SM_10006detail6reduce28DeviceReduceSingleTileKernelINS2_10policy_hubIdyN4cuda3std3__44plusIdEEE10Policy1000EPdSC_iS9_ddNS7_10__identityEEEvT0_T1_T2_T3_T4_T6__param_0];
	ld.param.u64 	%rd9, [_ZN3cub18CUB_300001_SM_10006detail6reduce28DeviceReduceSingleTileKernelINS2_10policy_hubIdyN4cuda3std3__44plusIdEEE10Policy1000EPdSC_iS9_ddNS7_10__identityEEEvT0_T1_T2_T3_T4_T6__param_1];
	ld.param.u32 	%r34, [_ZN3cub18CUB_300001_SM_10006detail6reduce28DeviceReduceSingleTileKernelINS2_10policy_hubIdyN4cuda3std3__44plusIdEEE10Policy1000EPdSC_iS9_ddNS7_10__identityEEEvT0_T1_T2_T3_T4_T6__param_2];
	ld.param.f64 	%fd30, [_ZN3cub18CUB_300001_SM_10006detail6reduce28DeviceReduceSingleTileKernelINS2_10policy_hubIdyN4cuda3std3__44plusIdEEE10Policy1000EPdSC_iS9_ddNS7_10__identityEEEvT0_T1_T2_T3_T4_T6__param_4];
	cvta.to.global.u64 	%rd1, %rd9;
	setp.ne.s32 	%p1, %r34, 0;
	@%p1 bra 	$L__BB16_3;
	mov.u32 	%r224, %tid.x;
	setp.ne.s32 	%p57, %r224, 0;
	@%p57 bra 	$L__BB16_39;
	st.global.f64 	[%rd1], %fd30;
	bra.uni 	$L__BB16_39;
$L__BB16_3:
	setp.gt.s32 	%p2, %r34, 3583;
	@%p2 bra 	$L__BB16_21;
	mov.u32 	%r1, %tid.x;
	setp.ge.s32 	%p19, %r1, %r34;
	mov.f64 	%fd223, 0d0000000000000000;
	mov.u32 	%r228, %r1;
	@%p19 bra 	$L__BB16_6;
	mul.wide.u32 	%rd69, %r1, 8;
	add.s64 	%rd68, %rd8, %rd69;
	// begin inline asm
	ld.global.nc.u64 %rd67, [%rd68];
	// end inline asm
	mov.b64 	%fd223, %rd67;
	add.s32 	%r228, %r1, 512;
$L__BB16_6:
	setp.ge.s32 	%p20, %r228, %r34;
	@%p20 bra 	$L__BB16_12;
	not.b32 	%r100, %r228;
	add.s32 	%r4, %r34, %r100;
	and.b32  	%r101, %r4, 1536;
	setp.eq.s32 	%p21, %r101, 1536;
	@%p21 bra 	$L__BB16_10;
	mul.wide.u32 	%rd70, %r228, 8;
	add.s64 	%rd102, %rd8, %rd70;
	shr.u32 	%r102, %r4, 9;
	add.s32 	%r103, %r102, 1;
	and.b32  	%r104, %r103, 3;
	neg.s32 	%r226, %r104;
$L__BB16_9:
	.pragma "nounroll";
	// begin inline asm
	ld.global.nc.u64 %rd71, [%rd102];
	// end inline asm
	mov.b64 	%fd109, %rd71;
	add.f64 	%fd223, %fd223, %fd109;
	add.s32 	%r228, %r228, 512;
	add.s64 	%rd102, %rd102, 4096;
	add.s32 	%r226, %r226, 1;
	setp.ne.s32 	%p22, %r226, 0;
	@%p22 bra 	$L__BB16_9;
$L__BB16_10:
	setp.lt.u32 	%p23, %r4, 1536;
	@%p23 bra 	$L__BB16_12;
$L__BB16_11:
	mul.wide.s32 	%rd81, %r228, 8;
	add.s64 	%rd74, %rd8, %rd81;
	// begin inline asm
	ld.global.nc.u64 %rd73, [%rd74];
	// end inline asm
	mov.b64 	%fd110, %rd73;
	add.f64 	%fd111, %fd223, %fd110;
	add.s64 	%rd76, %rd74, 4096;
	// begin inline asm
	ld.global.nc.u64 %rd75, [%rd76];
	// end inline asm
	mov.b64 	%fd112, %rd75;
	add.f64 	%fd113, %fd111, %fd112;
	add.s64 	%rd78, %rd74, 8192;
	// begin inline asm
	ld.global.nc.u64 %rd77, [%rd78];
	// end inline asm
	mov.b64 	%fd114, %rd77;
	add.f64 	%fd115, %fd113, %fd114;
	add.s64 	%rd80, %rd74, 12288;
	// begin inline asm
	ld.global.nc.u64 %rd79, [%rd80];
	// end inline asm
	mov.b64 	%fd116, %rd79;
	add.f64 	%fd223, %fd115, %fd116;
	add.s32 	%r228, %r228, 2048;
	setp.lt.s32 	%p24, %r228, %r34;
	@%p24 bra 	$L__BB16_11;
$L__BB16_12:
	setp.lt.s32 	%p25, %r34, 512;
	@%p25 bra 	$L__BB16_17;
	// begin inline asm
	mov.u32 %r168, %laneid;
	// end inline asm
	mov.b64 	%rd92, %fd223;
	mov.b64 	{%r170, %r175}, %rd92;
	mov.b32 	%r176, 1;
	mov.b32 	%r217, 31;
	mov.b32 	%r218, -1;
	// begin inline asm
	shfl.sync.down.b32 %r169, %r170, %r176, %r217, %r218;
	// end inline asm
	// begin inline asm
	shfl.sync.down.b32 %r174, %r175, %r176, %r217, %r218;
	// end inline asm
	mov.b64 	%rd93, {%r169, %r174};
	mov.b64 	%fd175, %rd93;
	setp.gt.s32 	%p49, %r168, 30;
	add.f64 	%fd176, %fd223, %fd175;
	selp.f64 	%fd177, %fd223, %fd176, %p49;
	mov.b64 	%rd94, %fd177;
	mov.b64 	{%r180, %r185}, %rd94;
	mov.b32 	%r186, 2;
	// begin inline asm
	shfl.sync.down.b32 %r179, %r180, %r186, %r217, %r218;
	// end inline asm
	// begin inline asm
	shfl.sync.down.b32 %r184, %r185, %r186, %r217, %r218;
	// end inline asm
	mov.b64 	%rd95, {%r179, %r184};
	mov.b64 	%fd178, %rd95;
	setp.gt.s32 	%p50, %r168, 29;
	add.f64 	%fd179, %fd177, %fd178;
	selp.f64 	%fd180, %fd177, %fd179, %p50;
	mov.b64 	%rd96, %fd180;
	mov.b64 	{%r190, %r195}, %rd96;
	mov.b32 	%r196, 4;
	// begin inline asm
	shfl.sync.down.b32 %r189, %r190, %r196, %r217, %r218;
	// end inline asm
	// begin inline asm
	shfl.sync.down.b32 %r194, %r195, %r196, %r217, %r218;
	// end inline asm
	mov.b64 	%rd97, {%r189, %r194};
	mov.b64 	%fd181, %rd97;
	setp.gt.s32 	%p51, %r168, 27;
	add.f64 	%fd182, %fd180, %fd181;
	selp.f64 	%fd183, %fd180, %fd182, %p51;
	mov.b64 	%rd98, %fd183;
	mov.b64 	{%r200, %r205}, %rd98;
	mov.b32 	%r206, 8;
	// begin inline asm
	shfl.sync.down.b32 %r199, %r200, %r206, %r217, %r218;
	// end inline asm
	// begin inline asm
	shfl.sync.down.b32 %r204, %r205, %r206, %r217, %r218;
	// end inline asm
	mov.b64 	%rd99, {%r199, %r204};
	mov.b64 	%fd184, %rd99;
	setp.gt.s32 	%p52, %r168, 23;
	add.f64 	%fd185, %fd183, %fd184;
	selp.f64 	%fd186, %fd183, %fd185, %p52;
	mov.b64 	%rd100, %fd186;
	mov.b64 	{%r210, %r215}, %rd100;
	mov.b32 	%r216, 16;
	// begin inline asm
	shfl.sync.down.b32 %r209, %r210, %r216, %r217, %r218;
	// end inline asm
	// begin inline asm
	shfl.sync.down.b32 %r214, %r215, %r216, %r217, %r218;
	// end inline asm
	mov.b64 	%rd101, {%r209, %r214};
	mov.b64 	%fd187, %rd101;
	setp.gt.s32 	%p53, %r168, 15;
	add.f64 	%fd10, %fd186, %fd187;
	selp.f64 	%fd231, %fd186, %fd10, %p53;
	setp.ne.s32 	%p54, %r168, 0;
	@%p54 bra 	$L__BB16_15;
	shr.u32 	%r219, %r1, 2;
	and.b32  	%r220, %r219, 248;
	mov.u32 	%r221, _ZZN3cub18CUB_300001_SM_10006detail6reduce28DeviceReduceSingleTileKernelINS2_10policy_hubIdyN4cuda3std3__44plusIdEEE10Policy1000EPdSC_iS9_ddNS7_10__identityEEEvT0_T1_T2_T3_T4_T6_E12temp_storage;
	add.s32 	%r222, %r221, %r220;
	st.shared.f64 	[%r222+16], %fd10;
$L__BB16_15:
	bar.sync 	0;
	setp.ne.s32 	%p55, %r1, 0;
	@%p55 bra 	$L__BB16_37;
	ld.shared.f64 	%fd188, [_ZZN3cub18CUB_300001_SM_10006detail6reduce28DeviceReduceSingleTileKernelINS2_10policy_hubIdyN4cuda3std3__44plusIdEEE10Policy1000EPdSC_iS9_ddNS7_10__identityEEEvT0_T1_T2_T3_T4_T6_E12temp_storage+24];
	add.f64 	%fd189, %fd231, %fd188;
	ld.shared.f64 	%fd190, [_ZZN3cub18CUB_300001_SM_10006detail6reduce28DeviceReduceSingleTileKernelINS2_10policy_hubIdyN4cuda3std3__44plusIdEEE10Policy1000EPdSC_iS9_ddNS7_10__identityEEEvT0_T1_T2_T3_T4_T6_E12temp_storage+32];
	add.f64 	%fd191, %fd189, %fd190;
	ld.shared.f64 	%fd192, [_ZZN3cub18CUB_300001_SM_10006detail6reduce28DeviceReduceSingleTileKernelINS2_10policy_hubIdyN4cuda3std3__44plusIdEEE10Policy1000EPdSC_iS9_ddNS7_10__identityEEEvT0_T1_T2_T3_T4_T6_E12temp_storage+40];
	add.f64 	%fd193, %fd191, %fd192;
	ld.shared.f64 	%fd194, [_ZZN3cub18CUB_300001_SM_10006detail6reduce28DeviceReduceSingleTileKernelINS2_10policy_hubIdyN4cuda3std3__44plusIdEEE10Policy1000EPdSC_iS9_ddNS7_10__identityEEEvT0_T1_T2_T3_T4_T6_E12temp_storage+48];
	add.f64 	%fd195, %fd193, %fd194;
	ld.shared.f64 	%fd196, [_ZZN3cub18CUB_300001_SM_10006detail6reduce28DeviceReduceSingleTileKernelINS2_10policy_hubIdyN4cuda3std3__44plusIdEEE10Policy1000EPdSC_iS9_ddNS7_10__identityEEEvT0_T1_T2_T3_T4_T6_E12temp_storage+56];
	add.f64 	%fd197, %fd195, %fd196;
	ld.shared.f64 	%fd198, [_ZZN3cub18CUB_300001_SM_10006detail6reduce28DeviceReduceSingleTileKernelINS2_10policy_hubIdyN4cuda3std3__44plusIdEEE10Policy1000EPdSC_iS9_ddNS7_10__identityEEEvT0_T1_T2_T3_T4_T6_E12temp_storage+64];
	add.f64 	%fd199, %fd197, %fd198;
	ld.shared.f64 	%fd200, [_ZZN3cub18CUB_300001_SM_10006detail6reduce28DeviceReduceSingleTileKernelINS2_10policy_hubIdyN4cuda3std3__44plusIdEEE10Policy1000EPdSC_iS9_ddNS7_10__identityEEEvT0_T1_T2_T3_T4_T6_E12temp_storage+72];
	add.f64 	%fd201, %fd199, %fd200;
	ld.shared.f64 	%fd202, [_ZZN3cub18CUB_300001_SM_10006detail6reduce28DeviceReduceSingleTileKernelINS2_10policy_hubIdyN4cuda3std3__44plusIdEEE10Policy1000EPdSC_iS9_ddNS7_10__identityEEEvT0_T1_T2_T3_T4_T6_E12temp_storage+80];
	add.f64 	%fd203, %fd201, %fd202;
	ld.shared.f64 	%fd204, [_ZZN3cub18CUB_300001_SM_10006detail6reduce28DeviceReduceSingleTileKernelINS2_10policy_hubIdyN4cuda3std3__44plusIdEEE10Policy1000EPdSC_iS9_ddNS7_10__identityEEEvT0_T1_T2_T3_T4_T6_E12temp_storage+88];
	add.f64 	%fd205, %fd203, %fd204;
	ld.shared.f64 	%fd206, [_ZZN3cub18CUB_300001_SM_10006detail6reduce28DeviceReduceSingleTileKernelINS2_10policy_hubIdyN4cuda3std3__44plusIdEEE10Policy1000EPdSC_iS9_ddNS7_10__identityEEEvT0_T1_T2_T3_T4_T6_E12temp_storage+96];
	add.f64 	%fd207, %fd205, %fd206;
	ld.shared.f64 	%fd208, [_ZZN3cub18CUB_300001_SM_10006detail6reduce28DeviceReduceSingleTileKernelINS2_10policy_hubIdyN4cuda3std3__44plusIdEEE10Policy1000EPdSC_iS9_ddNS7_10__identityEEEvT0_T1_T2_T3_T4_T6_E12temp_storage+104];
	add.f64 	%fd209, %fd207, %fd208;
	ld.shared.f64 	%fd210, [_ZZN3cub18CUB_300001_SM_10006detail6reduce28DeviceReduceSingleTileKernelINS2_10policy_hubIdyN4cuda3std3__44plusIdEEE10Policy1000EPdSC_iS9_ddNS7_10__identityEEEvT0_T1_T2_T3_T4_T6_E12temp_storage+112];
	add.f64 	%fd211, %fd209, %fd210;
	ld.shared.f64 	%fd212, [_ZZN3cub18CUB_300001_SM_10006detail6reduce28DeviceReduceSingleTileKernelINS2_10policy_hubIdyN4cuda3std3__44plusIdEEE10Policy1000EPdSC_iS9_ddNS7_10__identityEEEvT0_T1_T2_T3_T4_T6_E12temp_storage+120];
	add.f64 	%fd213, %fd211, %fd212;
	ld.shared.f64 	%fd214, [_ZZN3cub18CUB_300001_SM_10006detail6reduce28DeviceReduceSingleTileKernelINS2_10policy_hubIdyN4cuda3std3__44plusIdEEE10Policy1000EPdSC_iS9_ddNS7_10__identityEEEvT0_T1_T2_T3_T4_T6_E12temp_storage+128];
	add.f64 	%fd215, %fd213, %fd214;
	ld.shared.f64 	%fd216, [_ZZN3cub18CUB_300001_SM_10006detail6reduce28DeviceReduceSingleTileKernelINS2_10policy_hubIdyN4cuda3std3__44plusIdEEE10Policy1000EPdSC_iS9_ddNS7_10__identityEEEvT0_T1_T2_T3_T4_T6_E12temp_storage+136];
	add.f64 	%fd231, %fd215, %fd216;
	bra.uni 	$L__BB16_37;
$L__BB16_17:
	// begin inline asm
	mov.u32 %r105, %laneid;
	// end inline asm
	and.b32  	%r156, %r1, 992;
	add.s32 	%r157, %r156, 32;
	setp.gt.s32 	%p26, %r157, %r34;
	not.b32 	%r158, %r156;
	add.s32 	%r159, %r34, %r158;
	selp.b32 	%r154, %r159, 31, %p26;
	mov.b64 	%rd82, %fd223;
	mov.b64 	{%r107, %r112}, %rd82;
	mov.b32 	%r113, 1;
	mov.b32 	%r155, -1;
	// begin inline asm
	shfl.sync.down.b32 %r106, %r107, %r113, %r154, %r155;
	// end inline asm
	// begin inline asm
	shfl.sync.down.b32 %r111, %r112, %r113, %r154, %r155;
	// end inline asm
	mov.b64 	%rd83, {%r106, %r111};
	mov.b64 	%fd117, %rd83;
	setp.lt.s32 	%p27, %r105, %r154;
	add.f64 	%fd118, %fd223, %fd117;
	selp.f64 	%fd119, %fd118, %fd223, %p27;
	mov.b64 	%rd84, %fd119;
	mov.b64 	{%r117, %r122}, %rd84;
	mov.b32 	%r123, 2;
	// begin inline asm
	shfl.sync.down.b32 %r116, %r117, %r123, %r154, %r155;
	// end inline asm
	// begin inline asm
	shfl.sync.down.b32 %r121, %r122, %r123, %r154, %r155;
	// end inline asm
	mov.b64 	%rd85, {%r116, %r121};
	mov.b64 	%fd120, %rd85;
	add.s32 	%r160, %r105, 2;
	setp.gt.s32 	%p28, %r160, %r154;
	add.f64 	%fd121, %fd119, %fd120;
	selp.f64 	%fd122, %fd119, %fd121, %p28;
	mov.b64 	%rd86, %fd122;
	mov.b64 	{%r127, %r132}, %rd86;
	mov.b32 	%r133, 4;
	// begin inline asm
	shfl.sync.down.b32 %r126, %r127, %r133, %r154, %r155;
	// end inline asm
	// begin inline asm
	shfl.sync.down.b32 %r131, %r132, %r133, %r154, %r155;
	// end inline asm
	mov.b64 	%rd87, {%r126, %r131};
	mov.b64 	%fd123, %rd87;
	add.s32 	%r161, %r105, 4;
	setp.gt.s32 	%p29, %r161, %r154;
	add.f64 	%fd124, %fd122, %fd123;
	selp.f64 	%fd125, %fd122, %fd124, %p29;
	mov.b64 	%rd88, %fd125;
	mov.b64 	{%r137, %r142}, %rd88;
	mov.b32 	%r143, 8;
	// begin inline asm
	shfl.sync.down.b32 %r136, %r137, %r143, %r154, %r155;
	// end inline asm
	// begin inline asm
	shfl.sync.down.b32 %r141, %r142, %r143, %r154, %r155;
	// end inline asm
	mov.b64 	%rd89, {%r136, %r141};
	mov.b64 	%fd126, %rd89;
	add.s32 	%r162, %r105, 8;
	setp.gt.s32 	%p30, %r162, %r154;
	add.f64 	%fd127, %fd125, %fd126;
	selp.f64 	%fd128, %fd125, %fd127, %p30;
	mov.b64 	%rd90, %fd128;
	mov.b64 	{%r147, %r152}, %rd90;
	mov.b32 	%r153, 16;
	// begin inline asm
	shfl.sync.down.b32 %r146, %r147, %r153, %r154, %r155;
	// end inline asm
	// begin inline asm
	shfl.sync.down.b32 %r151, %r152, %r153, %r154, %r155;
	// end inline asm
	mov.b64 	%rd91, {%r146, %r151};
	mov.b64 	%fd129, %rd91;
	add.s32 	%r163, %r105, 16;
	setp.gt.s32 	%p31, %r163, %r154;
	add.f64 	%fd130, %fd128, %fd129;
	selp.f64 	%fd231, %fd128, %fd130, %p31;
	setp.ne.s32 	%p32, %r105, 0;
	@%p32 bra 	$L__BB16_19;
	shr.u32 	%r164, %r1, 2;
	and.b32  	%r165, %r164, 248;
	mov.u32 	%r166, _ZZN3cub18CUB_300001_SM_10006detail6reduce28DeviceReduceSingleTileKernelINS2_10policy_hubIdyN4cuda3std3__44plusIdEEE10Policy1000EPdSC_iS9_ddNS7_10__identityEEEvT0_T1_T2_T3_T4_T6_E12temp_storage;
	add.s32 	%r167, %r166, %r165;
	st.shared.f64 	[%r167+16], %fd231;
$L__BB16_19:
	bar.sync 	0;
	setp.ne.s32 	%p33, %r1, 0;
	@%p33 bra 	$L__BB16_37;
	setp.gt.s32 	%p34, %r34, 32;
	ld.shared.f64 	%fd131, [_ZZN3cub18CUB_300001_SM_10006detail6reduce28DeviceReduceSingleTileKernelINS2_10policy_hubIdyN4cuda3std3__44plusIdEEE10Policy1000EPdSC_iS9_ddNS7_10__identityEEEvT0_T1_T2_T3_T4_T6_E12temp_storage+24];
	add.f64 	%fd132, %fd231, %fd131;
	selp.f64 	%fd133, %fd132, %fd231, %p34;
	setp.gt.s32 	%p35, %r34, 64;
	ld.shared.f64 	%fd134, [_ZZN3cub18CUB_300001_SM_10006detail6reduce28DeviceReduceSingleTileKernelINS2_10policy_hubIdyN4cuda3std3__44plusIdEEE10Policy1000EPdSC_iS9_ddNS7_10__identityEEEvT0_T1_T2_T3_T4_T6_E12temp_storage+32];
	add.f64 	%fd135, %fd134, %fd133;
	selp.f64 	%fd136, %fd135, %fd133, %p35;
	setp.gt.s32 	%p36, %r34, 96;
	ld.shared.f64 	%fd137, [_ZZN3cub18CUB_300001_SM_10006detail6reduce28DeviceReduceSingleTileKernelINS2_10policy_hubIdyN4cuda3std3__44plusIdEEE10Policy1000EPdSC_iS9_ddNS7_10__identityEEEvT0_T1_T2_T3_T4_T6_E12temp_storage+40];
	add.f64 	%fd138, %fd137, %fd136;
	selp.f64 	%fd139, %fd138, %fd136, %p36;
	setp.gt.s32 	%p37, %r34, 128;
	ld.shared.f64 	%fd140, [_ZZN3cub18CUB_300001_SM_10006detail6reduce28DeviceReduceSingleTileKernelINS2_10policy_hubIdyN4cuda3std3__44plusIdEEE10Policy1000EPdSC_iS9_ddNS7_10__identityEEEvT0_T1_T2_T3_T4_T6_E12temp_storage+48];
	add.f64 	%fd141, %fd140, %fd139;
	selp.f64 	%fd142, %fd141, %fd139, %p37;
	setp.gt.s32 	%p38, %r34, 160;
	ld.shared.f64 	%fd143, [_ZZN3cub18CUB_300001_SM_10006detail6reduce28DeviceReduceSingleTileKernelINS2_10policy_hubIdyN4cuda3std3__44plusIdEEE10Policy1000EPdSC_iS9_ddNS7_10__identityEEEvT0_T1_T2_T3_T4_T6_E12temp_storage+56];
	add.f64 	%fd144, %fd143, %fd142;
	selp.f64 	%fd145, %fd144, %fd142, %p38;
	setp.gt.s32 	%p39, %r34, 192;
	ld.shared.f64 	%fd146, [_ZZN3cub18CUB_300001_SM_10006detail6reduce28DeviceReduceSingleTileKernelINS2_10policy_hubIdyN4cuda3std3__44plusIdEEE10Policy1000EPdSC_iS9_ddNS7_10__identityEEEvT0_T1_T2_T3_T4_T6_E12temp_storage+64];
	add.f64 	%fd147, %fd146, %fd145;
	selp.f64 	%fd148, %fd147, %fd145, %p39;
	setp.gt.s32 	%p40, %r34, 224;
	ld.shared.f64 	%fd149, [_ZZN3cub18CUB_300001_SM_10006detail6reduce28DeviceReduceSingleTileKernelINS2_10policy_hubIdyN4cuda3std3__44plusIdEEE10Policy1000EPdSC_iS9_ddNS7_10__identityEEEvT0_T1_T2_T3_T4_T6_E12temp_storage+72];
	add.f64 	%fd150, %fd149, %fd148;
	selp.f64 	%fd151, %fd150, %fd148, %p40;
	setp.gt.s32 	%p41, %r34, 256;
	ld.shared.f64 	%fd152, [_ZZN3cub18CUB_300001_SM_10006detail6reduce28DeviceReduceSingleTileKernelINS2_10policy_hubIdyN4cuda3std3__44plusIdEEE10Policy1000EPdSC_iS9_ddNS7_10__identityEEEvT0_T1_T2_T3_T4_T6_E12temp_storage+80];
	add.f64 	%fd153, %fd152, %fd151;
	selp.f64 	%fd154, %fd153, %fd151, %p41;
	setp.gt.s32 	%p42, %r34, 288;
	ld.shared.f64 	%fd155, [_ZZN3cub18CUB_300001_SM_10006detail6reduce28DeviceReduceSingleTileKernelINS2_10policy_hubIdyN4cuda3std3__44plusIdEEE10Policy1000EPdSC_iS9_ddNS7_10__identityEEEvT0_T1_T2_T3_T4_T6_E12temp_storage+88];
	add.f64 	%fd156, %fd155, %fd154;
	selp.f64 	%fd157, %fd156, %fd154, %p42;
	setp.gt.s32 	%p43, %r34, 320;
	ld.shared.f64 	%fd158, [_ZZN3cub18CUB_300001_SM_10006detail6reduce28DeviceReduceSingleTileKernelINS2_10policy_hubIdyN4cuda3std3__44plusIdEEE10Policy1000EPdSC_iS9_ddNS7_10__identityEEEvT0_T1_T2_T3_T4_T6_E12temp_storage+96];
	add.f64 	%fd159, %fd158, %fd157;
	selp.f64 	%fd160, %fd159, %fd157, %p43;
	setp.gt.s32 	%p44, %r34, 352;
	ld.shared.f64 	%fd161, [_ZZN3cub18CUB_300001_SM_10006detail6reduce28DeviceReduceSingleTileKernelINS2_10policy_hubIdyN4cuda3std3__44plusIdEEE10Policy1000EPdSC_iS9_ddNS7_10__identityEEEvT0_T1_T2_T3_T4_T6_E12temp_storage+104];
	add.f64 	%fd162, %fd161, %fd160;
	selp.f64 	%fd163, %fd162, %fd160, %p44;
	setp.gt.s32 	%p45, %r34, 384;
	ld.shared.f64 	%fd164, [_ZZN3cub18CUB_300001_SM_10006detail6reduce28DeviceReduceSingleTileKernelINS2_10policy_hubIdyN4cuda3std3__44plusIdEEE10Policy1000EPdSC_iS9_ddNS7_10__identityEEEvT0_T1_T2_T3_T4_T6_E12temp_storage+112];
	add.f64 	%fd165, %fd164, %fd163;
	selp.f64 	%fd166, %fd165, %fd163, %p45;
	setp.gt.s32 	%p46, %r34, 416;
	ld.shared.f64 	%fd167, [_ZZN3cub18CUB_300001_SM_10006detail6reduce28DeviceReduceSingleTileKernelINS2_10policy_hubIdyN4cuda3std3__44plusIdEEE10Policy1000EPdSC_iS9_ddNS7_10__identityEEEvT0_T1_T2_T3_T4_T6_E12temp_storage+120];
	add.f64 	%fd168, %fd167, %fd166;
	selp.f64 	%fd169, %fd168, %fd166, %p46;
	setp.gt.s32 	%p47, %r34, 448;
	ld.shared.f64 	%fd170, [_ZZN3cub18CUB_300001_SM_10006detail6reduce28DeviceReduceSingleTileKernelINS2_10policy_hubIdyN4cuda3std3__44plusIdEEE10Policy1000EPdSC_iS9_ddNS7_10__identityEEEvT0_T1_T2_T3_T4_T6_E12temp_storage+128];
	add.f64 	%fd171, %fd170, %fd169;
	selp.f64 	%fd172, %fd171, %fd169, %p47;
	setp.gt.s32 	%p48, %r34, 480;
	ld.shared.f64 	%fd173, [_ZZN3cub18CUB_300001_SM_10006detail6reduce28DeviceReduceSingleTileKernelINS2_10policy_hubIdyN4cuda3std3__44plusIdEEE10Policy1000EPdSC_iS9_ddNS7_10__identityEEEvT0_T1_T2_T3_T4_T6_E12temp_storage+136];
	add.f64 	%fd174, %fd173, %fd172;
	selp.f64 	%fd231, %fd174, %fd172, %p48;
	bra.uni 	$L__BB16_37;
$L__BB16_21:
	mov.u32 	%r13, %tid.x;
	mul.wide.u32 	%rd24, %r13, 8;
	add.s64 	%rd11, %rd8, %rd24;
	// begin inline asm
	ld.global.nc.u64 %rd10, [%rd11];
	// end inline asm
	mov.b64 	%fd31, %rd10;
	add.s64 	%rd13, %rd11, 4096;
	// begin inline asm
	ld.global.nc.u64 %rd12, [%rd13];
	// end inline asm
	mov.b64 	%fd32, %rd12;
	add.s64 	%rd15, %rd11, 8192;
	// begin inline asm
	ld.global.nc.u64 %rd14, [%rd15];
	// end inline asm
	mov.b64 	%fd33, %rd14;
	add.s64 	%rd17, %rd11, 12288;
	// begin inline asm
	ld.global.nc.u64 %rd16, [%rd17];
	// end inline asm
	mov.b64 	%fd34, %rd16;
	add.s64 	%rd19, %rd11, 16384;
	// begin inline asm
	ld.global.nc.u64 %rd18, [%rd19];
	// end inline asm
	mov.b64 	%fd35, %rd18;
	add.s64 	%rd21, %rd11, 20480;
	// begin inline asm
	ld.global.nc.u64 %rd20, [%rd21];
	// end inline asm
	mov.b64 	%fd36, %rd20;
	add.s64 	%rd23, %rd11, 24576;
	// begin inline asm
	ld.global.nc.u64 %rd22, [%rd23];
	// end inline asm
	mov.b64 	%fd37, %rd22;
	add.f64 	%fd38, %fd31, %fd32;
	add.f64 	%fd39, %fd38, %fd33;
	add.f64 	%fd40, %fd39, %fd34;
	add.f64 	%fd41, %fd40, %fd35;
	add.f64 	%fd42, %fd41, %fd36;
	add.f64 	%fd230, %fd42, %fd37;
	setp.lt.u32 	%p3, %r34, 7168;
	mov.b32 	%r231, 3584;
	@%p3 bra 	$L__BB16_25;
	add.s32 	%r14, %r34, -3584;
	mov.b32 	%r231, 3584;
$L__BB16_23:
	add.s32 	%r37, %r231, %r13;
	mul.wide.u32 	%rd39, %r37, 8;
	add.s64 	%rd26, %rd8, %rd39;
	// begin inline asm
	ld.global.nc.u64 %rd25, [%rd26];
	// end inline asm
	mov.b64 	%fd43, %rd25;
	add.s64 	%rd28, %rd26, 4096;
	// begin inline asm
	ld.global.nc.u64 %rd27, [%rd28];
	// end inline asm
	mov.b64 	%fd44, %rd27;
	add.s64 	%rd30, %rd26, 8192;
	// begin inline asm
	ld.global.nc.u64 %rd29, [%rd30];
	// end inline asm
	mov.b64 	%fd45, %rd29;
	add.s64 	%rd32, %rd26, 12288;
	// begin inline asm
	ld.global.nc.u64 %rd31, [%rd32];
	// end inline asm
	mov.b64 	%fd46, %rd31;
	add.s64 	%rd34, %rd26, 16384;
	// begin inline asm
	ld.global.nc.u64 %rd33, [%rd34];
	// end inline asm
	mov.b64 	%fd47, %rd33;
	add.s64 	%rd36, %rd26, 20480;
	// begin inline asm
	ld.global.nc.u64 %rd35, [%rd36];
	// end inline asm
	mov.b64 	%fd48, %rd35;
	add.s64 	%rd38, %rd26, 24576;
	// begin inline asm
	ld.global.nc.u64 %rd37, [%rd38];
	// end inline asm
	mov.b64 	%fd49, %rd37;
	add.f64 	%fd50, %fd230, %fd43;
	add.f64 	%fd51, %fd50, %fd44;
	add.f64 	%fd52, %fd51, %fd45;
	add.f64 	%fd53, %fd52, %fd46;
	add.f64 	%fd54, %fd53, %fd47;
	add.f64 	%fd55, %fd54, %fd48;
	add.f64 	%fd230, %fd55, %fd49;
	sub.s32 	%r38, %r34, %r231;
	setp.lt.s32 	%p4, %r38, 3584;
	@%p4 bra 	$L__BB16_33;
	add.s32 	%r231, %r231, 3584;
	setp.le.s32 	%p5, %r231, %r14;
	@%p5 bra 	$L__BB16_23;
$L__BB16_25:
	setp.le.s32 	%p6, %r34, %r231;
	@%p6 bra 	$L__BB16_33;
	sub.s32 	%r18, %r34, %r231;
	setp.ge.s32 	%p7, %r13, %r18;
	@%p7 bra 	$L__BB16_33;
	not.b32 	%r39, %r13;
	add.s32 	%r40, %r34, %r39;
	sub.s32 	%r19, %r40, %r231;
	and.b32  	%r41, %r19, 1536;
	setp.eq.s32 	%p8, %r41, 1536;
	mov.u32 	%r235, %r13;
	@%p8 bra 	$L__BB16_30;
	add.s32 	%r233, %r13, %r231;
	shr.u32 	%r42, %r19, 9;
	add.s32 	%r43, %r42, 1;
	and.b32  	%r44, %r43, 3;
	neg.s32 	%r232, %r44;
	mov.u32 	%r235, %r13;
$L__BB16_29:
	.pragma "nounroll";
	mul.wide.u32 	%rd42, %r233, 8;
	add.s64 	%rd41, %rd8, %rd42;
	// begin inline asm
	ld.global.nc.u64 %rd40, [%rd41];
	// end inline asm
	mov.b64 	%fd57, %rd40;
	add.f64 	%fd230, %fd230, %fd57;
	add.s32 	%r235, %r235, 512;
	add.s32 	%r233, %r233, 512;
	add.s32 	%r232, %r232, 1;
	setp.ne.s32 	%p9, %r232, 0;
	@%p9 bra 	$L__BB16_29;
$L__BB16_30:
	setp.lt.u32 	%p10, %r19, 1536;
	@%p10 bra 	$L__BB16_33;
	cvt.u64.u32 	%rd43, %r235;
	cvt.u64.u32 	%rd44, %r231;
	add.s64 	%rd45, %rd43, %rd44;
	shl.b64 	%rd46, %rd45, 3;
	add.s64 	%rd47, %rd46, %rd8;
	add.s64 	%rd103, %rd47, 8192;
	add.s32 	%r236, %r235, %r231;
$L__BB16_32:
	mul.wide.u32 	%rd56, %r236, 8;
	add.s64 	%rd49, %rd8, %rd56;
	// begin inline asm
	ld.global.nc.u64 %rd48, [%rd49];
	// end inline asm
	mov.b64 	%fd58, %rd48;
	add.f64 	%fd59, %fd230, %fd58;
	add.s64 	%rd51, %rd103, -4096;
	// begin inline asm
	ld.global.nc.u64 %rd50, [%rd51];
	// end inline asm
	mov.b64 	%fd60, %rd50;
	add.f64 	%fd61, %fd59, %fd60;
	// begin inline asm
	ld.global.nc.u64 %rd52, [%rd103];
	// end inline asm
	mov.b64 	%fd62, %rd52;
	add.f64 	%fd63, %fd61, %fd62;
	add.s64 	%rd55, %rd103, 4096;
	// begin inline asm
	ld.global.nc.u64 %rd54, [%rd55];
	// end inline asm
	mov.b64 	%fd64, %rd54;
	add.f64 	%fd230, %fd63, %fd64;
	add.s32 	%r235, %r235, 2048;
	add.s64 	%rd103, %rd103, 16384;
	add.s32 	%r236, %r236, 2048;
	setp.lt.s32 	%p11, %r235, %r18;
	@%p11 bra 	$L__BB16_32;
$L__BB16_33:
	// begin inline asm
	mov.u32 %r45, %laneid;
	// end inline asm
	mov.b64 	%rd57, %fd230;
	mov.b64 	{%r47, %r52}, %rd57;
	mov.b32 	%r53, 1;
	mov.b32 	%r94, 31;
	mov.b32 	%r95, -1;
	// begin inline asm
	shfl.sync.down.b32 %r46, %r47, %r53, %r94, %r95;
	// end inline asm
	// begin inline asm
	shfl.sync.down.b32 %r51, %r52, %r53, %r94, %r95;
	// end inline asm
	mov.b64 	%rd58, {%r46, %r51};
	mov.b64 	%fd65, %rd58;
	setp.gt.s32 	%p12, %r45, 30;
	add.f64 	%fd66, %fd230, %fd65;
	selp.f64 	%fd67, %fd230, %fd66, %p12;
	mov.b64 	%rd59, %fd67;
	mov.b64 	{%r57, %r62}, %rd59;
	mov.b32 	%r63, 2;
	// begin inline asm
	shfl.sync.down.b32 %r56, %r57, %r63, %r94, %r95;
	// end inline asm
	// begin inline asm
	shfl.sync.down.b32 %r61, %r62, %r63, %r94, %r95;
	// end inline asm
	mov.b64 	%rd60, {%r56, %r61};
	mov.b64 	%fd68, %rd60;
	setp.gt.s32 	%p13, %r45, 29;
	add.f64 	%fd69, %fd67, %fd68;
	selp.f64 	%fd70, %fd67, %fd69, %p13;
	mov.b64 	%rd61, %fd70;
	mov.b64 	{%r67, %r72}, %rd61;
	mov.b32 	%r73, 4;
	// begin inline asm
	shfl.sync.down.b32 %r66, %r67, %r73, %r94, %r95;
	// end inline asm
	// begin inline asm
	shfl.sync.down.b32 %r71, %r72, %r73, %r94, %r95;
	// end inline asm
	mov.b64 	%rd62, {%r66, %r71};
	mov.b64 	%fd71, %rd62;
	setp.gt.s32 	%p14, %r45, 27;
	add.f64 	%fd72, %fd70, %fd71;
	selp.f64 	%fd73, %fd70, %fd72, %p14;
	mov.b64 	%rd63, %fd73;
	mov.b64 	{%r77, %r82}, %rd63;
	mov.b32 	%r83, 8;
	// begin inline asm
	shfl.sync.down.b32 %r76, %r77, %r83, %r94, %r95;
	// end inline asm
	// begin inline asm
	shfl.sync.down.b32 %r81, %r82, %r83, %r94, %r95;
	// end inline asm
	mov.b64 	%rd64, {%r76, %r81};
	mov.b64 	%fd74, %rd64;
	setp.gt.s32 	%p15, %r45, 23;
	add.f64 	%fd75, %fd73, %fd74;
	selp.f64 	%fd76, %fd73, %fd75, %p15;
	mov.b64 	%rd65, %fd76;
	mov.b64 	{%r87, %r92}, %rd65;
	mov.b32 	%r93, 16;
	// begin inline asm
	shfl.sync.down.b32 %r86, %r87, %r93, %r94, %r95;
	// end inline asm
	// begin inline asm
	shfl.sync.down.b32 %r91, %r92, %r93, %r94, %r95;
	// end inline asm
	mov.b64 	%rd66, {%r86, %r91};
	mov.b64 	%fd77, %rd66;
	setp.gt.s32 	%p16, %r45, 15;
	add.f64 	%fd26, %fd76, %fd77;
	selp.f64 	%fd231, %fd76, %fd26, %p16;
	setp.ne.s32 	%p17, %r45, 0;
	@%p17 bra 	$L__BB16_35;
	shr.u32 	%r96, %r13, 2;
	and.b32  	%r97, %r96, 248;
	mov.u32 	%r98, _ZZN3cub18CUB_300001_SM_10006detail6reduce28DeviceReduceSingleTileKernelINS2_10policy_hubIdyN4cuda3std3__44plusIdEEE10Policy1000EPdSC_iS9_ddNS7_10__identityEEEvT0_T1_T2_T3_T4_T6_E12temp_storage;
	add.s32 	%r99, %r98, %r97;
	st.shared.f64 	[%r99+16], %fd26;
$L__BB16_35:
	bar.sync 	0;
	setp.ne.s32 	%p18, %r13, 0;
	@%p18 bra 	$L__BB16_37;
	ld.shared.f64 	%fd78, [_ZZN3cub18CUB_300001_SM_10006detail6reduce28DeviceReduceSingleTileKernelINS2_10policy_hubIdyN4cuda3std3__44plusIdEEE10Policy1000EPdSC_iS9_ddNS7_10__identityEEEvT0_T1_T2_T3_T4_T6_E12temp_storage+24];
	add.f64 	%fd79, %fd231, %fd78;
	ld.shared.f64 	%fd80, [_ZZN3cub18CUB_300001_SM_10006detail6reduce28DeviceReduceSingleTileKernelINS2_10policy_hubIdyN4cuda3std3__44plusIdEEE10Policy1000EPdSC_iS9_ddNS7_10__identityEEEvT0_T1_T2_T3_T4_T6_E12temp_storage+32];
	add.f64 	%fd81, %fd79, %fd80;
	ld.shared.f64 	%fd82, [_ZZN3cub18CUB_300001_SM_10006detail6reduce28DeviceReduceSingleTileKernelINS2_10policy_hubIdyN4cuda3std3__44plusIdEEE10Policy1000EPdSC_iS9_ddNS7_10__identityEEEvT0_T1_T2_T3_T4_T6_E12temp_storage+40];
	add.f64 	%fd83, %fd81, %fd82;
	ld.shared.f64 	%fd84, [_ZZN3cub18CUB_300001_SM_10006detail6reduce28DeviceReduceSingleTileKernelINS2_10policy_hubIdyN4cuda3std3__44plusIdEEE10Policy1000EPdSC_iS9_ddNS7_10__identityEEEvT0_T1_T2_T3_T4_T6_E12temp_storage+48];
	add.f64 	%fd85, %fd83, %fd84;
	ld.shared.f64 	%fd86, [_ZZN3cub18CUB_300001_SM_10006detail6reduce28DeviceReduceSingleTileKernelINS2_10policy_hubIdyN4cuda3std3__44plusIdEEE10Policy1000EPdSC_iS9_ddNS7_10__identityEEEvT0_T1_T2_T3_T4_T6_E12temp_storage+56];
	add.f64 	%fd87, %fd85, %fd86;
	ld.shared.f64 	%fd88, [_ZZN3cub18CUB_300001_SM_10006detail6reduce28DeviceReduceSingleTileKernelINS2_10policy_hubIdyN4cuda3std3__44plusIdEEE10Policy1000EPdSC_iS9_ddNS7_10__identityEEEvT0_T1_T2_T3_T4_T6_E12temp_storage+64];
	add.f64 	%fd89, %fd87, %fd88;
	ld.shared.f64 	%fd90, [_ZZN3cub18CUB_300001_SM_10006detail6reduce28DeviceReduceSingleTileKernelINS2_10policy_hubIdyN4cuda3std3__44plusIdEEE10Policy1000EPdSC_iS9_ddNS7_10__identityEEEvT0_T1_T2_T3_T4_T6_E12temp_storage+72];
	add.f64 	%fd91, %fd89, %fd90;
	ld.shared.f64 	%fd92, [_ZZN3cub18CUB_300001_SM_10006detail6reduce28DeviceReduceSingleTileKernelINS2_10policy_hubIdyN4cuda3std3__44plusIdEEE10Policy1000EPdSC_iS9_ddNS7_10__identityEEEvT0_T1_T2_T3_T4_T6_E12temp_storage+80];
	add.f64 	%fd93, %fd91, %fd92;
	ld.shared.f64 	%fd94, [_ZZN3cub18CUB_300001_SM_10006detail6reduce28DeviceReduceSingleTileKernelINS2_10policy_hubIdyN4cuda3std3__44plusIdEEE10Policy1000EPdSC_iS9_ddNS7_10__identityEEEvT0_T1_T2_T3_T4_T6_E12temp_storage+88];
	add.f64 	%fd95, %fd93, %fd94;
	ld.shared.f64 	%fd96, [_ZZN3cub18CUB_300001_SM_10006detail6reduce28DeviceReduceSingleTileKernelINS2_10policy_hubIdyN4cuda3std3__44plusIdEEE10Policy1000EPdSC_iS9_ddNS7_10__identityEEEvT0_T1_T2_T3_T4_T6_E12temp_storage+96];
	add.f64 	%fd97, %fd95, %fd96;
	ld.shared.f64 	%fd98, [_ZZN3cub18CUB_300001_SM_10006detail6reduce28DeviceReduceSingleTileKernelINS2_10policy_hubIdyN4cuda3std3__44plusIdEEE10Policy1000EPdSC_iS9_ddNS7_10__identityEEEvT0_T1_T2_T3_T4_T6_E12temp_storage+104];
	add.f64 	%fd99, %fd97, %fd98;
	ld.shared.f64 	%fd100, [_ZZN3cub18CUB_300001_SM_10006detail6reduce28DeviceReduceSingleTileKernelINS2_10policy_hubIdyN4cuda3std3__44plusIdEEE10Policy1000EPdSC_iS9_ddNS7_10__identityEEEvT0_T1_T2_T3_T4_T6_E12temp_storage+112];
	add.f64 	%fd101, %fd99, %fd100;
	ld.shared.f64 	%fd102, [_ZZN3cub18CUB_300001_SM_10006detail6reduce28DeviceReduceSingleTileKernelINS2_10policy_hubIdyN4cuda3std3__44plusIdEEE10Policy1000EPdSC_iS9_ddNS7_10__identityEEEvT0_T1_T2_T3_T4_T6_E12temp_storage+120];
	add.f64 	%fd103, %fd101, %fd102;
	ld.shared.f64 	%fd104, [_ZZN3cub18CUB_300001_SM_10006detail6reduce28DeviceReduceSingleTileKernelINS2_10policy_hubIdyN4cuda3std3__44plusIdEEE10Policy1000EPdSC_iS9_ddNS7_10__identityEEEvT0_T1_T2_T3_T4_T6_E12temp_storage+128];
	add.f64 	%fd105, %fd103, %fd104;
	ld.shared.f64 	%fd106, [_ZZN3cub18CUB_300001_SM_10006detail6reduce28DeviceReduceSingleTileKernelINS2_10policy_hubIdyN4cuda3std3__44plusIdEEE10Policy1000EPdSC_iS9_ddNS7_10__identityEEEvT0_T1_T2_T3_T4_T6_E12temp_storage+136];
	add.f64 	%fd231, %fd105, %fd106;
$L__BB16_37:
	mov.u32 	%r223, %tid.x;
	setp.ne.s32 	%p56, %r223, 0;
	@%p56 bra 	$L__BB16_39;
	add.f64 	%fd217, %fd30, %fd231;
	st.global.f64 	[%rd1], %fd217;
$L__BB16_39:
	ret;

}


// ===== COMPILED SASS (sm_100) =====

	.target	sm_100

	.elftype	@"ET_EXEC"


//--------------------- .note.nv.tkinfo           --------------------------
	.section	.note.nv.tkinfo,"",@"SHT_NOTE"
	.sectionflags	@"SHF_NOTE_NV_TKINFO"
	.tkinfo
        /*0018*/ 	.word	0x00000002
        /*0030*/ 	.string	""
        /*0030*/ 	.string	"ptxas"
        /*0030*/ 	.string	"Cuda compilation tools, release 13.0, V13.0.88"
        /*0030*/ 	.string	"Build cuda_13.0.r13.0/compiler.36424714_0"
        /*0030*/ 	.string	"-arch sm_100 -m 64 "



//--------------------- .note.nv.cuinfo           --------------------------
	.section	.note.nv.cuinfo,"",@"SHT_NOTE"
	.sectionflags	@"SHF_NOTE_NV_CUINFO"
        /*0018*/ 	.short	0x0002
        /*001a*/ 	.short	0x0064
        /*001c*/ 	.short	0x0082
	.zero		2


//--------------------- .nv.info                  --------------------------
	.section	.nv.info,"",@"SHT_CUDA_INFO"
	.align	4


	//----- nvinfo : EIATTR_REGCOUNT
	.align		4
        /*0000*/ 	.byte	0x04, 0x2f
        /*0002*/ 	.short	(.L_44 - .L_43)
	.align		4
.L_43:
        /*0004*/ 	.word	index@(_ZN3cub18CUB_300001_SM_10006detail11EmptyKernelIvEEvv)
        /*0008*/ 	.word	0x00000004


	//----- nvinfo : EIATTR_FRAME_SIZE
	.align		4
.L_44:
        /*000c*/ 	.byte	0x04, 0x11
        /*000e*/ 	.short	(.L_46 - .L_45)
	.align		4
.L_45:
        /*0010*/ 	.word	index@(_ZN3cub18CUB_300001_SM_10006detail11EmptyKernelIvEEvv)
        /*0014*/ 	.word	0x00000000


	//----- nvinfo : EIATTR_REGCOUNT
	.align		4
.L_46:
        /*0018*/ 	.byte	0x04, 0x2f
        /*001a*/ 	.short	(.L_48 - .L_47)
	.align		4
.L_47:
        /*001c*/ 	.word	index@(_ZN3cub18CUB_300001_SM_10006detail8for_each13static_kernelINS2_12policy_hub_t12policy_500_tEmN6thrust24THRUST_300001_SM_1000_NS8cuda_cub20__uninitialized_fill7functorINS7_10device_ptrIdEEdEEEEvT0_T1_)
        /*0020*/ 	.word	0x00000009


	//----- nvinfo : EIATTR_FRAME_SIZE
	.align		4
.L_48:
        /*0024*/ 	.byte	0x04, 0x11
        /*0026*/ 	.short	(.L_50 - .L_49)
	.align		4
.L_49:
        /*0028*/ 	.word	index@(_ZN3cub18CUB_300001_SM_10006detail8for_each13static_kernelINS2_12policy_hub_t12policy_500_tEmN6thrust24THRUST_300001_SM_1000_NS8cuda_cub20__uninitialized_fill7functorINS7_10device_ptrIdEEdEEEEvT0_T1_)
        /*002c*/ 	.word	0x00000000


	//----- nvinfo : EIATTR_REGCOUNT
	.align		4
.L_50:
        /*0030*/ 	.byte	0x04, 0x2f
        /*0032*/ 	.short	(.L_52 - .L_51)
	.align		4
.L_51:
        /*0034*/ 	.word	index@(_ZN3cub18CUB_300001_SM_10006detail8for_each13static_kernelINS2_12policy_hub_t12policy_500_tElN6thrust24THRUST_300001_SM_1000_NS8cuda_cub11__transform17unary_transform_fINS7_6detail15normal_iteratorINS7_10device_ptrIdEEEESF_SF_NS8_9__replace10constant_fIiEE11is_negativeEEEEvT0_T1_)
        /*0038*/ 	.word	0x0000000e


	//----- nvinfo : EIATTR_FRAME_SIZE
	.align		4
.L_52:
        /*003c*/ 	.byte	0x04, 0x11
        /*003e*/ 	.short	(.L_54 - .L_53)
	.align		4
.L_53:
        /*0040*/ 	.word	index@(_ZN3cub18CUB_300001_SM_10006detail8for_each13static_kernelINS2_12policy_hub_t12policy_500_tElN6thrust24THRUST_300001_SM_1000_NS8cuda_cub11__transform17unary_transform_fINS7_6detail15normal_iteratorINS7_10device_ptrIdEEEESF_SF_NS8_9__replace10constant_fIiEE11is_negativeEEEEvT0_T1_)
        /*0044*/ 	.word	0x00000000


	//----- nvinfo : EIATTR_REGCOUNT
	.align		4
.L_54:
        /*0048*/ 	.byte	0x04, 0x2f
        /*004a*/ 	.short	(.L_56 - .L_55)
	.align		4
.L_55:
        /*004c*/ 	.word	index@(_ZN3cub18CUB_300001_SM_10006detail9transform16transform_kernelINS2_10policy_hubILb0EN4cuda3std3__45tupleIJN6thrust24THRUST_300001_SM_1000_NS6detail15normal_iteratorINSA_10device_ptrIdEEEESF_EEEE10policy1000EiNS7_5minusIdEESF_JPdSL_EEEvT0_iT1_T2_DpNS2_10kernel_argIT3_EE)
        /*0050*/ 	.word	0x00000020


	//----- nvinfo : EIATTR_FRAME_SIZE
	.align		4
.L_56:
        /*0054*/ 	.byte	0x04, 0x11
        /*0056*/ 	.short	(.L_58 - .L_57)
	.align		4
.L_57:
        /*0058*/ 	.word	index@($__internal_1_$__cuda_sm20_div_u64)
        /*005c*/ 	.word	0x00000000


	//----- nvinfo : EIATTR_FRAME_SIZE
	.align		4
.L_58:
        /*0060*/ 	.byte	0x04, 0x11
        /*0062*/ 	.short	(.L_60 - .L_59)
	.align		4
.L_59:
        /*0064*/ 	.word	index@(_ZN3cub18CUB_300001_SM_10006detail9transform16transform_kernelINS2_10policy_hubILb0EN4cuda3std3__45tupleIJN6thrust24THRUST_300001_SM_1000_NS6detail15normal_iteratorINSA_10device_ptrIdEEEESF_EEEE10policy1000EiNS7_5minusIdEESF_JPdSL_EEEvT0_iT1_T2_DpNS2_10kernel_argIT3_EE)
        /*0068*/ 	.word	0x00000000


	//----- nvinfo : EIATTR_REGCOUNT
	.align		4
.L_60:
        /*006c*/ 	.byte	0x04, 0x2f
        /*006e*/ 	.short	(.L_62 - .L_61)
	.align		4
.L_61:
        /*0070*/ 	.word	index@(_ZN3cub18CUB_300001_SM_10006detail9transform16transform_kernelINS2_10policy_hubILb0EN4cuda3std3__45tupleIJN6thrust24THRUST_300001_SM_1000_NS6detail15normal_iteratorINSA_10device_ptrIdEEEESF_EEEE10policy1000ElNS7_5minusIdEESF_JPdSL_EEEvT0_iT1_T2_DpNS2_10kernel_argIT3_EE)
        /*0074*/ 	.word	0x00000020


	//----- nvinfo : EIATTR_FRAME_SIZE
	.align		4
.L_62:
        /*0078*/ 	.byte	0x04, 0x11
        /*007a*/ 	.short	(.L_64 - .L_63)
	.align		4
.L_63:
        /*007c*/ 	.word	index@($__internal_0_$__cuda_sm20_div_u64)
        /*0080*/ 	.word	0x00000000


	//----- nvinfo : EIATTR_FRAME_SIZE
	.align		4
.L_64:
        /*0084*/ 	.byte	0x04, 0x11
        /*0086*/ 	.short	(.L_66 - .L_65)
	.align		4
.L_65:
        /*0088*/ 	.word	index@(_ZN3cub18CUB_300001_SM_10006detail9transform16transform_kernelINS2_10policy_hubILb0EN4cuda3std3__45tupleIJN6thrust24THRUST_300001_SM_1000_NS6detail15normal_iteratorINSA_10device_ptrIdEEEESF_EEEE10policy1000ElNS7_5minusIdEESF_JPdSL_EEEvT0_iT1_T2_DpNS2_10kernel_argIT3_EE)
        /*008c*/ 	.word	0x00000000


	//----- nvinfo : EIATTR_REGCOUNT
	.align		4
.L_66:
        /*0090*/ 	.byte	0x04, 0x2f
        /*0092*/ 	.short	(.L_68 - .L_67)
	.align		4
.L_67:
        /*0094*/ 	.word	index@(_ZN3cub18CUB_300001_SM_10006detail6reduce28DeviceReduceSingleTileKernelINS2_10policy_hubIljN4cuda3std3__44plusIlEEE10Policy1000EN6thrust24THRUST_300001_SM_1000_NS18transform_iteratorI11is_positivoNSD_6detail15normal_iteratorINSD_10device_ptrIdEEEEllEEPljS9_llNS7_10__identityEEEvT0_T1_T2_T3_T4_T6_)
        /*0098*/ 	.word	0x0000002e


	//----- nvinfo : EIATTR_FRAME_SIZE
	.align		4
.L_68:
        /*009c*/ 	.byte	0x04, 0x11
        /*009e*/ 	.short	(.L_70 - .L_69)
	.align		4
.L_69:
        /*00a0*/ 	.word	index@(_ZN3cub18CUB_300001_SM_10006detail6reduce28DeviceReduceSingleTileKernelINS2_10policy_hubIljN4cuda3std3__44plusIlEEE10Policy1000EN6thrust24THRUST_300001_SM_1000_NS18transform_iteratorI11is_positivoNSD_6detail15normal_iteratorINSD_10device_ptrIdEEEEllEEPljS9_llNS7_10__identityEEEvT0_T1_T2_T3_T4_T6_)
        /*00a4*/ 	.word	0x00000000


	//----- nvinfo : EIATTR_REGCOUNT
	.align		4
.L_70:
        /*00a8*/ 	.byte	0x04, 0x2f
        /*00aa*/ 	.short	(.L_72 - .L_71)
	.align		4
.L_71:
        /*00ac*/ 	.word	index@(_ZN3cub18CUB_300001_SM_10006detail6reduce18DeviceReduceKernelINS2_10policy_hubIljN4cuda3std3__44plusIlEEE10Policy1000EN6thrust24THRUST_300001_SM_1000_NS18transform_iteratorI11is_positivoNSD_6detail15normal_iteratorINSD_10device_ptrIdEEEEllEEjS9_lNS7_10__identityEEEvT0_PT3_T1_NS0_13GridEvenShareISQ_EET2_T4_)
        /*00b0*/ 	.word	0x00000020


	//----- nvinfo : EIATTR_FRAME_SIZE
	.align		4
.L_72:
        /*00b4*/ 	.byte	0x04, 0x11
        /*00b6*/ 	.short	(.L_74 - .L_73)
	.align		4
.L_73:
        /*00b8*/ 	.word	index@(_ZN3cub18CUB_300001_SM_10006detail6reduce18DeviceReduceKernelINS2_10policy_hubIljN4cuda3std3__44plusIlEEE10Policy1000EN6thrust24THRUST_300001_SM_1000_NS18transform_iteratorI11is_positivoNSD_6detail15normal_iteratorINSD_10device_ptrIdEEEEllEEjS9_lNS7_10__identityEEEvT0_PT3_T1_NS0_13GridEvenShareISQ_EET2_T4_)
        /*00bc*/ 	.word	0x00000000


	//----- nvinfo : EIATTR_REGCOUNT
	.align		4
.L_74:
        /*00c0*/ 	.byte	0x04, 0x2f
        /*00c2*/ 	.short	(.L_76 - .L_75)
	.align		4
.L_75:
        /*00c4*/ 	.word	index@(_ZN3cub18CUB_300001_SM_10006detail6reduce28DeviceReduceSingleTileKernelINS2_10policy_hubIljN4cuda3std3__44plusIlEEE10Policy1000EPlSC_iS9_llNS7_10__identityEEEvT0_T1_T2_T3_T4_T6_)
        /*00c8*/ 	.word	0x00000030


	//----- nvinfo : EIATTR_FRAME_SIZE
	.align		4
.L_76:
        /*00cc*/ 	.byte	0x04, 0x11
        /*00ce*/ 	.short	(.L_78 - .L_77)
	.align		4
.L_77:
        /*00d0*/ 	.word	index@(_ZN3cub18CUB_300001_SM_10006detail6reduce28DeviceReduceSingleTileKernelINS2_10policy_hubIljN4cuda3std3__44plusIlEEE10Policy1000EPlSC_iS9_llNS7_10__identityEEEvT0_T1_T2_T3_T4_T6_)
        /*00d4*/ 	.word	0x00000000


	//----- nvinfo : EIATTR_REGCOUNT
	.align		4
.L_78:
        /*00d8*/ 	.byte	0x04, 0x2f
        /*00da*/ 	.short	(.L_80 - .L_79)
	.align		4
.L_79:
        /*00dc*/ 	.word	index@(_ZN3cub18CUB_300001_SM_10006detail6reduce28DeviceReduceSingleTileKernelINS2_10policy_hubIlyN4cuda3std3__44plusIlEEE10Policy1000EN6thrust24THRUST_300001_SM_1000_NS18transform_iteratorI11is_positivoNSD_6detail15normal_iteratorINSD_10device_ptrIdEEEEllEEPlyS9_llNS7_10__identityEEEvT0_T1_T2_T3_T4_T6_)
        /*00e0*/ 	.word	0x0000002e


	//----- nvinfo : EIATTR_FRAME_SIZE
	.align		4
.L_80:
        /*00e4*/ 	.byte	0x04, 0x11
        /*00e6*/ 	.short	(.L_82 - .L_81)
	.align		4
.L_81:
        /*00e8*/ 	.word	index@(_ZN3cub18CUB_300001_SM_10006detail6reduce28DeviceReduceSingleTileKernelINS2_10policy_hubIlyN4cuda3std3__44plusIlEEE10Policy1000EN6thrust24THRUST_300001_SM_1000_NS18transform_iteratorI11is_positivoNSD_6detail15normal_iteratorINSD_10device_ptrIdEEEEllEEPlyS9_llNS7_10__identityEEEvT0_T1_T2_T3_T4_T6_)
        /*00ec*/ 	.word	0x00000000


	//----- nvinfo : EIATTR_REGCOUNT
	.align		4
.L_82:
        /*00f0*/ 	.byte	0x04, 0x2f
        /*00f2*/ 	.short	(.L_84 - .L_83)
	.align		4
.L_83:
        /*00f4*/ 	.word	index@(_ZN3cub18CUB_300001_SM_10006detail6reduce18DeviceReduceKernelINS2_10policy_hubIlyN4cuda3std3__44plusIlEEE10Policy1000EN6thrust24THRUST_300001_SM_1000_NS18transform_iteratorI11is_positivoNSD_6detail15normal_iteratorINSD_10device_ptrIdEEEEllEEyS9_lNS7_10__identityEEEvT0_PT3_T1_NS0_13GridEvenShareISQ_EET2_T4_)
        /*00f8*/ 	.word	0x0000001e


	//----- nvinfo : EIATTR_FRAME_SIZE
	.align		4
.L_84:
        /*00fc*/ 	.byte	0x04, 0x11
        /*00fe*/ 	.short	(.L_86 - .L_85)
	.align		4
.L_85:
        /*0100*/ 	.word	index@(_ZN3cub18CUB_300001_SM_10006detail6reduce18DeviceReduceKernelINS2_10policy_hubIlyN4cuda3std3__44plusIlEEE10Policy1000EN6thrust24THRUST_300001_SM_1000_NS18transform_iteratorI11is_positivoNSD_6detail15normal_iteratorINSD_10device_ptrIdEEEEllEEyS9_lNS7_10__identityEEEvT0_PT3_T1_NS0_13GridEvenShareISQ_EET2_T4_)
        /*0104*/ 	.word	0x00000000


	//----- nvinfo : EIATTR_REGCOUNT
	.align		4
.L_86:
        /*0108*/ 	.byte	0x04, 0x2f
        /*010a*/ 	.short	(.L_88 - .L_87)
	.align		4
.L_87:
        /*010c*/ 	.word	index@(_ZN3cub18CUB_300001_SM_10006detail6reduce28DeviceReduceSingleTileKernelINS2_10policy_hubIlyN4cuda3std3__44plusIlEEE10Policy1000EPlSC_iS9_llNS7_10__identityEEEvT0_T1_T2_T3_T4_T6_)
        /*0110*/ 	.word	0x00000030


	//----- nvinfo : EIATTR_FRAME_SIZE
	.align		4
.L_88:
        /*0114*/ 	.byte	0x04, 0x11
        /*0116*/ 	.short	(.L_90 - .L_89)
	.align		4
.L_89:
        /*0118*/ 	.word	index@(_ZN3cub18CUB_300001_SM_10006detail6reduce28DeviceReduceSingleTileKernelINS2_10policy_hubIlyN4cuda3std3__44plusIlEEE10Policy1000EPlSC_iS9_llNS7_10__identityEEEvT0_T1_T2_T3_T4_T6_)
        /*011c*/ 	.word	0x00000000


	//----- nvinfo : EIATTR_REGCOUNT
	.align		4
.L_90:
        /*0120*/ 	.byte	0x04, 0x2f
        /*0122*/ 	.short	(.L_92 - .L_91)
	.align		4
.L_91:
        /*0124*/ 	.word	index@(_ZN3cub18CUB_300001_SM_10006detail6reduce28DeviceReduceSingleTileKernelINS2_10policy_hubIdjN4cuda3std3__44plusIdEEE10Policy1000EN6thrust24THRUST_300001_SM_1000_NS6detail15normal_iteratorINSD_10device_ptrIdEEEEPdjS9_ddNS7_10__identityEEEvT0_T1_T2_T3_T4_T6_)
        /*0128*/ 	.word	0x0000002d


	//----- nvinfo : EIATTR_FRAME_SIZE
	.align		4
.L_92:
        /*012c*/ 	.byte	0x04, 0x11
        /*012e*/ 	.short	(.L_94 - .L_93)
	.align		4
.L_93:
        /*0130*/ 	.word	index@(_ZN3cub18CUB_300001_SM_10006detail6reduce28DeviceReduceSingleTileKernelINS2_10policy_hubIdjN4cuda3std3__44plusIdEEE10Policy1000EN6thrust24THRUST_300001_SM_1000_NS6detail15normal_iteratorINSD_10device_ptrIdEEEEPdjS9_ddNS7_10__identityEEEvT0_T1_T2_T3_T4_T6_)
        /*0134*/ 	.word	0x00000000


	//----- nvinfo : EIATTR_REGCOUNT
	.align		4
.L_94:
        /*0138*/ 	.byte	0x04, 0x2f
        /*013a*/ 	.short	(.L_96 - .L_95)
	.align		4
.L_95:
        /*013c*/ 	.word	index@(_ZN3cub18CUB_300001_SM_10006detail6reduce18DeviceReduceKernelINS2_10policy_hubIdjN4cuda3std3__44plusIdEEE10Policy1000EN6thrust24THRUST_300001_SM_1000_NS6detail15normal_iteratorINSD_10device_ptrIdEEEEjS9_dNS7_10__identityEEEvT0_PT3_T1_NS0_13GridEvenShareISN_EET2_T4_)
        /*0140*/ 	.word	0x00000020


	//----- nvinfo : EIATTR_FRAME_SIZE
	.align		4
.L_96:
        /*0144*/ 	.byte	0x04, 0x11
        /*0146*/ 	.short	(.L_98 - .L_97)
	.align		4
.L_97:
        /*0148*/ 	.word	index@(_ZN3cub18CUB_300001_SM_10006detail6reduce18DeviceReduceKernelINS2_10policy_hubIdjN4cuda3std3__44plusIdEEE10Policy1000EN6thrust24THRUST_300001_SM_1000_NS6detail15normal_iteratorINSD_10device_ptrIdEEEEjS9_dNS7_10__identityEEEvT0_PT3_T1_NS0_13GridEvenShareISN_EET2_T4_)
        /*014c*/ 	.word	0x00000000


	//----- nvinfo : EIATTR_REGCOUNT
	.align		4
.L_98:
        /*0150*/ 	.byte	0x04, 0x2f
        /*0152*/ 	.short	(.L_100 - .L_99)
	.align		4
.L_99:
        /*0154*/ 	.word	index@(_ZN3cub18CUB_300001_SM_10006detail6reduce28DeviceReduceSingleTileKernelINS2_10policy_hubIdjN4cuda3std3__44plusIdEEE10Policy1000EPdSC_iS9_ddNS7_10__identityEEEvT0_T1_T2_T3_T4_T6_)
        /*0158*/ 	.word	0x00000030


	//----- nvinfo : EIATTR_FRAME_SIZE
	.align		4
.L_100:
        /*015c*/ 	.byte	0x04, 0x11
        /*015e*/ 	.short	(.L_102 - .L_101)
	.align		4
.L_101:
        /*0160*/ 	.word	index@(_ZN3cub18CUB_300001_SM_10006detail6reduce28DeviceReduceSingleTileKernelINS2_10policy_hubIdjN4cuda3std3__44plusIdEEE10Policy1000EPdSC_iS9_ddNS7_10__identityEEEvT0_T1_T2_T3_T4_T6_)
        /*0164*/ 	.word	0x00000000


	//----- nvinfo : EIATTR_REGCOUNT
	.align		4
.L_102:
        /*0168*/ 	.byte	0x04, 0x2f
        /*016a*/ 	.short	(.L_104 - .L_103)
	.align		4
.L_103:
        /*016c*/ 	.word	index@(_ZN3cub18CUB_300001_SM_10006detail6reduce28DeviceReduceSingleTileKernelINS2_10policy_hubIdyN4cuda3std3__44plusIdEEE10Policy1000EN6thrust24THRUST_300001_SM_1000_NS6detail15normal_iteratorINSD_10device_ptrIdEEEEPdyS9_ddNS7_10__identityEEEvT0_T1_T2_T3_T4_T6_)
        /*0170*/ 	.word	0x0000002e


	//----- nvinfo : EIATTR_FRAME_SIZE
	.align		4
.L_104:
        /*0174*/ 	.byte	0x04, 0x11
        /*0176*/ 	.short	(.L_106 - .L_105)
	.align		4
.L_105:
        /*0178*/ 	.word	index@(_ZN3cub18CUB_300001_SM_10006detail6reduce28DeviceReduceSingleTileKernelINS2_10policy_hubIdyN4cuda3std3__44plusIdEEE10Policy1000EN6thrust24THRUST_300001_SM_1000_NS6detail15normal_iteratorINSD_10device_ptrIdEEEEPdyS9_ddNS7_10__identityEEEvT0_T1_T2_T3_T4_T6_)
        /*017c*/ 	.word	0x00000000


	//----- nvinfo : EIATTR_REGCOUNT
	.align		4
.L_106:
        /*0180*/ 	.byte	0x04, 0x2f
        /*0182*/ 	.short	(.L_108 - .L_107)
	.align		4
.L_107:
        /*0184*/ 	.word	index@(_ZN3cub18CUB_300001_SM_10006detail6reduce18DeviceReduceKernelINS2_10policy_hubIdyN4cuda3std3__44plusIdEEE10Policy1000EN6thrust24THRUST_300001_SM_1000_NS6detail15normal_iteratorINSD_10device_ptrIdEEEEyS9_dNS7_10__identityEEEvT0_PT3_T1_NS0_13GridEvenShareISN_EET2_T4_)
        /*0188*/ 	.word	0x0000001d


	//----- nvinfo : EIATTR_FRAME_SIZE
	.align		4
.L_108:
        /*018c*/ 	.byte	0x04, 0x11
        /*018e*/ 	.short	(.L_110 - .L_109)
	.align		4
.L_109:
        /*0190*/ 	.word	index@(_ZN3cub18CUB_300001_SM_10006detail6reduce18DeviceReduceKernelINS2_10policy_hubIdyN4cuda3std3__44plusIdEEE10Policy1000EN6thrust24THRUST_300001_SM_1000_NS6detail15normal_iteratorINSD_10device_ptrIdEEEEyS9_dNS7_10__identityEEEvT0_PT3_T1_NS0_13GridEvenShareISN_EET2_T4_)
        /*0194*/ 	.word	0x00000000


	//----- nvinfo : EIATTR_REGCOUNT
	.align		4
.L_110:
        /*0198*/ 	.byte	0x04, 0x2f
        /*019a*/ 	.short	(.L_112 - .L_111)
	.align		4
.L_111:
        /*019c*/ 	.word	index@(_ZN3cub18CUB_300001_SM_10006detail6reduce28DeviceReduceSingleTileKernelINS2_10policy_hubIdyN4cuda3std3__44plusIdEEE10Policy1000EPdSC_iS9_ddNS7_10__identityEEEvT0_T1_T2_T3_T4_T6_)
        /*01a0*/ 	.word	0x00000030


	//----- nvinfo : EIATTR_FRAME_SIZE
	.align		4
.L_112:
        /*01a4*/ 	.byte	0x04, 0x11
        /*01a6*/ 	.short	(.L_114 - .L_113)
	.align		4
.L_113:
        /*01a8*/ 	.word	index@(_ZN3cub18CUB_300001_SM_10006detail6reduce28DeviceReduceSingleTileKernelINS2_10policy_hubIdyN4cuda3std3__44plusIdEEE10Policy1000EPdSC_iS9_ddNS7_10__identityEEEvT0_T1_T2_T3_T4_T6_)
        /*01ac*/ 	.word	0x00000000


	//----- nvinfo : EIATTR_MIN_STACK_SIZE
	.align		4
.L_114:
        /*01b0*/ 	.byte	0x04, 0x12
        /*01b2*/ 	.short	(.L_116 - .L_115)
	.align		4
.L_115:
        /*01b4*/ 	.word	index@(_ZN3cub18CUB_300001_SM_10006detail6reduce28DeviceReduceSingleTileKernelINS2_10policy_hubIdyN4cuda3std3__44plusIdEEE10Policy1000EPdSC_iS9_ddNS7_10__identityEEEvT0_T1_T2_T3_T4_T6_)
        /*01b8*/ 	.word	0x00000000


	//----- nvinfo : EIATTR_MIN_STACK_SIZE
	.align		4
.L_116:
        /*01bc*/ 	.byte	0x04, 0x12
        /*01be*/ 	.short	(.L_118 - .L_117)
	.align		4
.L_117:
        /*01c0*/ 	.word	index@(_ZN3cub18CUB_300001_SM_10006detail6reduce18DeviceReduceKernelINS2_10policy_hubIdyN4cuda3std3__44plusIdEEE10Policy1000EN6thrust24THRUST_300001_SM_1000_NS6detail15normal_iteratorINSD_10device_ptrIdEEEEyS9_dNS7_10__identityEEEvT0_PT3_T1_NS0_13GridEvenShareISN_EET2_T4_)
        /*01c4*/ 	.word	0x00000000


	//----- nvinfo : EIATTR_MIN_STACK_SIZE
	.align		4
.L_118:
        /*01c8*/ 	.byte	0x04, 0x12
        /*01ca*/ 	.short	(.L_120 - .L_119)
	.align		4
.L_119:
        /*01cc*/ 	.word	index@(_ZN3cub18CUB_300001_SM_10006detail6reduce28DeviceReduceSingleTileKernelINS2_10policy_hubIdyN4cuda3std3__44plusIdEEE10Policy1000EN6thrust24THRUST_300001_SM_1000_NS6detail15normal_iteratorINSD_10device_ptrIdEEEEPdyS9_ddNS7_10__identityEEEvT0_T1_T2_T3_T4_T6_)
        /*01d0*/ 	.word	0x00000000


	//----- nvinfo : EIATTR_MIN_STACK_SIZE
	.align		4
.L_120:
        /*01d4*/ 	.byte	0x04, 0x12
        /*01d6*/ 	.short	(.L_122 - .L_121)
	.align		4
.L_121:
        /*01d8*/ 	.word	index@(_ZN3cub18CUB_300001_SM_10006detail6reduce28DeviceReduceSingleTileKernelINS2_10policy_hubIdjN4cuda3std3__44plusIdEEE10Policy1000EPdSC_iS9_ddNS7_10__identityEEEvT0_T1_T2_T3_T4_T6_)
        /*01dc*/ 	.word	0x00000000


	//----- nvinfo : EIATTR_MIN_STACK_SIZE
	.align		4
.L_122:
        /*01e0*/ 	.byte	0x04, 0x12
        /*01e2*/ 	.short	(.L_124 - .L_123)
	.align		4
.L_123:
        /*01e4*/ 	.word	index@(_ZN3cub18CUB_300001_SM_10006detail6reduce18DeviceReduceKernelINS2_10policy_hubIdjN4cuda3std3__44plusIdEEE10Policy1000EN6thrust24THRUST_300001_SM_1000_NS6detail15normal_iteratorINSD_10device_ptrIdEEEEjS9_dNS7_10__identityEEEvT0_PT3_T1_NS0_13GridEvenShareISN_EET2_T4_)
        /*01e8*/ 	.word	0x00000000


	//----- nvinfo : EIATTR_MIN_STACK_SIZE
	.align		4
.L_124:
        /*01ec*/ 	.byte	0x04, 0x12
        /*01ee*/ 	.short	(.L_126 - .L_125)
	.align		4
.L_125:
        /*01f0*/ 	.word	index@(_ZN3cub18CUB_300001_SM_10006detail6reduce28DeviceReduceSingleTileKernelINS2_10policy_hubIdjN4cuda3std3__44plusIdEEE10Policy1000EN6thrust24THRUST_300001_SM_1000_NS6detail15normal_iteratorINSD_10device_ptrIdEEEEPdjS9_ddNS7_10__identityEEEvT0_T1_T2_T3_T4_T6_)
        /*01f4*/ 	.word	0x00000000


	//----- nvinfo : EIATTR_MIN_STACK_SIZE
	.align		4
.L_126:
        /*01f8*/ 	.byte	0x04, 0x12
        /*01fa*/ 	.short	(.L_128 - .L_127)
	.align		4
.L_127:
        /*01fc*/ 	.word	index@(_ZN3cub18CUB_300001_SM_10006detail6reduce28DeviceReduceSingleTileKernelINS2_10policy_hubIlyN4cuda3std3__44plusIlEEE10Policy1000EPlSC_iS9_llNS7_10__identityEEEvT0_T1_T2_T3_T4_T6_)
        /*0200*/ 	.word	0x00000000


	//----- nvinfo : EIATTR_MIN_STACK_SIZE
	.align		4
.L_128:
        /*0204*/ 	.byte	0x04, 0x12
        /*0206*/ 	.short	(.L_130 - .L_129)
	.align		4
.L_129:
        /*0208*/ 	.word	index@(_ZN3cub18CUB_300001_SM_10006detail6reduce18DeviceReduceKernelINS2_10policy_hubIlyN4cuda3std3__44plusIlEEE10Policy1000EN6thrust24THRUST_300001_SM_1000_NS18transform_iteratorI11is_positivoNSD_6detail15normal_iteratorINSD_10device_ptrIdEEEEllEEyS9_lNS7_10__identityEEEvT0_PT3_T1_NS0_13GridEvenShareISQ_EET2_T4_)
        /*020c*/ 	.word	0x00000000


	//----- nvinfo : EIATTR_MIN_STACK_SIZE
	.align		4
.L_130:
        /*0210*/ 	.byte	0x04, 0x12
        /*0212*/ 	.short	(.L_132 - .L_131)
	.align		4
.L_131:
        /*0214*/ 	.word	index@(_ZN3cub18CUB_300001_SM_10006detail6reduce28DeviceReduceSingleTileKernelINS2_10policy_hubIlyN4cuda3std3__44plusIlEEE10Policy1000EN6thrust24THRUST_300001_SM_1000_NS18transform_iteratorI11is_positivoNSD_6detail15normal_iteratorINSD_10device_ptrIdEEEEllEEPlyS9_llNS7_10__identityEEEvT0_T1_T2_T3_T4_T6_)
        /*0218*/ 	.word	0x00000000


	//----- nvinfo : EIATTR_MIN_STACK_SIZE
	.align		4
.L_132:
        /*021c*/ 	.byte	0x04, 0x12
        /*021e*/ 	.short	(.L_134 - .L_133)
	.align		4
.L_133:
        /*0220*/ 	.word	index@(_ZN3cub18CUB_300001_SM_10006detail6reduce28DeviceReduceSingleTileKernelINS2_10policy_hubIljN4cuda3std3__44plusIlEEE10Policy1000EPlSC_iS9_llNS7_10__identityEEEvT0_T1_T2_T3_T4_T6_)
        /*0224*/ 	.word	0x00000000


	//----- nvinfo : EIATTR_MIN_STACK_SIZE
	.align		4
.L_134:
        /*0228*/ 	.byte	0x04, 0x12
        /*022a*/ 	.short	(.L_136 - .L_135)
	.align		4
.L_135:
        /*022c*/ 	.word	index@(_ZN3cub18CUB_300001_SM_10006detail6reduce18DeviceReduceKernelINS2_10policy_hubIljN4cuda3std3__44plusIlEEE10Policy1000EN6thrust24THRUST_300001_SM_1000_NS18transform_iteratorI11is_positivoNSD_6detail15normal_iteratorINSD_10device_ptrIdEEEEllEEjS9_lNS7_10__identityEEEvT0_PT3_T1_NS0_13GridEvenShareISQ_EET2_T4_)
        /*0230*/ 	.word	0x00000000


	//----- nvinfo : EIATTR_MIN_STACK_SIZE
	.align		4
.L_136:
        /*0234*/ 	.byte	0x04, 0x12
        /*0236*/ 	.short	(.L_138 - .L_137)
	.align		4
.L_137:
        /*0238*/ 	.word	index@(_ZN3cub18CUB_300001_SM_10006detail6reduce28DeviceReduceSingleTileKernelINS2_10policy_hubIljN4cuda3std3__44plusIlEEE10Policy1000EN6thrust24THRUST_300001_SM_1000_NS18transform_iteratorI11is_positivoNSD_6detail15normal_iteratorINSD_10device_ptrIdEEEEllEEPljS9_llNS7_10__identityEEEvT0_T1_T2_T3_T4_T6_)
        /*023c*/ 	.word	0x00000000


	//----- nvinfo : EIATTR_MIN_STACK_SIZE
	.align		4
.L_138:
        /*0240*/ 	.byte	0x04, 0x12
        /*0242*/ 	.short	(.L_140 - .L_139)
	.align		4
.L_139:
        /*0244*/ 	.word	index@(_ZN3cub18CUB_300001_SM_10006detail9transform16transform_kernelINS2_10policy_hubILb0EN4cuda3std3__45tupleIJN6thrust24THRUST_300001_SM_1000_NS6detail15normal_iteratorINSA_10device_ptrIdEEEESF_EEEE10policy1000ElNS7_5minusIdEESF_JPdSL_EEEvT0_iT1_T2_DpNS2_10kernel_argIT3_EE)
        /*0248*/ 	.word	0x00000000


	//----- nvinfo : EIATTR_MIN_STACK_SIZE
	.align		4
.L_140:
        /*024c*/ 	.byte	0x04, 0x12
        /*024e*/ 	.short	(.L_142 - .L_141)
	.align		4
.L_141:
        /*0250*/ 	.word	index@(_ZN3cub18CUB_300001_SM_10006detail9transform16transform_kernelINS2_10policy_hubILb0EN4cuda3std3__45tupleIJN6thrust24THRUST_300001_SM_1000_NS6detail15normal_iteratorINSA_10device_ptrIdEEEESF_EEEE10policy1000EiNS7_5minusIdEESF_JPdSL_EEEvT0_iT1_T2_DpNS2_10kernel_argIT3_EE)
        /*0254*/ 	.word	0x00000000


	//----- nvinfo : EIATTR_MIN_STACK_SIZE
	.align		4
.L_142:
        /*0258*/ 	.byte	0x04, 0x12
        /*025a*/ 	.short	(.L_144 - .L_143)
	.align		4
.L_143:
        /*025c*/ 	.word	index@(_ZN3cub18CUB_300001_SM_10006detail8for_each13static_kernelINS2_12policy_hub_t12policy_500_tElN6thrust24THRUST_300001_SM_1000_NS8cuda_cub11__transform17unary_transform_fINS7_6detail15normal_iteratorINS7_10device_ptrIdEEEESF_SF_NS8_9__replace10constant_fIiEE11is_negativeEEEEvT0_T1_)
        /*0260*/ 	.word	0x00000000


	//----- nvinfo : EIATTR_MIN_STACK_SIZE
	.align		4
.L_144:
        /*0264*/ 	.byte	0x04, 0x12
        /*0266*/ 	.short	(.L_146 - .L_145)
	.align		4
.L_145:
        /*0268*/ 	.word	index@(_ZN3cub18CUB_300001_SM_10006detail8for_each13static_kernelINS2_12policy_hub_t12policy_500_tEmN6thrust24THRUST_300001_SM_1000_NS8cuda_cub20__uninitialized_fill7functorINS7_10device_ptrIdEEdEEEEvT0_T1_)
        /*026c*/ 	.word	0x00000000


	//----- nvinfo : EIATTR_MIN_STACK_SIZE
	.align		4
.L_146:
        /*0270*/ 	.byte	0x04, 0x12
        /*0272*/ 	.short	(.L_148 - .L_147)
	.align		4
.L_147:
        /*0274*/ 	.word	index@(_ZN3cub18CUB_300001_SM_10006detail11EmptyKernelIvEEvv)
        /*0278*/ 	.word	0x00000000
.L_148:


//--------------------- .nv.compat                --------------------------
	.section	.nv.compat,"",@"SHT_CUDA_COMPAT_INFO"
	.align	4
        /*0000*/ 	.byte	0x02, 0x09, 0x00, 0x00, 0x02, 0x02, 0x02, 0x00, 0x02, 0x05, 0x05, 0x00, 0x03, 0x07, 0x01, 0x01
        /*0010*/ 	.byte	0x02, 0x03, 0x00, 0x00, 0x02, 0x06, 0x01, 0x00, 0x04, 0x0b, 0x08, 0x00, 0x01, 0x00, 0x00, 0x00
        /*0020*/ 	.byte	0x00, 0x00, 0x00, 0x00


//--------------------- .nv.info._ZN3cub18CUB_300001_SM_10006detail6reduce28DeviceReduceSingleTileKernelINS2_10policy_hubIdyN4cuda3std3__44plusIdEEE10Policy1000EPdSC_iS9_ddNS7_10__identityEEEvT0_T1_T2_T3_T4_T6_ --------------------------
	.section	.nv.info._ZN3cub18CUB_300001_SM_10006detail6reduce28DeviceReduceSingleTileKernelINS2_10policy_hubIdyN4cuda3std3__44plusIdEEE10Policy1000EPdSC_iS9_ddNS7_10__identityEEEvT0_T1_T2_T3_T4_T6_,"",@"SHT_CUDA_INFO"
	.sectionflags	@""
	.align	4


	//----- nvinfo : EIATTR_CUDA_API_VERSION
	.align		4
        /*0000*/ 	.byte	0x04, 0x37
        /*0002*/ 	.short	(.L_150 - .L_149)
.L_149:
        /*0004*/ 	.word	0x00000082


	//----- nvinfo : EIATTR_KPARAM_INFO
	.align		4
.L_150:
        /*0008*/ 	.byte	0x04, 0x17
        /*000a*/ 	.short	(.L_152 - .L_151)
.L_151:
        /*000c*/ 	.word	0x00000000
        /*0010*/ 	.short	0x0005
        /*0012*/ 	.short	0x0020
        /*0014*/ 	.byte	0x00, 0xf0, 0x05, 0x00


	//----- nvinfo : EIATTR_KPARAM_INFO
	.align		4
.L_152:
        /*0018*/ 	.byte	0x04, 0x17
        /*001a*/ 	.short	(.L_154 - .L_153)
.L_153:
        /*001c*/ 	.word	0x00000000
        /*0020*/ 	.short	0x0004
        /*0022*/ 	.short	0x0018
        /*0024*/ 	.byte	0x00, 0xf0, 0x21, 0x00


	//----- nvinfo : EIATTR_KPARAM_INFO
	.align		4
.L_154:
        /*0028*/ 	.byte	0x04, 0x17
        /*002a*/ 	.short	(.L_156 - .L_155)
.L_155:
        /*002c*/ 	.word	0x00000000
        /*0030*/ 	.short	0x0003
        /*0032*/ 	.short	0x0014
        /*0034*/ 	.byte	0x00, 0xf0, 0x05, 0x00


	//----- nvinfo : EIATTR_KPARAM_INFO
	.align		4
.L_156:
        /*0038*/ 	.byte	0x04, 0x17
        /*003a*/ 	.short	(.L_158 - .L_157)
.L_157:
        /*003c*/ 	.word	0x00000000
        /*0040*/ 	.short	0x0002
        /*0042*/ 	.short	0x0010
        /*0044*/ 	.byte	0x00, 0xf0, 0x11, 0x00


	//----- nvinfo : EIATTR_KPARAM_INFO
	.align		4
.L_158:
        /*0048*/ 	.byte	0x04, 0x17
        /*004a*/ 	.short	(.L_160 - .L_159)
.L_159:
        /*004c*/ 	.word	0x00000000
        /*0050*/ 	.short	0x0001
        /*0052*/ 	.short	0x0008
        /*0054*/ 	.byte	0x00, 0xf5, 0x21, 0x00


	//----- nvinfo : EIATTR_KPARAM_INFO
	.align		4
.L_160:
        /*0058*/ 	.byte	0x04, 0x17
        /*005a*/ 	.short	(.L_162 - .L_161)
.L_161:
        /*005c*/ 	.word	0x00000000
        /*0060*/ 	.short	0x0000
        /*0062*/ 	.short	0x0000
        /*0064*/ 	.byte	0x00, 0xf5, 0x21, 0x00


	//----- nvinfo : EIATTR_SPARSE_MMA_MASK
	.align		4
.L_162:
        /*0068*/ 	.byte	0x03, 0x50
        /*006a*/ 	.short	0x0000


	//----- nvinfo : EIATTR_MAXREG_COUNT
	.align		4
        /*006c*/ 	.byte	0x03, 0x1b
        /*006e*/ 	.short	0x0080


	//----- nvinfo : EIATTR_NUM_BARRIERS
	.align		4
        /*0070*/ 	.byte	0x02, 0x4c
        /*0072*/ 	.byte	0x01
	.zero		1


	//----- nvinfo : EIATTR_MERCURY_ISA_VERSION
	.align		4
        /*0074*/ 	.byte	0x03, 0x5f
        /*0076*/ 	.short	0x0101


	//----- nvinfo : EIATTR_COOP_GROUP_MASK_REGIDS
	.align		4
        /*0078*/ 	.byte	0x04, 0x29
        /*007a*/ 	.short	(.L_164 - .L_163)


	//   ....[0]....
.L_163:
        /*007c*/ 	.word	0xffffffff


	//   ....[1]....
        /*0080*/ 	.word	0xffffffff


	//   ....[2]....
        /*0084*/ 	.word	0xffffffff


	//   ....[3]....
        /*0088*/ 	.word	0xffffffff


	//   ....[4]....
        /*008c*/ 	.word	0xffffffff


	//   ....[5]....
        /*0090*/ 	.word	0xffffffff


	//   ....[6]....
        /*0094*/ 	.word	0xffffffff


	//   ....[7]....
        /*0098*/ 	.word	0xffffffff


	//   ....[8]....
        /*009c*/ 	.word	0xffffffff


	//   ....[9]....
        /*00a0*/ 	.word	0xffffffff


	//   ....[10]....
        /*00a4*/ 	.word	0xffffffff


	//   ....[11]....
        /*00a8*/ 	.word	0xffffffff


	//   ....[12]....
        /*00ac*/ 	.word	0xffffffff


	//   ....[13]....
        /*00b0*/ 	.word	0xffffffff


	//   ....[14]....
        /*00b4*/ 	.word	0xffffffff


	//   ....[15]....
        /*00b8*/ 	.word	0xffffffff


	//   ....[16]....
        /*00bc*/ 	.word	0xffffffff


	//   ....[17]....
        /*00c0*/ 	.word	0xffffffff


	//   ....[18]....
        /*00c4*/ 	.word	0xffffffff


	//   ....[19]....
        /*00c8*/ 	.word	0xffffffff


	//   ....[20]....
        /*00cc*/ 	.word	0xffffffff


	//   ....[21]....
        /*00d0*/ 	.word	0xffffffff


	//   ....[22]....
        /*00d4*/ 	.word	0xffffffff


	//   ....[23]....
        /*00d8*/ 	.word	0xffffffff


	//   ....[24]....
        /*00dc*/ 	.word	0xffffffff


	//   ....[25]....
        /*00e0*/ 	.word	0xffffffff


	//   ....[26]....
        /*00e4*/ 	.word	0xffffffff


	//   ....[27]....
        /*00e8*/ 	.word	0xffffffff


	//   ....[28]....
        /*00ec*/ 	.word	0xffffffff


	//   ....[29]....
        /*00f0*/ 	.word	0xffffffff


	//----- nvinfo : EIATTR_COOP_GROUP_INSTR_OFFSETS
	.align		4
.L_164:
        /*00f4*/ 	.byte	0x04, 0x28
        /*00f6*/ 	.short	(.L_166 - .L_165)


	//   ....[0]....
.L_165:
        /*00f8*/ 	.word	0x00000960


	//   ....[1]....
        /*00fc*/ 	.word	0x00000970


	//   ....[2]....
        /*0100*/ 	.word	0x000009e0


	//   ....[3]....
        /*0104*/ 	.word	0x00000a10


	//   ....[4]....
        /*0108*/ 	.word	0x00000a70


	//   ....[5]....
        /*010c*/ 	.word	0x00000a80


	//   ....[6]....
        /*0110*/ 	.word	0x00000ae0


	//   ....[7]....
        /*0114*/ 	.word	0x00000af0


	//   ....[8]....
        /*0118*/ 	.word	0x00000b40


	//   ....[9]....
        /*011c*/ 	.word	0x00000b60


	//   ....[10]....
        /*0120*/ 	.word	0x00000e10


	//   ....[11]....
        /*0124*/ 	.word	0x00000e20


	//   ....[12]....
        /*0128*/ 	.word	0x00000eb0


	//   ....[13]....
        /*012c*/ 	.word	0x00000ed0


	//   ....[14]....
        /*0130*/ 	.word	0x00000f20


	//   ....[15]....
        /*0134*/ 	.word	0x00000f40


	//   ....[16]....
        /*0138*/ 	.word	0x00000f90


	//   ....[17]....
        /*013c*/ 	.word	0x00000fb0


	//   ....[18]....
        /*0140*/ 	.word	0x00001000


	//   ....[19]....
        /*0144*/ 	.word	0x00001030


	//   ....[20]....
        /*0148*/ 	.word	0x000020b0


	//   ....[21]....
        /*014c*/ 	.word	0x000020c0


	//   ....[22]....
        /*0150*/ 	.word	0x00002130


	//   ....[23]....
        /*0154*/ 	.word	0x00002140


	//   ....[24]....
        /*0158*/ 	.word	0x000021a0


	//   ....[25]....
        /*015c*/ 	.word	0x000021b0


	//   ....[26]....
        /*0160*/ 	.word	0x00002200


	//   ....[27]....
        /*0164*/ 	.word	0x00002220


	//   ....[28]....
        /*0168*/ 	.word	0x00002280


	//   ....[29]....
        /*016c*/ 	.word	0x000022b0


	//----- nvinfo : EIATTR_VRC_CTA_INIT_COUNT
	.align		4
.L_166:
        /*0170*/ 	.byte	0x02, 0x4a
	.zero		1
	.zero		1


	//----- nvinfo : EIATTR_EXIT_INSTR_OFFSETS
	.align		4
        /*0174*/ 	.byte	0x04, 0x1c
        /*0176*/ 	.short	(.L_168 - .L_167)


	//   ....[0]....
.L_167:
        /*0178*/ 	.word	0x00000080


	//   ....[1]....
        /*017c*/ 	.word	0x000000c0


	//   ....[2]....
        /*0180*/ 	.word	0x00002510


	//   ....[3]....
        /*0184*/ 	.word	0x00002560


	//----- nvinfo : EIATTR_MAX_THREADS
	.align		4
.L_168:
        /*0188*/ 	.byte	0x04, 0x05
        /*018a*/ 	.short	(.L_170 - .L_169)
.L_169:
        /*018c*/ 	.word	0x00000200
        /*0190*/ 	.word	0x00000001
        /*0194*/ 	.word	0x00000001


	//----- nvinfo : EIATTR_CRS_STACK_SIZE
	.align		4
.L_170:
        /*0198*/ 	.byte	0x04, 0x1e
        /*019a*/ 	.short	(.L_172 - .L_171)
.L_171:
        /*019c*/ 	.word	0x00000000


	//----- nvinfo : EIATTR_CBANK_PARAM_SIZE
	.align		4
.L_172:
        /*01a0*/ 	.byte	0x03, 0x19
        /*01a2*/ 	.short	0x0021


	//----- nvinfo : EIATTR_PARAM_CBANK
	.align		4
        /*01a4*/ 	.byte	0x04, 0x0a
        /*01a6*/ 	.short	(.L_174 - .L_173)
	.align		4
.L_173:
        /*01a8*/ 	.word	index@(.nv.constant0._ZN3cub18CUB_300001_SM_10006detail6reduce28DeviceReduceSingleTileKernelINS2_10policy_hubIdyN4cuda3std3__44plusIdEEE10Policy1000EPdSC_iS9_ddNS7_10__identityEEEvT0_T1_T2_T3_T4_T6_)
        /*01ac*/ 	.short	0x0380
        /*01ae*/ 	.short	0x0021


	//----- nvinfo : EIATTR_SW_WAR
	.align		4
.L_174:
        /*01b0*/ 	.byte	0x04, 0x36
        /*01b2*/ 	.short	(.L_176 - .L_175)
.L_175:
        /*01b4*/ 	.word	0x00000008
.L_176:


//--------------------- .nv.info._ZN3cub18CUB_300001_SM_10006detail6reduce18DeviceReduceKernelINS2_10policy_hubIdyN4cuda3std3__44plusIdEEE10Policy1000EN6thrust24THRUST_300001_SM_1000_NS6detail15normal_iteratorINSD_10device_ptrIdEEEEyS9_dNS7_10__identityEEEvT0_PT3_T1_NS0_13GridEvenShareISN_EET2_T4_ --------------------------
	.section	.nv.info._ZN3cub18CUB_300001_SM_10006detail6reduce18DeviceReduceKernelINS2_10policy_hubIdyN4cuda3std3__44plusIdEEE10Policy1000EN6thrust24THRUST_300001_SM_1000_NS6detail15normal_iteratorINSD_10device_ptrIdEEEEyS9_dNS7_10__identityEEEvT0_PT3_T1_NS0_13GridEvenShareISN_EET2_T4_,"",@"SHT_CUDA_INFO"
	.sectionflags	@""
	.align	4


	//----- nvinfo : EIATTR_CUDA_API_VERSION
	.align		4
        /*0000*/ 	.byte	0x04, 0x37
        /*0002*/ 	.short	(.L_178 - .L_177)
.L_177:
        /*0004*/ 	.word	0x00000082


	//----- nvinfo : EIATTR_KPARAM_INFO
	.align		4
.L_178:
        /*0008*/ 	.byte	0x04, 0x17
        /*000a*/ 	.short	(.L_180 - .L_179)
.L_179:
        /*000c*/ 	.word	0x00000000
        /*0010*/ 	.short	0x0005
        /*0012*/ 	.short	0x0061
        /*0014*/ 	.byte	0x00, 0xf0, 0x05, 0x00


	//----- nvinfo : EIATTR_KPARAM_INFO
	.align		4
.L_180:
        /*0018*/ 	.byte	0x04, 0x17
        /*001a*/ 	.short	(.L_182 - .L_181)
.L_181:
        /*001c*/ 	.word	0x00000000
        /*0020*/ 	.short	0x0004
        /*0022*/ 	.short	0x0060
        /*0024*/ 	.byte	0x00, 0xf0, 0x05, 0x00


	//----- nvinfo : EIATTR_KPARAM_INFO
	.align		4
.L_182:
        /*0028*/ 	.byte	0x04, 0x17
        /*002a*/ 	.short	(.L_184 - .L_183)
.L_183:
        /*002c*/ 	.word	0x00000000
        /*0030*/ 	.short	0x0003
        /*0032*/ 	.short	0x0018
        /*0034*/ 	.byte	0x00, 0xf0, 0x21, 0x01


	//----- nvinfo : EIATTR_KPARAM_INFO
	.align		4
.L_184:
        /*0038*/ 	.byte	0x04, 0x17
        /*003a*/ 	.short	(.L_186 - .L_185)
.L_185:
        /*003c*/ 	.word	0x00000000
        /*0040*/ 	.short	0x0002
        /*0042*/ 	.short	0x0010
        /*0044*/ 	.byte	0x00, 0xf0, 0x21, 0x00


	//----- nvinfo : EIATTR_KPARAM_INFO
	.align		4
.L_186:
        /*0048*/ 	.byte	0x04, 0x17
        /*004a*/ 	.short	(.L_188 - .L_187)
.L_187:
        /*004c*/ 	.word	0x00000000
        /*0050*/ 	.short	0x0001
        /*0052*/ 	.short	0x0008
        /*0054*/ 	.byte	0x00, 0xf5, 0x21, 0x00


	//----- nvinfo : EIATTR_KPARAM_INFO
	.align		4
.L_188:
        /*0058*/ 	.byte	0x04, 0x17
        /*005a*/ 	.short	(.L_190 - .L_189)
.L_189:
        /*005c*/ 	.word	0x00000000
        /*0060*/ 	.short	0x0000
        /*0062*/ 	.short	0x0000
        /*0064*/ 	.byte	0x00, 0xf0, 0x21, 0x00


	//----- nvinfo : EIATTR_SPARSE_MMA_MASK
	.align		4
.L_190:
        /*0068*/ 	.byte	0x03, 0x50
        /*006a*/ 	.short	0x0000


	//----- nvinfo : EIATTR_MAXREG_COUNT
	.align		4
        /*006c*/ 	.byte	0x03, 0x1b
        /*006e*/ 	.short	0x0080


	//----- nvinfo : EIATTR_NUM_BARRIERS
	.align		4
        /*0070*/ 	.byte	0x02, 0x4c
        /*0072*/ 	.byte	0x01
	.zero		1


	//----- nvinfo : EIATTR_MERCURY_ISA_VERSION
	.align		4
        /*0074*/ 	.byte	0x03, 0x5f
        /*0076*/ 	.short	0x0101


	//----- nvinfo : EIATTR_COOP_GROUP_MASK_REGIDS
	.align		4
        /*0078*/ 	.byte	0x04, 0x29
        /*007a*/ 	.short	(.L_192 - .L_191)


	//   ....[0]....
.L_191:
        /*007c*/ 	.word	0xffffffff


	//   ....[1]....
        /*0080*/ 	.word	0xffffffff


	//   ....[2]....
        /*0084*/ 	.word	0xffffffff


	//   ....[3]....
        /*0088*/ 	.word	0xffffffff


	//   ....[4]....
        /*008c*/ 	.word	0xffffffff


	//   ....[5]....
        /*0090*/ 	.word	0xffffffff


	//   ....[6]....
        /*0094*/ 	.word	0xffffffff


	//   ....[7]....
        /*0098*/ 	.word	0xffffffff


	//   ....[8]....
        /*009c*/ 	.word	0xffffffff


	//   ....[9]....
        /*00a0*/ 	.word	0xffffffff


	//   ....[10]....
        /*00a4*/ 	.word	0xffffffff


	//   ....[11]....
        /*00a8*/ 	.word	0xffffffff


	//   ....[12]....
        /*00ac*/ 	.word	0xffffffff


	//   ....[13]....
        /*00b0*/ 	.word	0xffffffff


	//   ....[14]....
        /*00b4*/ 	.word	0xffffffff


	//   ....[15]....
        /*00b8*/ 	.word	0xffffffff


	//   ....[16]....
        /*00bc*/ 	.word	0xffffffff


	//   ....[17]....
        /*00c0*/ 	.word	0xffffffff


	//   ....[18]....
        /*00c4*/ 	.word	0xffffffff


	//   ....[19]....
        /*00c8*/ 	.word	0xffffffff


	//   ....[20]....
        /*00cc*/ 	.word	0xffffffff


	//   ....[21]....
        /*00d0*/ 	.word	0xffffffff


	//   ....[22]....
        /*00d4*/ 	.word	0xffffffff


	//   ....[23]....
        /*00d8*/ 	.word	0xffffffff


	//   ....[24]....
        /*00dc*/ 	.word	0xffffffff


	//   ....[25]....
        /*00e0*/ 	.word	0xffffffff


	//   ....[26]....
        /*00e4*/ 	.word	0xffffffff


	//   ....[27]....
        /*00e8*/ 	.word	0xffffffff


	//   ....[28]....
        /*00ec*/ 	.word	0xffffffff


	//   ....[29]....
        /*00f0*/ 	.word	0xffffffff


	//----- nvinfo : EIATTR_COOP_GROUP_INSTR_OFFSETS
	.align		4
.L_192:
        /*00f4*/ 	.byte	0x04, 0x28
        /*00f6*/ 	.short	(.L_194 - .L_193)


	//   ....[0]....
.L_193:
        /*00f8*/ 	.word	0x000009a0


	//   ....[1]....
        /*00fc*/ 	.word	0x000009b0


	//   ....[2]....
        /*0100*/ 	.word	0x00000a20


	//   ....[3]....
        /*0104*/ 	.word	0x00000a40


	//   ....[4]....
        /*0108*/ 	.word	0x00000ab0


	//   ....[5]....
        /*010c*/ 	.word	0x00000ac0


	//   ....[6]....
        /*0110*/ 	.word	0x00000b10


	//   ....[7]....
        /*0114*/ 	.word	0x00000b30


	//   ....[8]....
        /*0118*/ 	.word	0x00000ba0


	//   ....[9]....
        /*011c*/ 	.word	0x00000bb0


	//   ....[10]....
        /*0120*/ 	.word	0x00000e50


	//   ....[11]....
        /*0124*/ 	.word	0x00000e60


	//   ....[12]....
        /*0128*/ 	.word	0x00000ee0


	//   ....[13]....
        /*012c*/ 	.word	0x00000f00


	//   ....[14]....
        /*0130*/ 	.word	0x00000f50


	//   ....[15]....
        /*0134*/ 	.word	0x00000f80


	//   ....[16]....
        /*0138*/ 	.word	0x00000fd0


	//   ....[17]....
        /*013c*/ 	.word	0x00000ff0


	//   ....[18]....
        /*0140*/ 	.word	0x00001060


	//   ....[19]....
        /*0144*/ 	.word	0x00001090


	//   ....[20]....
        /*0148*/ 	.word	0x00002360


	//   ....[21]....
        /*014c*/ 	.word	0x00002370


	//   ....[22]....
        /*0150*/ 	.word	0x000023f0


	//   ....[23]....
        /*0154*/ 	.word	0x00002400


	//   ....[24]....
        /*0158*/ 	.word	0x00002460


	//   ....[25]....
        /*015c*/ 	.word	0x00002470


	//   ....[26]....
        /*0160*/ 	.word	0x000024c0


	//   ....[27]....
        /*0164*/ 	.word	0x000024f0


	//   ....[28]....
        /*0168*/ 	.word	0x00002570


	//   ....[29]....
        /*016c*/ 	.word	0x00002580


	//----- nvinfo : EIATTR_VRC_CTA_INIT_COUNT
	.align		4
.L_194:
        /*0170*/ 	.byte	0x02, 0x4a
	.zero		1
	.zero		1


	//----- nvinfo : EIATTR_EXIT_INSTR_OFFSETS
	.align		4
        /*0174*/ 	.byte	0x04, 0x1c
        /*0176*/ 	.short	(.L_196 - .L_195)


	//   ....[0]....
.L_195:
        /*0178*/ 	.word	0x000027b0


	//   ....[1]....
        /*017c*/ 	.word	0x00002810


	//----- nvinfo : EIATTR_MAX_THREADS
	.align		4
.L_196:
        /*0180*/ 	.byte	0x04, 0x05
        /*0182*/ 	.short	(.L_198 - .L_197)
.L_197:
        /*0184*/ 	.word	0x00000200
        /*0188*/ 	.word	0x00000001
        /*018c*/ 	.word	0x00000001


	//----- nvinfo : EIATTR_CRS_STACK_SIZE
	.align		4
.L_198:
        /*0190*/ 	.byte	0x04, 0x1e
        /*0192*/ 	.short	(.L_200 - .L_199)
.L_199:
        /*0194*/ 	.word	0x00000000


	//----- nvinfo : EIATTR_CBANK_PARAM_SIZE
	.align		4
.L_200:
        /*0198*/ 	.byte	0x03, 0x19
        /*019a*/ 	.short	0x0062


	//----- nvinfo : EIATTR_PARAM_CBANK
	.align		4
        /*019c*/ 	.byte	0x04, 0x0a
        /*019e*/ 	.short	(.L_202 - .L_201)
	.align		4
.L_201:
        /*01a0*/ 	.word	index@(.nv.constant0._ZN3cub18CUB_300001_SM_10006detail6reduce18DeviceReduceKernelINS2_10policy_hubIdyN4cuda3std3__44plusIdEEE10Policy1000EN6thrust24THRUST_300001_SM_1000_NS6detail15normal_iteratorINSD_10device_ptrIdEEEEyS9_dNS7_10__identityEEEvT0_PT3_T1_NS0_13GridEvenShareISN_EET2_T4_)
        /*01a4*/ 	.short	0x0380
        /*01a6*/ 	.short	0x0062


	//----- nvinfo : EIATTR_SW_WAR
	.align		4
.L_202:
        /*01a8*/ 	.byte	0x04, 0x36
        /*01aa*/ 	.short	(.L_204 - .L_203)
.L_203:
        /*01ac*/ 	.word	0x00000008
.L_204:


//--------------------- .nv.info._ZN3cub18CUB_300001_SM_10006detail6reduce28DeviceReduceSingleTileKernelINS2_10policy_hubIdyN4cuda3std3__44plusIdEEE10Policy1000EN6thrust24THRUST_300001_SM_1000_NS6detail15normal_iteratorINSD_10device_ptrIdEEEEPdyS9_ddNS7_10__identityEEEvT0_T1_T2_T3_T4_T6_ --------------------------
	.section	.nv.info._ZN3cub18CUB_300001_SM_10006detail6reduce28DeviceReduceSingleTileKernelINS2_10policy_hubIdyN4cuda3std3__44plusIdEEE10Policy1000EN6thrust24THRUST_300001_SM_1000_NS6detail15normal_iteratorINSD_10device_ptrIdEEEEPdyS9_ddNS7_10__identityEEEvT0_T1_T2_T3_T4_T6_,"",@"SHT_CUDA_INFO"
	.sectionflags	@""
	.align	4


	//----- nvinfo : EIATTR_CUDA_API_VERSION
	.align		4
        /*0000*/ 	.byte	0x04, 0x37
        /*0002*/ 	.short	(.L_206 - .L_205)
.L_205:
        /*0004*/ 	.word	0x00000082


	//----- nvinfo : EIATTR_KPARAM_INFO
	.align		4
.L_206:
        /*0008*/ 	.byte	0x04, 0x17
        /*000a*/ 	.short	(.L_208 - .L_207)
.L_207:
        /*000c*/ 	.word	0x00000000
        /*0010*/ 	.short	0x0005
        /*0012*/ 	.short	0x0028
        /*0014*/ 	.byte	0x00, 0xf0, 0x05, 0x00


	//----- nvinfo : EIATTR_KPARAM_INFO
	.align		4
.L_208:
        /*0018*/ 	.byte	0x04, 0x17
        /*001a*/ 	.short	(.L_210 - .L_209)
.L_209:
        /*001c*/ 	.word	0x00000000
        /*0020*/ 	.short	0x0004
        /*0022*/ 	.short	0x0020
        /*0024*/ 	.byte	0x00, 0xf0, 0x21, 0x00


	//----- nvinfo : EIATTR_KPARAM_INFO
	.align		4
.L_210:
        /*0028*/ 	.byte	0x04, 0x17
        /*002a*/ 	.short	(.L_212 - .L_211)
.L_211:
        /*002c*/ 	.word	0x00000000
        /*0030*/ 	.short	0x0003
        /*0032*/ 	.short	0x0018
        /*0034*/ 	.byte	0x00, 0xf0, 0x05, 0x00


	//----- nvinfo : EIATTR_KPARAM_INFO
	.align		4
.L_212:
        /*0038*/ 	.byte	0x04, 0x17
        /*003a*/ 	.short	(.L_214 - .L_213)
.L_213:
        /*003c*/ 	.word	0x00000000
        /*0040*/ 	.short	0x0002
        /*0042*/ 	.short	0x0010
        /*0044*/ 	.byte	0x00, 0xf0, 0x21, 0x00


	//----- nvinfo : EIATTR_KPARAM_INFO
	.align		4
.L_214:
        /*0048*/ 	.byte	0x04, 0x17
        /*004a*/ 	.short	(.L_216 - .L_215)
.L_215:
        /*004c*/ 	.word	0x00000000
        /*0050*/ 	.short	0x0001
        /*0052*/ 	.short	0x0008
        /*0054*/ 	.byte	0x00, 0xf5, 0x21, 0x00


	//----- nvinfo : EIATTR_KPARAM_INFO
	.align		4
.L_216:
        /*0058*/ 	.byte	0x04, 0x17
        /*005a*/ 	.short	(.L_218 - .L_217)
.L_217:
        /*005c*/ 	.word	0x00000000
        /*0060*/ 	.short	0x0000
        /*0062*/ 	.short	0x0000
        /*0064*/ 	.byte	0x00, 0xf0, 0x21, 0x00


	//----- nvinfo : EIATTR_SPARSE_MMA_MASK
	.align		4
.L_218:
        /*0068*/ 	.byte	0x03, 0x50
        /*006a*/ 	.short	0x0000


	//----- nvinfo : EIATTR_MAXREG_COUNT
	.align		4
        /*006c*/ 	.byte	0x03, 0x1b
        /*006e*/ 	.short	0x0080


	//----- nvinfo : EIATTR_NUM_BARRIERS
	.align		4
        /*0070*/ 	.byte	0x02, 0x4c
        /*0072*/ 	.byte	0x01
	.zero		1


	//----- nvinfo : EIATTR_MERCURY_ISA_VERSION
	.align		4
        /*0074*/ 	.byte	0x03, 0x5f
        /*0076*/ 	.short	0x0101


	//----- nvinfo : EIATTR_COOP_GROUP_MASK_REGIDS
	.align		4
        /*0078*/ 	.byte	0x04, 0x29
        /*007a*/ 	.short	(.L_220 - .L_219)


	//   ....[0]....
.L_219:
        /*007c*/ 	.word	0xffffffff


	//   ....[1]....
        /*0080*/ 	.word	0xffffffff


	//   ....[2]....
        /*0084*/ 	.word	0xffffffff


	//   ....[3]....
        /*0088*/ 	.word	0xffffffff


	//   ....[4]....
        /*008c*/ 	.word	0xffffffff


	//   ....[5]....
        /*0090*/ 	.word	0xffffffff


	//   ....[6]....
        /*0094*/ 	.word	0xffffffff


	//   ....[7]....
        /*0098*/ 	.word	0xffffffff


	//   ....[8]....
        /*009c*/ 	.word	0xffffffff


	//   ....[9]....
        /*00a0*/ 	.word	0xffffffff


	//   ....[10]....
        /*00a4*/ 	.word	0xffffffff


	//   ....[11]....
        /*00a8*/ 	.word	0xffffffff


	//   ....[12]....
        /*00ac*/ 	.word	0xffffffff


	//   ....[13]....
        /*00b0*/ 	.word	0xffffffff


	//   ....[14]....
        /*00b4*/ 	.word	0xffffffff


	//   ....[15]....
        /*00b8*/ 	.word	0xffffffff


	//   ....[16]....
        /*00bc*/ 	.word	0xffffffff


	//   ....[17]....
        /*00c0*/ 	.word	0xffffffff


	//   ....[18]....
        /*00c4*/ 	.word	0xffffffff


	//   ....[19]....
        /*00c8*/ 	.word	0xffffffff


	//   ....[20]....
        /*00cc*/ 	.word	0xffffffff


	//   ....[21]....
        /*00d0*/ 	.word	0xffffffff


	//   ....[22]....
        /*00d4*/ 	.word	0xffffffff


	//   ....[23]....
        /*00d8*/ 	.word	0xffffffff


	//   ....[24]....
        /*00dc*/ 	.word	0xffffffff


	//   ....[25]....
        /*00e0*/ 	.word	0xffffffff


	//   ....[26]....
        /*00e4*/ 	.word	0xffffffff


	//   ....[27]....
        /*00e8*/ 	.word	0xffffffff


	//   ....[28]....
        /*00ec*/ 	.word	0xffffffff


	//   ....[29]....
        /*00f0*/ 	.word	0xffffffff


	//----- nvinfo : EIATTR_COOP_GROUP_INSTR_OFFSETS
	.align		4
.L_220:
        /*00f4*/ 	.byte	0x04, 0x28
        /*00f6*/ 	.short	(.L_222 - .L_221)


	//   ....[0]....
.L_221:
        /*00f8*/ 	.word	0x00000910


	//   ....[1]....
        /*00fc*/ 	.word	0x00000920


	//   ....[2]....
        /*0100*/ 	.word	0x00000990


	//   ....[3]....
        /*0104*/ 	.word	0x000009a0


	//   ....[4]....
        /*0108*/ 	.word	0x00000a00


	//   ....[5]....
        /*010c*/ 	.word	0x00000a10


	//   ....[6]....
        /*0110*/ 	.word	0x00000a60


	//   ....[7]....
        /*0114*/ 	.word	0x00000a80


	//   ....[8]....
        /*0118*/ 	.word	0x00000ae0


	//   ....[9]....
        /*011c*/ 	.word	0x00000b10


	//   ....[10]....
        /*0120*/ 	.word	0x00000dc0


	//   ....[11]....
        /*0124*/ 	.word	0x00000dd0


	//   ....[12]....
        /*0128*/ 	.word	0x00000e60


	//   ....[13]....
        /*012c*/ 	.word	0x00000e70


	//   ....[14]....
        /*0130*/ 	.word	0x00000ed0


	//   ....[15]....
        /*0134*/ 	.word	0x00000ee0


	//   ....[16]....
        /*0138*/ 	.word	0x00000f30


	//   ....[17]....
        /*013c*/ 	.word	0x00000f50


	//   ....[18]....
        /*0140*/ 	.word	0x00000fc0


	//   ....[19]....
        /*0144*/ 	.word	0x00000ff0


	//   ....[20]....
        /*0148*/ 	.word	0x00002180


	//   ....[21]....
        /*014c*/ 	.word	0x00002190


	//   ....[22]....
        /*0150*/ 	.word	0x00002200


	//   ....[23]....
        /*0154*/ 	.word	0x00002210


	//   ....[24]....
        /*0158*/ 	.word	0x00002270


	//   ....[25]....
        /*015c*/ 	.word	0x00002280


	//   ....[26]....
        /*0160*/ 	.word	0x000022d0


	//   ....[27]....
        /*0164*/ 	.word	0x000022f0


	//   ....[28]....
        /*0168*/ 	.word	0x00002350


	//   ....[29]....
        /*016c*/ 	.word	0x00002380


	//----- nvinfo : EIATTR_VRC_CTA_INIT_COUNT
	.align		4
.L_222:
        /*0170*/ 	.byte	0x02, 0x4a
	.zero		1
	.zero		1


	//----- nvinfo : EIATTR_EXIT_INSTR_OFFSETS
	.align		4
        /*0174*/ 	.byte	0x04, 0x1c
        /*0176*/ 	.short	(.L_224 - .L_223)


	//   ....[0]....
.L_223:
        /*0178*/ 	.word	0x000000a0


	//   ....[1]....
        /*017c*/ 	.word	0x000000e0


	//   ....[2]....
        /*0180*/ 	.word	0x000025e0


	//   ....[3]....
        /*0184*/ 	.word	0x00002630


	//----- nvinfo : EIATTR_MAX_THREADS
	.align		4
.L_224:
        /*0188*/ 	.byte	0x04, 0x05
        /*018a*/ 	.short	(.L_226 - .L_225)
.L_225:
        /*018c*/ 	.word	0x00000200
        /*0190*/ 	.word	0x00000001
        /*0194*/ 	.word	0x00000001


	//----- nvinfo : EIATTR_CRS_STACK_SIZE
	.align		4
.L_226:
        /*0198*/ 	.byte	0x04, 0x1e
        /*019a*/ 	.short	(.L_228 - .L_227)
.L_227:
        /*019c*/ 	.word	0x00000000


	//----- nvinfo : EIATTR_CBANK_PARAM_SIZE
	.align		4
.L_228:
        /*01a0*/ 	.byte	0x03, 0x19
        /*01a2*/ 	.short	0x0029


	//----- nvinfo : EIATTR_PARAM_CBANK
	.align		4
        /*01a4*/ 	.byte	0x04, 0x0a
        /*01a6*/ 	.short	(.L_230 - .L_229)
	.align		4
.L_229:
        /*01a8*/ 	.word	index@(.nv.constant0._ZN3cub18CUB_300001_SM_10006detail6reduce28DeviceReduceSingleTileKernelINS2_10policy_hubIdyN4cuda3std3__44plusIdEEE10Policy1000EN6thrust24THRUST_300001_SM_1000_NS6detail15normal_iteratorINSD_10device_ptrIdEEEEPdyS9_ddNS7_10__identityEEEvT0_T1_T2_T3_T4_T6_)
        /*01ac*/ 	.short	0x0380
        /*01ae*/ 	.short	0x0029


	//----- nvinfo : EIATTR_SW_WAR
	.align		4
.L_230:
        /*01b0*/ 	.byte	0x04, 0x36
        /*01b2*/ 	.short	(.L_232 - .L_231)
.L_231:
        /*01b4*/ 	.word	0x00000008
.L_232:


//--------------------- .nv.info._ZN3cub18CUB_300001_SM_10006detail6reduce28DeviceReduceSingleTileKernelINS2_10policy_hubIdjN4cuda3std3__44plusIdEEE10Policy1000EPdSC_iS9_ddNS7_10__identityEEEvT0_T1_T2_T3_T4_T6_ --------------------------
	.section	.nv.info._ZN3cub18CUB_300001_SM_10006detail6reduce28DeviceReduceSingleTileKernelINS2_10policy_hubIdjN4cuda3std3__44plusIdEEE10Policy1000EPdSC_iS9_ddNS7_10__identityEEEvT0_T1_T2_T3_T4_T6_,"",@"SHT_CUDA_INFO"
	.sectionflags	@""
	.align	4


	//----- nvinfo : EIATTR_CUDA_API_VERSION
	.align		4
        /*0000*/ 	.byte	0x04, 0x37
        /*0002*/ 	.short	(.L_234 - .L_233)
.L_233:
        /*0004*/ 	.word	0x00000082


	//----- nvinfo : EIATTR_KPARAM_INFO
	.align		4
.L_234:
        /*0008*/ 	.byte	0x04, 0x17
        /*000a*/ 	.short	(.L_236 - .L_235)
.L_235:
        /*000c*/ 	.word	0x00000000
        /*0010*/ 	.short	0x0005
        /*0012*/ 	.short	0x0020
        /*0014*/ 	.byte	0x00, 0xf0, 0x05, 0x00


	//----- nvinfo : EIATTR_KPARAM_INFO
	.align		4
.L_236:
        /*0018*/ 	.byte	0x04, 0x17
        /*001a*/ 	.short	(.L_238 - .L_237)
.L_237:
        /*001c*/ 	.word	0x00000000
        /*0020*/ 	.short	0x0004
        /*0022*/ 	.short	0x0018
        /*0024*/ 	.byte	0x00, 0xf0, 0x21, 0x00


	//----- nvinfo : EIATTR_KPARAM_INFO
	.align		4
.L_238:
        /*0028*/ 	.byte	0x04, 0x17
        /*002a*/ 	.short	(.L_240 - .L_239)
.L_239:
        /*002c*/ 	.word	0x00000000
        /*0030*/ 	.short	0x0003
        /*0032*/ 	.short	0x0014
        /*0034*/ 	.byte	0x00, 0xf0, 0x05, 0x00


	//----- nvinfo : EIATTR_KPARAM_INFO
	.align		4
.L_240:
        /*0038*/ 	.byte	0x04, 0x17
        /*003a*/ 	.short	(.L_242 - .L_241)
.L_241:
        /*003c*/ 	.word	0x00000000
        /*0040*/ 	.short	0x0002
        /*0042*/ 	.short	0x0010
        /*0044*/ 	.byte	0x00, 0xf0, 0x11, 0x00


	//----- nvinfo : EIATTR_KPARAM_INFO
	.align		4
.L_242:
        /*0048*/ 	.byte	0x04, 0x17
        /*004a*/ 	.short	(.L_244 - .L_243)
.L_243:
        /*004c*/ 	.word	0x00000000
        /*0050*/ 	.short	0x0001
        /*0052*/ 	.short	0x0008
        /*0054*/ 	.byte	0x00, 0xf5, 0x21, 0x00


	//----- nvinfo : EIATTR_KPARAM_INFO
	.align		4
.L_244:
        /*0058*/ 	.byte	0x04, 0x17
        /*005a*/ 	.short	(.L_246 - .L_245)
.L_245:
        /*005c*/ 	.word	0x00000000
        /*0060*/ 	.short	0x0000
        /*0062*/ 	.short	0x0000
        /*0064*/ 	.byte	0x00, 0xf5, 0x21, 0x00


	//----- nvinfo : EIATTR_SPARSE_MMA_MASK
	.align		4
.L_246:
        /*0068*/ 	.byte	0x03, 0x50
        /*006a*/ 	.short	0x0000


	//----- nvinfo : EIATTR_MAXREG_COUNT
	.align		4
        /*006c*/ 	.byte	0x03, 0x1b
        /*006e*/ 	.short	0x0060


	//----- nvinfo : EIATTR_NUM_BARRIERS
	.align		4
        /*0070*/ 	.byte	0x02, 0x4c
        /*0072*/ 	.byte	0x01
	.zero		1


	//----- nvinfo : EIATTR_MERCURY_ISA_VERSION
	.align		4
        /*0074*/ 	.byte	0x03, 0x5f
        /*0076*/ 	.short	0x0101


	//----- nvinfo : EIATTR_COOP_GROUP_MASK_REGIDS
	.align		4
        /*0078*/ 	.byte	0x04, 0x29
        /*007a*/ 	.short	(.L_248 - .L_247)


	//   ....[0]....
.L_247:
        /*007c*/ 	.word	0xffffffff


	//   ....[1]....
        /*0080*/ 	.word	0xffffffff


	//   ....[2]....
        /*0084*/ 	.word	0xffffffff


	//   ....[3]....
        /*0088*/ 	.word	0xffffffff


	//   ....[4]....
        /*008c*/ 	.word	0xffffffff


	//   ....[5]....
        /*0090*/ 	.word	0xffffffff


	//   ....[6]....
        /*0094*/ 	.word	0xffffffff


	//   ....[7]....
        /*0098*/ 	.word	0xffffffff


	//   ....[8]....
        /*009c*/ 	.word	0xffffffff


	//   ....[9]....
        /*00a0*/ 	.word	0xffffffff


	//   ....[10]....
        /*00a4*/ 	.word	0xffffffff


	//   ....[11]....
        /*00a8*/ 	.word	0xffffffff


	//   ....[12]....
        /*00ac*/ 	.word	0xffffffff


	//   ....[13]....
        /*00b0*/ 	.word	0xffffffff


	//   ....[14]....
        /*00b4*/ 	.word	0xffffffff


	//   ....[15]....
        /*00b8*/ 	.word	0xffffffff


	//   ....[16]....
        /*00bc*/ 	.word	0xffffffff


	//   ....[17]....
        /*00c0*/ 	.word	0xffffffff


	//   ....[18]....
        /*00c4*/ 	.word	0xffffffff


	//   ....[19]....
        /*00c8*/ 	.word	0xffffffff


	//   ....[20]....
        /*00cc*/ 	.word	0xffffffff


	//   ....[21]....
        /*00d0*/ 	.word	0xffffffff


	//   ....[22]....
        /*00d4*/ 	.word	0xffffffff


	//   ....[23]....
        /*00d8*/ 	.word	0xffffffff


	//   ....[24]....
        /*00dc*/ 	.word	0xffffffff


	//   ....[25]....
        /*00e0*/ 	.word	0xffffffff


	//   ....[26]....
        /*00e4*/ 	.word	0xffffffff


	//   ....[27]....
        /*00e8*/ 	.word	0xffffffff


	//   ....[28]....
        /*00ec*/ 	.word	0xffffffff


	//   ....[29]....
        /*00f0*/ 	.word	0xffffffff


	//----- nvinfo : EIATTR_COOP_GROUP_INSTR_OFFSETS
	.align		4
.L_248:
        /*00f4*/ 	.byte	0x04, 0x28
        /*00f6*/ 	.short	(.L_250 - .L_249)


	//   ....[0]....
.L_249:
        /*00f8*/ 	.word	0x00000980


	//   ....[1]....
        /*00fc*/ 	.word	0x00000990


	//   ....[2]....
        /*0100*/ 	.word	0x00000a00


	//   ....[3]....
        /*0104*/ 	.word	0x00000a30


	//   ....[4]....
        /*0108*/ 	.word	0x00000aa0


	//   ....[5]....
        /*010c*/ 	.word	0x00000ab0


	//   ....[6]....
        /*0110*/ 	.word	0x00000b00


	//   ....[7]....
        /*0114*/ 	.word	0x00000b10


	//   ....[8]....
        /*0118*/ 	.word	0x00000b60


	//   ....[9]....
        /*011c*/ 	.word	0x00000b80


	//   ....[10]....
        /*0120*/ 	.word	0x00000e90


	//   ....[11]....
        /*0124*/ 	.word	0x00000ea0


	//   ....[12]....
        /*0128*/ 	.word	0x00000f30


	//   ....[13]....
        /*012c*/ 	.word	0x00000f50


	//   ....[14]....
        /*0130*/ 	.word	0x00000fa0


	//   ....[15]....
        /*0134*/ 	.word	0x00000fc0


	//   ....[16]....
        /*0138*/ 	.word	0x00001010


	//   ....[17]....
        /*013c*/ 	.word	0x00001040


	//   ....[18]....
        /*0140*/ 	.word	0x000010a0


	//   ....[19]....
        /*0144*/ 	.word	0x000010d0


	//   ....[20]....
        /*0148*/ 	.word	0x000022b0


	//   ....[21]....
        /*014c*/ 	.word	0x000022c0


	//   ....[22]....
        /*0150*/ 	.word	0x00002330


	//   ....[23]....
        /*0154*/ 	.word	0x00002340


	//   ....[24]....
        /*0158*/ 	.word	0x000023a0


	//   ....[25]....
        /*015c*/ 	.word	0x000023d0


	//   ....[26]....
        /*0160*/ 	.word	0x00002450


	//   ....[27]....
        /*0164*/ 	.word	0x00002460


	//   ....[28]....
        /*0168*/ 	.word	0x000024b0


	//   ....[29]....
        /*016c*/ 	.word	0x000024c0


	//----- nvinfo : EIATTR_VRC_CTA_INIT_COUNT
	.align		4
.L_250:
        /*0170*/ 	.byte	0x02, 0x4a
	.zero		1
	.zero		1


	//----- nvinfo : EIATTR_EXIT_INSTR_OFFSETS
	.align		4
        /*0174*/ 	.byte	0x04, 0x1c
        /*0176*/ 	.short	(.L_252 - .L_251)


	//   ....[0]....
.L_251:
        /*0178*/ 	.word	0x00000080


	//   ....[1]....
        /*017c*/ 	.word	0x000000c0


	//   ....[2]....
        /*0180*/ 	.word	0x00002750


	//   ....[3]....
        /*0184*/ 	.word	0x000027a0


	//----- nvinfo : EIATTR_MAX_THREADS
	.align		4
.L_252:
        /*0188*/ 	.byte	0x04, 0x05
        /*018a*/ 	.short	(.L_254 - .L_253)
.L_253:
        /*018c*/ 	.word	0x00000280
        /*0190*/ 	.word	0x00000001
        /*0194*/ 	.word	0x00000001


	//----- nvinfo : EIATTR_CRS_STACK_SIZE
	.align		4
.L_254:
        /*0198*/ 	.byte	0x04, 0x1e
        /*019a*/ 	.short	(.L_256 - .L_255)
.L_255:
        /*019c*/ 	.word	0x00000000


	//----- nvinfo : EIATTR_CBANK_PARAM_SIZE
	.align		4
.L_256:
        /*01a0*/ 	.byte	0x03, 0x19
        /*01a2*/ 	.short	0x0021


	//----- nvinfo : EIATTR_PARAM_CBANK
	.align		4
        /*01a4*/ 	.byte	0x04, 0x0a
        /*01a6*/ 	.short	(.L_258 - .L_257)
	.align		4
.L_257:
        /*01a8*/ 	.word	index@(.nv.constant0._ZN3cub18CUB_300001_SM_10006detail6reduce28DeviceReduceSingleTileKernelINS2_10policy_hubIdjN4cuda3std3__44plusIdEEE10Policy1000EPdSC_iS9_ddNS7_10__identityEEEvT0_T1_T2_T3_T4_T6_)
        /*01ac*/ 	.short	0x0380
        /*01ae*/ 	.short	0x0021


	//----- nvinfo : EIATTR_SW_WAR
	.align		4
.L_258:
        /*01b0*/ 	.byte	0x04, 0x36
        /*01b2*/ 	.short	(.L_260 - .L_259)
.L_259:
        /*01b4*/ 	.word	0x00000008
.L_260:


//--------------------- .nv.info._ZN3cub18CUB_300001_SM_10006detail6reduce18DeviceReduceKernelINS2_10policy_hubIdjN4cuda3std3__44plusIdEEE10Policy1000EN6thrust24THRUST_300001_SM_1000_NS6detail15normal_iteratorINSD_10device_ptrIdEEEEjS9_dNS7_10__identityEEEvT0_PT3_T1_NS0_13GridEvenShareISN_EET2_T4_ --------------------------
	.section	.nv.info._ZN3cub18CUB_300001_SM_10006detail6reduce18DeviceReduceKernelINS2_10policy_hubIdjN4cuda3std3__44plusIdEEE10Policy1000EN6thrust24THRUST_300001_SM_1000_NS6detail15normal_iteratorINSD_10device_ptrIdEEEEjS9_dNS7_10__identityEEEvT0_PT3_T1_NS0_13GridEvenShareISN_EET2_T4_,"",@"SHT_CUDA_INFO"
	.sectionflags	@""
	.align	4


	//----- nvinfo : EIATTR_CUDA_API_VERSION
	.align		4
        /*0000*/ 	.byte	0x04, 0x37
        /*0002*/ 	.short	(.L_262 - .L_261)
.L_261:
        /*0004*/ 	.word	0x00000082


	//----- nvinfo : EIATTR_KPARAM_INFO
	.align		4
.L_262:
        /*0008*/ 	.byte	0x04, 0x17
        /*000a*/ 	.short	(.L_264 - .L_263)
.L_263:
        /*000c*/ 	.word	0x00000000
        /*0010*/ 	.short	0x0005
        /*0012*/ 	.short	0x003d
        /*0014*/ 	.byte	0x00, 0xf0, 0x05, 0x00


	//----- nvinfo : EIATTR_KPARAM_INFO
	.align		4
.L_264:
        /*0018*/ 	.byte	0x04, 0x17
        /*001a*/ 	.short	(.L_266 - .L_265)
.L_265:
        /*001c*/ 	.word	0x00000000
        /*0020*/ 	.short	0x0004
        /*0022*/ 	.short	0x003c
        /*0024*/ 	.byte	0x00, 0xf0, 0x05, 0x00


	//----- nvinfo : EIATTR_KPARAM_INFO
	.align		4
.L_266:
        /*0028*/ 	.byte	0x04, 0x17
        /*002a*/ 	.short	(.L_268 - .L_267)
.L_267:
        /*002c*/ 	.word	0x00000000
        /*0030*/ 	.short	0x0003
        /*0032*/ 	.short	0x0014
        /*0034*/ 	.byte	0x00, 0xf0, 0xa1, 0x00


	//----- nvinfo : EIATTR_KPARAM_INFO
	.align		4
.L_268:
        /*0038*/ 	.byte	0x04, 0x17
        /*003a*/ 	.short	(.L_270 - .L_269)
.L_269:
        /*003c*/ 	.word	0x00000000
        /*0040*/ 	.short	0x0002
        /*0042*/ 	.short	0x0010
        /*0044*/ 	.byte	0x00, 0xf0, 0x11, 0x00


	//----- nvinfo : EIATTR_KPARAM_INFO
	.align		4
.L_270:
        /*0048*/ 	.byte	0x04, 0x17
        /*004a*/ 	.short	(.L_272 - .L_271)
.L_271:
        /*004c*/ 	.word	0x00000000
        /*0050*/ 	.short	0x0001
        /*0052*/ 	.short	0x0008
        /*0054*/ 	.byte	0x00, 0xf5, 0x21, 0x00


	//----- nvinfo : EIATTR_KPARAM_INFO
	.align		4
.L_272:
        /*0058*/ 	.byte	0x04, 0x17
        /*005a*/ 	.short	(.L_274 - .L_273)
.L_273:
        /*005c*/ 	.word	0x00000000
        /*0060*/ 	.short	0x0000
        /*0062*/ 	.short	0x0000
        /*0064*/ 	.byte	0x00, 0xf0, 0x21, 0x00


	//----- nvinfo : EIATTR_SPARSE_MMA_MASK
	.align		4
.L_274:
        /*0068*/ 	.byte	0x03, 0x50
        /*006a*/ 	.short	0x0000


	//----- nvinfo : EIATTR_MAXREG_COUNT
	.align		4
        /*006c*/ 	.byte	0x03, 0x1b
        /*006e*/ 	.short	0x0060


	//----- nvinfo : EIATTR_NUM_BARRIERS
	.align		4
        /*0070*/ 	.byte	0x02, 0x4c
        /*0072*/ 	.byte	0x01
	.zero		1


	//----- nvinfo : EIATTR_MERCURY_ISA_VERSION
	.align		4
        /*0074*/ 	.byte	0x03, 0x5f
        /*0076*/ 	.short	0x0101


	//----- nvinfo : EIATTR_COOP_GROUP_MASK_REGIDS
	.align		4
        /*0078*/ 	.byte	0x04, 0x29
        /*007a*/ 	.short	(.L_276 - .L_275)


	//   ....[0]....
.L_275:
        /*007c*/ 	.word	0xffffffff


	//   ....[1]....
        /*0080*/ 	.word	0xffffffff


	//   ....[2]....
        /*0084*/ 	.word	0xffffffff


	//   ....[3]....
        /*0088*/ 	.word	0xffffffff


	//   ....[4]....
        /*008c*/ 	.word	0xffffffff


	//   ....[5]....
        /*0090*/ 	.word	0xffffffff


	//   ....[6]....
        /*0094*/ 	.word	0xffffffff


	//   ....[7]....
        /*0098*/ 	.word	0xffffffff


	//   ....[8]....
        /*009c*/ 	.word	0xffffffff


	//   ....[9]....
        /*00a0*/ 	.word	0xffffffff


	//   ....[10]....
        /*00a4*/ 	.word	0xffffffff


	//   ....[11]....
        /*00a8*/ 	.word	0xffffffff


	//   ....[12]....
        /*00ac*/ 	.word	0xffffffff


	//   ....[13]....
        /*00b0*/ 	.word	0xffffffff


	//   ....[14]....
        /*00b4*/ 	.word	0xffffffff


	//   ....[15]....
        /*00b8*/ 	.word	0xffffffff


	//   ....[16]....
        /*00bc*/ 	.word	0xffffffff


	//   ....[17]....
        /*00c0*/ 	.word	0xffffffff


	//   ....[18]....
        /*00c4*/ 	.word	0xffffffff


	//   ....[19]....
        /*00c8*/ 	.word	0xffffffff


	//   ....[20]....
        /*00cc*/ 	.word	0xffffffff


	//   ....[21]....
        /*00d0*/ 	.word	0xffffffff


	//   ....[22]....
        /*00d4*/ 	.word	0xffffffff


	//   ....[23]....
        /*00d8*/ 	.word	0xffffffff


	//   ....[24]....
        /*00dc*/ 	.word	0xffffffff


	//   ....[25]....
        /*00e0*/ 	.word	0xffffffff


	//   ....[26]....
        /*00e4*/ 	.word	0xffffffff


	//   ....[27]....
        /*00e8*/ 	.word	0xffffffff


	//   ....[28]....
        /*00ec*/ 	.word	0xffffffff


	//   ....[29]....
        /*00f0*/ 	.word	0xffffffff


	//----- nvinfo : EIATTR_COOP_GROUP_INSTR_OFFSETS
	.align		4
.L_276:
        /*00f4*/ 	.byte	0x04, 0x28
        /*00f6*/ 	.short	(.L_278 - .L_277)


	//   ....[0]....
.L_277:
        /*00f8*/ 	.word	0x00000c10


	//   ....[1]....
        /*00fc*/ 	.word	0x00000c20


	//   ....[2]....
        /*0100*/ 	.word	0x00000c90


	//   ....[3]....
        /*0104*/ 	.word	0x00000cb0


	//   ....[4]....
        /*0108*/ 	.word	0x00000d20


	//   ....[5]....
        /*010c*/ 	.word	0x00000d30


	//   ....[6]....
        /*0110*/ 	.word	0x00000d80


	//   ....[7]....
        /*0114*/ 	.word	0x00000da0


	//   ....[8]....
        /*0118*/ 	.word	0x00000df0


	//   ....[9]....
        /*011c*/ 	.word	0x00000e10


	//   ....[10]....
        /*0120*/ 	.word	0x00001120


	//   ....[11]....
        /*0124*/ 	.word	0x00001130


	//   ....[12]....
        /*0128*/ 	.word	0x000011a0


	//   ....[13]....
        /*012c*/ 	.word	0x000011c0


	//   ....[14]....
        /*0130*/ 	.word	0x00001210


	//   ....[15]....
        /*0134*/ 	.word	0x00001230


	//   ....[16]....
        /*0138*/ 	.word	0x00001290


	//   ....[17]....
        /*013c*/ 	.word	0x000012b0


	//   ....[18]....
        /*0140*/ 	.word	0x00001330


	//   ....[19]....
        /*0144*/ 	.word	0x00001360


	//   ....[20]....
        /*0148*/ 	.word	0x000028d0


	//   ....[21]....
        /*014c*/ 	.word	0x000028e0


	//   ....[22]....
        /*0150*/ 	.word	0x00002960


	//   ....[23]....
        /*0154*/ 	.word	0x00002970


	//   ....[24]....
        /*0158*/ 	.word	0x000029d0


	//   ....[25]....
        /*015c*/ 	.word	0x000029e0


	//   ....[26]....
        /*0160*/ 	.word	0x00002a30


	//   ....[27]....
        /*0164*/ 	.word	0x00002a60


	//   ....[28]....
        /*0168*/ 	.word	0x00002ae0


	//   ....[29]....
        /*016c*/ 	.word	0x00002af0


	//----- nvinfo : EIATTR_VRC_CTA_INIT_COUNT
	.align		4
.L_278:
        /*0170*/ 	.byte	0x02, 0x4a
	.zero		1
	.zero		1


	//----- nvinfo : EIATTR_EXIT_INSTR_OFFSETS
	.align		4
        /*0174*/ 	.byte	0x04, 0x1c
        /*0176*/ 	.short	(.L_280 - .L_279)


	//   ....[0]....
.L_279:
        /*0178*/ 	.word	0x00002d80


	//   ....[1]....
        /*017c*/ 	.word	0x00002de0


	//----- nvinfo : EIATTR_MAX_THREADS
	.align		4
.L_280:
        /*0180*/ 	.byte	0x04, 0x05
        /*0182*/ 	.short	(.L_282 - .L_281)
.L_281:
        /*0184*/ 	.word	0x00000280
        /*0188*/ 	.word	0x00000001
        /*018c*/ 	.word	0x00000001


	//----- nvinfo : EIATTR_CRS_STACK_SIZE
	.align		4
.L_282:
        /*0190*/ 	.byte	0x04, 0x1e
        /*0192*/ 	.short	(.L_284 - .L_283)
.L_283:
        /*0194*/ 	.word	0x00000000


	//----- nvinfo : EIATTR_CBANK_PARAM_SIZE
	.align		4
.L_284:
        /*0198*/ 	.byte	0x03, 0x19
        /*019a*/ 	.short	0x003e


	//----- nvinfo : EIATTR_PARAM_CBANK
	.align		4
        /*019c*/ 	.byte	0x04, 0x0a
        /*019e*/ 	.short	(.L_286 - .L_285)
	.align		4
.L_285:
        /*01a0*/ 	.word	index@(.nv.constant0._ZN3cub18CUB_300001_SM_10006detail6reduce18DeviceReduceKernelINS2_10policy_hubIdjN4cuda3std3__44plusIdEEE10Policy1000EN6thrust24THRUST_300001_SM_1000_NS6detail15normal_iteratorINSD_10device_ptrIdEEEEjS9_dNS7_10__identityEEEvT0_PT3_T1_NS0_13GridEvenShareISN_EET2_T4_)
        /*01a4*/ 	.short	0x0380
        /*01a6*/ 	.short	0x003e


	//----- nvinfo : EIATTR_SW_WAR
	.align		4
.L_286:
        /*01a8*/ 	.byte	0x04, 0x36
        /*01aa*/ 	.short	(.L_288 - .L_287)
.L_287:
        /*01ac*/ 	.word	0x00000008
.L_288:


//--------------------- .nv.info._ZN3cub18CUB_300001_SM_10006detail6reduce28DeviceReduceSingleTileKernelINS2_10policy_hubIdjN4cuda3std3__44plusIdEEE10Policy1000EN6thrust24THRUST_300001_SM_1000_NS6detail15normal_iteratorINSD_10device_ptrIdEEEEPdjS9_ddNS7_10__identityEEEvT0_T1_T2_T3_T4_T6_ --------------------------
	.section	.nv.info._ZN3cub18CUB_300001_SM_10006detail6reduce28DeviceReduceSingleTileKernelINS2_10policy_hubIdjN4cuda3std3__44plusIdEEE10Policy1000EN6thrust24THRUST_300001_SM_1000_NS6detail15normal_iteratorINSD_10device_ptrIdEEEEPdjS9_ddNS7_10__identityEEEvT0_T1_T2_T3_T4_T6_,"",@"SHT_CUDA_INFO"
	.sectionflags	@""
	.align	4


	//----- nvinfo : EIATTR_CUDA_API_VERSION
	.align		4
        /*0000*/ 	.byte	0x04, 0x37
        /*0002*/ 	.short	(.L_290 - .L_289)
.L_289:
        /*0004*/ 	.word	0x00000082


	//----- nvinfo : EIATTR_KPARAM_INFO
	.align		4
.L_290:
        /*0008*/ 	.byte	0x04, 0x17
        /*000a*/ 	.short	(.L_292 - .L_291)
.L_291:
        /*000c*/ 	.word	0x00000000
        /*0010*/ 	.short	0x0005
        /*0012*/ 	.short	0x0020
        /*0014*/ 	.byte	0x00, 0xf0, 0x05, 0x00


	//----- nvinfo : EIATTR_KPARAM_INFO
	.align		4
.L_292:
        /*0018*/ 	.byte	0x04, 0x17
        /*001a*/ 	.short	(.L_294 - .L_293)
.L_293:
        /*001c*/ 	.word	0x00000000
        /*0020*/ 	.short	0x0004
        /*0022*/ 	.short	0x0018
        /*0024*/ 	.byte	0x00, 0xf0, 0x21, 0x00


	//----- nvinfo : EIATTR_KPARAM_INFO
	.align		4
.L_294:
        /*0028*/ 	.byte	0x04, 0x17
        /*002a*/ 	.short	(.L_296 - .L_295)
.L_295:
        /*002c*/ 	.word	0x00000000
        /*0030*/ 	.short	0x0003
        /*0032*/ 	.short	0x0014
        /*0034*/ 	.byte	0x00, 0xf0, 0x05, 0x00


	//----- nvinfo : EIATTR_KPARAM_INFO
	.align		4
.L_296:
        /*0038*/ 	.byte	0x04, 0x17
        /*003a*/ 	.short	(.L_298 - .L_297)
.L_297:
        /*003c*/ 	.word	0x00000000
        /*0040*/ 	.short	0x0002
        /*0042*/ 	.short	0x0010
        /*0044*/ 	.byte	0x00, 0xf0, 0x11, 0x00


	//----- nvinfo : EIATTR_KPARAM_INFO
	.align		4
.L_298:
        /*0048*/ 	.byte	0x04, 0x17
        /*004a*/ 	.short	(.L_300 - .L_299)
.L_299:
        /*004c*/ 	.word	0x00000000
        /*0050*/ 	.short	0x0001
        /*0052*/ 	.short	0x0008
        /*0054*/ 	.byte	0x00, 0xf5, 0x21, 0x00


	//----- nvinfo : EIATTR_KPARAM_INFO
	.align		4
.L_300:
        /*0058*/ 	.byte	0x04, 0x17
        /*005a*/ 	.short	(.L_302 - .L_301)
.L_301:
        /*005c*/ 	.word	0x00000000
        /*0060*/ 	.short	0x0000
        /*0062*/ 	.short	0x0000
        /*0064*/ 	.byte	0x00, 0xf0, 0x21, 0x00


	//----- nvinfo : EIATTR_SPARSE_MMA_MASK
	.align		4
.L_302:
        /*0068*/ 	.byte	0x03, 0x50
        /*006a*/ 	.short	0x0000


	//----- nvinfo : EIATTR_MAXREG_COUNT
	.align		4
        /*006c*/ 	.byte	0x03, 0x1b
        /*006e*/ 	.short	0x0060


	//----- nvinfo : EIATTR_NUM_BARRIERS
	.align		4
        /*0070*/ 	.byte	0x02, 0x4c
        /*0072*/ 	.byte	0x01
	.zero		1


	//----- nvinfo : EIATTR_MERCURY_ISA_VERSION
	.align		4
        /*0074*/ 	.byte	0x03, 0x5f
        /*0076*/ 	.short	0x0101


	//----- nvinfo : EIATTR_COOP_GROUP_MASK_REGIDS
	.align		4
        /*0078*/ 	.byte	0x04, 0x29
        /*007a*/ 	.short	(.L_304 - .L_303)


	//   ....[0]....
.L_303:
        /*007c*/ 	.word	0xffffffff


	//   ....[1]....
        /*0080*/ 	.word	0xffffffff


	//   ....[2]....
        /*0084*/ 	.word	0xffffffff


	//   ....[3]....
        /*0088*/ 	.word	0xffffffff


	//   ....[4]....
        /*008c*/ 	.word	0xffffffff


	//   ....[5]....
        /*0090*/ 	.word	0xffffffff


	//   ....[6]....
        /*0094*/ 	.word	0xffffffff


	//   ....[7]....
        /*0098*/ 	.word	0xffffffff


	//   ....[8]....
        /*009c*/ 	.word	0xffffffff


	//   ....[9]....
        /*00a0*/ 	.word	0xffffffff


	//   ....[10]....
        /*00a4*/ 	.word	0xffffffff


	//   ....[11]....
        /*00a8*/ 	.word	0xffffffff


	//   ....[12]....
        /*00ac*/ 	.word	0xffffffff


	//   ....[13]....
        /*00b0*/ 	.word	0xffffffff


	//   ....[14]....
        /*00b4*/ 	.word	0xffffffff


	//   ....[15]....
        /*00b8*/ 	.word	0xffffffff


	//   ....[16]....
        /*00bc*/ 	.word	0xffffffff


	//   ....[17]....
        /*00c0*/ 	.word	0xffffffff


	//   ....[18]....
        /*00c4*/ 	.word	0xffffffff


	//   ....[19]....
        /*00c8*/ 	.word	0xffffffff


	//   ....[20]....
        /*00cc*/ 	.word	0xffffffff


	//   ....[21]....
        /*00d0*/ 	.word	0xffffffff


	//   ....[22]....
        /*00d4*/ 	.word	0xffffffff


	//   ....[23]....
        /*00d8*/ 	.word	0xffffffff


	//   ....[24]....
        /*00dc*/ 	.word	0xffffffff


	//   ....[25]....
        /*00e0*/ 	.word	0xffffffff


	//   ....[26]....
        /*00e4*/ 	.word	0xffffffff


	//   ....[27]....
        /*00e8*/ 	.word	0xffffffff


	//   ....[28]....
        /*00ec*/ 	.word	0xffffffff


	//   ....[29]....
        /*00f0*/ 	.word	0xffffffff


	//----- nvinfo : EIATTR_COOP_GROUP_INSTR_OFFSETS
	.align		4
.L_304:
        /*00f4*/ 	.byte	0x04, 0x28
        /*00f6*/ 	.short	(.L_306 - .L_305)


	//   ....[0]....
.L_305:
        /*00f8*/ 	.word	0x00000930


	//   ....[1]....
        /*00fc*/ 	.word	0x00000940


	//   ....[2]....
        /*0100*/ 	.word	0x000009b0


	//   ....[3]....
        /*0104*/ 	.word	0x000009e0


	//   ....[4]....
        /*0108*/ 	.word	0x00000a50


	//   ....[5]....
        /*010c*/ 	.word	0x00000a60


	//   ....[6]....
        /*0110*/ 	.word	0x00000ab0


	//   ....[7]....
        /*0114*/ 	.word	0x00000ad0


	//   ....[8]....
        /*0118*/ 	.word	0x00000b30


	//   ....[9]....
        /*011c*/ 	.word	0x00000b40


	//   ....[10]....
        /*0120*/ 	.word	0x00000e40


	//   ....[11]....
        /*0124*/ 	.word	0x00000e50


	//   ....[12]....
        /*0128*/ 	.word	0x00000ed0


	//   ....[13]....
        /*012c*/ 	.word	0x00000ef0


	//   ....[14]....
        /*0130*/ 	.word	0x00000f40


	//   ....[15]....
        /*0134*/ 	.word	0x00000f60


	//   ....[16]....
        /*0138*/ 	.word	0x00000fd0


	//   ....[17]....
        /*013c*/ 	.word	0x00000fe0


	//   ....[18]....
        /*0140*/ 	.word	0x00001030


	//   ....[19]....
        /*0144*/ 	.word	0x00001060


	//   ....[20]....
        /*0148*/ 	.word	0x00002450


	//   ....[21]....
        /*014c*/ 	.word	0x00002460


	//   ....[22]....
        /*0150*/ 	.word	0x000024d0


	//   ....[23]....
        /*0154*/ 	.word	0x000024e0


	//   ....[24]....
        /*0158*/ 	.word	0x00002540


	//   ....[25]....
        /*015c*/ 	.word	0x00002550


	//   ....[26]....
        /*0160*/ 	.word	0x000025a0


	//   ....[27]....
        /*0164*/ 	.word	0x000025d0


	//   ....[28]....
        /*0168*/ 	.word	0x00002650


	//   ....[29]....
        /*016c*/ 	.word	0x00002660


	//----- nvinfo : EIATTR_VRC_CTA_INIT_COUNT
	.align		4
.L_306:
        /*0170*/ 	.byte	0x02, 0x4a
	.zero		1
	.zero		1


	//----- nvinfo : EIATTR_EXIT_INSTR_OFFSETS
	.align		4
        /*0174*/ 	.byte	0x04, 0x1c
        /*0176*/ 	.short	(.L_308 - .L_307)


	//   ....[0]....
.L_307:
        /*0178*/ 	.word	0x00000080


	//   ....[1]....
        /*017c*/ 	.word	0x000000c0


	//   ....[2]....
        /*0180*/ 	.word	0x000028f0


	//   ....[3]....
        /*0184*/ 	.word	0x00002940


	//----- nvinfo : EIATTR_MAX_THREADS
	.align		4
.L_308:
        /*0188*/ 	.byte	0x04, 0x05
        /*018a*/ 	.short	(.L_310 - .L_309)
.L_309:
        /*018c*/ 	.word	0x00000280
        /*0190*/ 	.word	0x00000001
        /*0194*/ 	.word	0x00000001


	//----- nvinfo : EIATTR_CRS_STACK_SIZE
	.align		4
.L_310:
        /*0198*/ 	.byte	0x04, 0x1e
        /*019a*/ 	.short	(.L_312 - .L_311)
.L_311:
        /*019c*/ 	.word	0x00000000


	//----- nvinfo : EIATTR_CBANK_PARAM_SIZE
	.align		4
.L_312:
        /*01a0*/ 	.byte	0x03, 0x19
        /*01a2*/ 	.short	0x0021


	//----- nvinfo : EIATTR_PARAM_CBANK
	.align		4
        /*01a4*/ 	.byte	0x04, 0x0a
        /*01a6*/ 	.short	(.L_314 - .L_313)
	.align		4
.L_313:
        /*01a8*/ 	.word	index@(.nv.constant0._ZN3cub18CUB_300001_SM_10006detail6reduce28DeviceReduceSingleTileKernelINS2_10policy_hubIdjN4cuda3std3__44plusIdEEE10Policy1000EN6thrust24THRUST_300001_SM_1000_NS6detail15normal_iteratorINSD_10device_ptrIdEEEEPdjS9_ddNS7_10__identityEEEvT0_T1_T2_T3_T4_T6_)
        /*01ac*/ 	.short	0x0380
        /*01ae*/ 	.short	0x0021


	//----- nvinfo : EIATTR_SW_WAR
	.align		4
.L_314:
        /*01b0*/ 	.byte	0x04, 0x36
        /*01b2*/ 	.short	(.L_316 - .L_315)
.L_315:
        /*01b4*/ 	.word	0x00000008
.L_316:


//--------------------- .nv.info._ZN3cub18CUB_300001_SM_10006detail6reduce28DeviceReduceSingleTileKernelINS2_10policy_hubIlyN4cuda3std3__44plusIlEEE10Policy1000EPlSC_iS9_llNS7_10__identityEEEvT0_T1_T2_T3_T4_T6_ --------------------------
	.section	.nv.info._ZN3cub18CUB_300001_SM_10006detail6reduce28DeviceReduceSingleTileKernelINS2_10policy_hubIlyN4cuda3std3__44plusIlEEE10Policy1000EPlSC_iS9_llNS7_10__identityEEEvT0_T1_T2_T3_T4_T6_,"",@"SHT_CUDA_INFO"
	.sectionflags	@""
	.align	4


	//----- nvinfo : EIATTR_CUDA_API_VERSION
	.align		4
        /*0000*/ 	.byte	0x04, 0x37
        /*0002*/ 	.short	(.L_318 - .L_317)
.L_317:
        /*0004*/ 	.word	0x00000082


	//----- nvinfo : EIATTR_KPARAM_INFO
	.align		4
.L_318:
        /*0008*/ 	.byte	0x04, 0x17
        /*000a*/ 	.short	(.L_320 - .L_319)
.L_319:
        /*000c*/ 	.word	0x00000000
        /*0010*/ 	.short	0x0005
        /*0012*/ 	.short	0x0020
        /*0014*/ 	.byte	0x00, 0xf0, 0x05, 0x00


	//----- nvinfo : EIATTR_KPARAM_INFO
	.align		4
.L_320:
        /*0018*/ 	.byte	0x04, 0x17
        /*001a*/ 	.short	(.L_322 - .L_321)
.L_321:
        /*001c*/ 	.word	0x00000000
        /*0020*/ 	.short	0x0004
        /*0022*/ 	.short	0x0018
        /*0024*/ 	.byte	0x00, 0xf0, 0x21, 0x00


	//----- nvinfo : EIATTR_KPARAM_INFO
	.align		4
.L_322:
        /*0028*/ 	.byte	0x04, 0x17
        /*002a*/ 	.short	(.L_324 - .L_323)
.L_323:
        /*002c*/ 	.word	0x00000000
        /*0030*/ 	.short	0x0003
        /*0032*/ 	.short	0x0014
        /*0034*/ 	.byte	0x00, 0xf0, 0x05, 0x00


	//----- nvinfo : EIATTR_KPARAM_INFO
	.align		4
.L_324:
        /*0038*/ 	.byte	0x04, 0x17
        /*003a*/ 	.short	(.L_326 - .L_325)
.L_325:
        /*003c*/ 	.word	0x00000000
        /*0040*/ 	.short	0x0002
        /*0042*/ 	.short	0x0010
        /*0044*/ 	.byte	0x00, 0xf0, 0x11, 0x00


	//----- nvinfo : EIATTR_KPARAM_INFO
	.align		4
.L_326:
        /*0048*/ 	.byte	0x04, 0x17
        /*004a*/ 	.short	(.L_328 - .L_327)
.L_327:
        /*004c*/ 	.word	0x00000000
        /*0050*/ 	.short	0x0001
        /*0052*/ 	.short	0x0008
        /*0054*/ 	.byte	0x00, 0xf5, 0x21, 0x00


	//----- nvinfo : EIATTR_KPARAM_INFO
	.align		4
.L_328:
        /*0058*/ 	.byte	0x04, 0x17
        /*005a*/ 	.short	(.L_330 - .L_329)
.L_329:
        /*005c*/ 	.word	0x00000000
        /*0060*/ 	.short	0x0000
        /*0062*/ 	.short	0x0000
        /*0064*/ 	.byte	0x00, 0xf5, 0x21, 0x00


	//----- nvinfo : EIATTR_SPARSE_MMA_MASK
	.align		4
.L_330:
        /*0068*/ 	.byte	0x03, 0x50
        /*006a*/ 	.short	0x0000


	//----- nvinfo : EIATTR_MAXREG_COUNT
	.align		4
        /*006c*/ 	.byte	0x03, 0x1b
        /*006e*/ 	.short	0x0080


	//----- nvinfo : EIATTR_NUM_BARRIERS
	.align		4
        /*0070*/ 	.byte	0x02, 0x4c
        /*0072*/ 	.byte	0x01
	.zero		1


	//----- nvinfo : EIATTR_MERCURY_ISA_VERSION
	.align		4
        /*0074*/ 	.byte	0x03, 0x5f
        /*0076*/ 	.short	0x0101


	//----- nvinfo : EIATTR_COOP_GROUP_MASK_REGIDS
	.align		4
        /*0078*/ 	.byte	0x04, 0x29
        /*007a*/ 	.short	(.L_332 - .L_331)


	//   ....[0]....
.L_331:
        /*007c*/ 	.word	0xffffffff


	//   ....[1]....
        /*0080*/ 	.word	0xffffffff


	//   ....[2]....
        /*0084*/ 	.word	0xffffffff


	//   ....[3]....
        /*0088*/ 	.word	0xffffffff


	//   ....[4]....
        /*008c*/ 	.word	0xffffffff


	//   ....[5]....
        /*0090*/ 	.word	0xffffffff


	//   ....[6]....
        /*0094*/ 	.word	0xffffffff


	//   ....[7]....
        /*0098*/ 	.word	0xffffffff


	//   ....[8]....
        /*009c*/ 	.word	0xffffffff


	//   ....[9]....
        /*00a0*/ 	.word	0xffffffff


	//   ....[10]....
        /*00a4*/ 	.word	0xffffffff


	//   ....[11]....
        /*00a8*/ 	.word	0xffffffff


	//   ....[12]....
        /*00ac*/ 	.word	0xffffffff


	//   ....[13]....
        /*00b0*/ 	.word	0xffffffff


	//   ....[14]....
        /*00b4*/ 	.word	0xffffffff


	//   ....[15]....
        /*00b8*/ 	.word	0xffffffff


	//   ....[16]....
        /*00bc*/ 	.word	0xffffffff


	//   ....[17]....
        /*00c0*/ 	.word	0xffffffff


	//   ....[18]....
        /*00c4*/ 	.word	0xffffffff


	//   ....[19]....
        /*00c8*/ 	.word	0xffffffff


	//   ....[20]....
        /*00cc*/ 	.word	0xffffffff


	//   ....[21]....
        /*00d0*/ 	.word	0xffffffff


	//   ....[22]....
        /*00d4*/ 	.word	0xffffffff


	//   ....[23]....
        /*00d8*/ 	.word	0xffffffff


	//   ....[24]....
        /*00dc*/ 	.word	0xffffffff


	//   ....[25]....
        /*00e0*/ 	.word	0xffffffff


	//   ....[26]....
        /*00e4*/ 	.word	0xffffffff


	//   ....[27]....
        /*00e8*/ 	.word	0xffffffff


	//   ....[28]....
        /*00ec*/ 	.word	0xffffffff


	//   ....[29]....
        /*00f0*/ 	.word	0xffffffff


	//----- nvinfo : EIATTR_COOP_GROUP_INSTR_OFFSETS
	.align		4
.L_332:
        /*00f4*/ 	.byte	0x04, 0x28
        /*00f6*/ 	.short	(.L_334 - .L_333)


	//   ....[0]....
.L_333:
        /*00f8*/ 	.word	0x00000970


	//   ....[1]....
        /*00fc*/ 	.word	0x00000980


	//   ....[2]....
        /*0100*/ 	.word	0x000009e0


	//   ....[3]....
        /*0104*/ 	.word	0x00000a00


	//   ....[4]....
        /*0108*/ 	.word	0x00000a50


	//   ....[5]....
        /*010c*/ 	.word	0x00000a70


	//   ....[6]....
        /*0110*/ 	.word	0x00000ab0


	//   ....[7]....
        /*0114*/ 	.word	0x00000af0


	//   ....[8]....
        /*0118*/ 	.word	0x00000b40


	//   ....[9]....
        /*011c*/ 	.word	0x00000b80


	//   ....[10]....
        /*0120*/ 	.word	0x00000e80


	//   ....[11]....
        /*0124*/ 	.word	0x00000e90


	//   ....[12]....
        /*0128*/ 	.word	0x00000f10


	//   ....[13]....
        /*012c*/ 	.word	0x00000f30


	//   ....[14]....
        /*0130*/ 	.word	0x00000f70


	//   ....[15]....
        /*0134*/ 	.word	0x00000fb0


	//   ....[16]....
        /*0138*/ 	.word	0x00001010


	//   ....[17]....
        /*013c*/ 	.word	0x00001040


	//   ....[18]....
        /*0140*/ 	.word	0x00001080


	//   ....[19]....
        /*0144*/ 	.word	0x000010c0


	//   ....[20]....
        /*0148*/ 	.word	0x000021b0


	//   ....[21]....
        /*014c*/ 	.word	0x000021c0


	//   ....[22]....
        /*0150*/ 	.word	0x00002240


	//   ....[23]....
        /*0154*/ 	.word	0x00002250


	//   ....[24]....
        /*0158*/ 	.word	0x000022b0


	//   ....[25]....
        /*015c*/ 	.word	0x000022d0


	//   ....[26]....
        /*0160*/ 	.word	0x00002310


	//   ....[27]....
        /*0164*/ 	.word	0x00002340


	//   ....[28]....
        /*0168*/ 	.word	0x00002380


	//   ....[29]....
        /*016c*/ 	.word	0x000023e0


	//----- nvinfo : EIATTR_VRC_CTA_INIT_COUNT
	.align		4
.L_334:
        /*0170*/ 	.byte	0x02, 0x4a
	.zero		1
	.zero		1


	//----- nvinfo : EIATTR_EXIT_INSTR_OFFSETS
	.align		4
        /*0174*/ 	.byte	0x04, 0x1c
        /*0176*/ 	.short	(.L_336 - .L_335)


	//   ....[0]....
.L_335:
        /*0178*/ 	.word	0x00000080


	//   ....[1]....
        /*017c*/ 	.word	0x000000c0


	//   ....[2]....
        /*0180*/ 	.word	0x00002650


	//   ....[3]....
        /*0184*/ 	.word	0x000026b0


	//----- nvinfo : EIATTR_MAX_THREADS
	.align		4
.L_336:
        /*0188*/ 	.byte	0x04, 0x05
        /*018a*/ 	.short	(.L_338 - .L_337)
.L_337:
        /*018c*/ 	.word	0x00000200
        /*0190*/ 	.word	0x00000001
        /*0194*/ 	.word	0x00000001


	//----- nvinfo : EIATTR_CRS_STACK_SIZE
	.align		4
.L_338:
        /*0198*/ 	.byte	0x04, 0x1e
        /*019a*/ 	.short	(.L_340 - .L_339)
.L_339:
        /*019c*/ 	.word	0x00000000


	//----- nvinfo : EIATTR_CBANK_PARAM_SIZE
	.align		4
.L_340:
        /*01a0*/ 	.byte	0x03, 0x19
        /*01a2*/ 	.short	0x0021


	//----- nvinfo : EIATTR_PARAM_CBANK
	.align		4
        /*01a4*/ 	.byte	0x04, 0x0a
        /*01a6*/ 	.short	(.L_342 - .L_341)
	.align		4
.L_341:
        /*01a8*/ 	.word	index@(.nv.constant0._ZN3cub18CUB_300001_SM_10006detail6reduce28DeviceReduceSingleTileKernelINS2_10policy_hubIlyN4cuda3std3__44plusIlEEE10Policy1000EPlSC_iS9_llNS7_10__identityEEEvT0_T1_T2_T3_T4_T6_)
        /*01ac*/ 	.short	0x0380
        /*01ae*/ 	.short	0x0021


	//----- nvinfo : EIATTR_SW_WAR
	.align		4
.L_342:
        /*01b0*/ 	.byte	0x04, 0x36
        /*01b2*/ 	.short	(.L_344 - .L_343)
.L_343:
        /*01b4*/ 	.word	0x00000008
.L_344:


//--------------------- .nv.info._ZN3cub18CUB_300001_SM_10006detail6reduce18DeviceReduceKernelINS2_10policy_hubIlyN4cuda3std3__44plusIlEEE10Policy1000EN6thrust24THRUST_300001_SM_1000_NS18transform_iteratorI11is_positivoNSD_6detail15normal_iteratorINSD_10device_ptrIdEEEEllEEyS9_lNS7_10__identityEEEvT0_PT3_T1_NS0_13GridEvenShareISQ_EET2_T4_ --------------------------
	.section	.nv.info._ZN3cub18CUB_300001_SM_10006detail6reduce18DeviceReduceKernelINS2_10policy_hubIlyN4cuda3std3__44plusIlEEE10Policy1000EN6thrust24THRUST_300001_SM_1000_NS18transform_iteratorI11is_positivoNSD_6detail15normal_iteratorINSD_10device_ptrIdEEEEllEEyS9_lNS7_10__identityEEEvT0_PT3_T1_NS0_13GridEvenShareISQ_EET2_T4_,"",@"SHT_CUDA_INFO"
	.sectionflags	@""
	.align	4


	//----- nvinfo : EIATTR_CUDA_API_VERSION
	.align		4
        /*0000*/ 	.byte	0x04, 0x37
        /*0002*/ 	.short	(.L_346 - .L_345)
.L_345:
        /*0004*/ 	.word	0x00000082


	//----- nvinfo : EIATTR_KPARAM_INFO
	.align		4
.L_346:
        /*0008*/ 	.byte	0x04, 0x17
        /*000a*/ 	.short	(.L_348 - .L_347)
.L_347:
        /*000c*/ 	.word	0x00000000
        /*0010*/ 	.short	0x0005
        /*0012*/ 	.short	0x0069
        /*0014*/ 	.byte	0x00, 0xf0, 0x05, 0x00


	//----- nvinfo : EIATTR_KPARAM_INFO
	.align		4
.L_348:
        /*0018*/ 	.byte	0x04, 0x17
        /*001a*/ 	.short	(.L_350 - .L_349)
.L_349:
        /*001c*/ 	.word	0x00000000
        /*0020*/ 	.short	0x0004
        /*0022*/ 	.short	0x0068
        /*0024*/ 	.byte	0x00, 0xf0, 0x05, 0x00


	//----- nvinfo : EIATTR_KPARAM_INFO
	.align		4
.L_350:
        /*0028*/ 	.byte	0x04, 0x17
        /*002a*/ 	.short	(.L_352 - .L_351)
.L_351:
        /*002c*/ 	.word	0x00000000
        /*0030*/ 	.short	0x0003
        /*0032*/ 	.short	0x0020
        /*0034*/ 	.byte	0x00, 0xf0, 0x21, 0x01


	//----- nvinfo : EIATTR_KPARAM_INFO
	.align		4
.L_352:
        /*0038*/ 	.byte	0x04, 0x17
        /*003a*/ 	.short	(.L_354 - .L_353)
.L_353:
        /*003c*/ 	.word	0x00000000
        /*0040*/ 	.short	0x0002
        /*0042*/ 	.short	0x0018
        /*0044*/ 	.byte	0x00, 0xf0, 0x21, 0x00


	//----- nvinfo : EIATTR_KPARAM_INFO
	.align		4
.L_354:
        /*0048*/ 	.byte	0x04, 0x17
        /*004a*/ 	.short	(.L_356 - .L_355)
.L_355:
        /*004c*/ 	.word	0x00000000
        /*0050*/ 	.short	0x0001
        /*0052*/ 	.short	0x0010
        /*0054*/ 	.byte	0x00, 0xf5, 0x21, 0x00


	//----- nvinfo : EIATTR_KPARAM_INFO
	.align		4
.L_356:
        /*0058*/ 	.byte	0x04, 0x17
        /*005a*/ 	.short	(.L_358 - .L_357)
.L_357:
        /*005c*/ 	.word	0x00000000
        /*0060*/ 	.short	0x0000
        /*0062*/ 	.short	0x0000
        /*0064*/ 	.byte	0x00, 0xf0, 0x41, 0x00


	//----- nvinfo : EIATTR_SPARSE_MMA_MASK
	.align		4
.L_358:
        /*0068*/ 	.byte	0x03, 0x50
        /*006a*/ 	.short	0x0000


	//----- nvinfo : EIATTR_MAXREG_COUNT
	.align		4
        /*006c*/ 	.byte	0x03, 0x1b
        /*006e*/ 	.short	0x0080


	//----- nvinfo : EIATTR_NUM_BARRIERS
	.align		4
        /*0070*/ 	.byte	0x02, 0x4c
        /*0072*/ 	.byte	0x01
	.zero		1


	//----- nvinfo : EIATTR_MERCURY_ISA_VERSION
	.align		4
        /*0074*/ 	.byte	0x03, 0x5f
        /*0076*/ 	.short	0x0101


	//----- nvinfo : EIATTR_COOP_GROUP_MASK_REGIDS
	.align		4
        /*0078*/ 	.byte	0x04, 0x29
        /*007a*/ 	.short	(.L_360 - .L_359)


	//   ....[0]....
.L_359:
        /*007c*/ 	.word	0xffffffff


	//   ....[1]....
        /*0080*/ 	.word	0xffffffff


	//   ....[2]....
        /*0084*/ 	.word	0xffffffff


	//   ....[3]....
        /*0088*/ 	.word	0xffffffff


	//   ....[4]....
        /*008c*/ 	.word	0xffffffff


	//   ....[5]....
        /*0090*/ 	.word	0xffffffff


	//   ....[6]....
        /*0094*/ 	.word	0xffffffff


	//   ....[7]....
        /*0098*/ 	.word	0xffffffff


	//   ....[8]....
        /*009c*/ 	.word	0xffffffff


	//   ....[9]....
        /*00a0*/ 	.word	0xffffffff


	//   ....[10]....
        /*00a4*/ 	.word	0xffffffff


	//   ....[11]....
        /*00a8*/ 	.word	0xffffffff


	//   ....[12]....
        /*00ac*/ 	.word	0xffffffff


	//   ....[13]....
        /*00b0*/ 	.word	0xffffffff


	//   ....[14]....
        /*00b4*/ 	.word	0xffffffff


	//   ....[15]....
        /*00b8*/ 	.word	0xffffffff


	//   ....[16]....
        /*00bc*/ 	.word	0xffffffff


	//   ....[17]....
        /*00c0*/ 	.word	0xffffffff


	//   ....[18]....
        /*00c4*/ 	.word	0xffffffff


	//   ....[19]....
        /*00c8*/ 	.word	0xffffffff


	//   ....[20]....
        /*00cc*/ 	.word	0xffffffff


	//   ....[21]....
        /*00d0*/ 	.word	0xffffffff


	//   ....[22]....
        /*00d4*/ 	.word	0xffffffff


	//   ....[23]....
        /*00d8*/ 	.word	0xffffffff


	//   ....[24]....
        /*00dc*/ 	.word	0xffffffff


	//   ....[25]....
        /*00e0*/ 	.word	0xffffffff


	//   ....[26]....
        /*00e4*/ 	.word	0xffffffff


	//   ....[27]....
        /*00e8*/ 	.word	0xffffffff


	//   ....[28]....
        /*00ec*/ 	.word	0xffffffff


	//   ....[29]....
        /*00f0*/ 	.word	0xffffffff


	//----- nvinfo : EIATTR_COOP_GROUP_INSTR_OFFSETS
	.align		4
.L_360:
        /*00f4*/ 	.byte	0x04, 0x28
        /*00f6*/ 	.short	(.L_362 - .L_361)


	//   ....[0]....
.L_361:
        /*00f8*/ 	.word	0x00000d90


	//   ....[1]....
        /*00fc*/ 	.word	0x00000da0


	//   ....[2]....
        /*0100*/ 	.word	0x00000e00


	//   ....[3]....
        /*0104*/ 	.word	0x00000e20


	//   ....[4]....
        /*0108*/ 	.word	0x00000e70


	//   ....[5]....
        /*010c*/ 	.word	0x00000e90


	//   ....[6]....
        /*0110*/ 	.word	0x00000ed0


	//   ....[7]....
        /*0114*/ 	.word	0x00000f10


	//   ....[8]....
        /*0118*/ 	.word	0x00000f70


	//   ....[9]....
        /*011c*/ 	.word	0x00000fb0


	//   ....[10]....
        /*0120*/ 	.word	0x000012b0


	//   ....[11]....
        /*0124*/ 	.word	0x000012c0


	//   ....[12]....
        /*0128*/ 	.word	0x00001350


	//   ....[13]....
        /*012c*/ 	.word	0x00001370


	//   ....[14]....
        /*0130*/ 	.word	0x000013d0


	//   ....[15]....
        /*0134*/ 	.word	0x00001410


	//   ....[16]....
        /*0138*/ 	.word	0x00001450


	//   ....[17]....
        /*013c*/ 	.word	0x00001480


	//   ....[18]....
        /*0140*/ 	.word	0x000014d0


	//   ....[19]....
        /*0144*/ 	.word	0x00001530


	//   ....[20]....
        /*0148*/ 	.word	0x00002d90


	//   ....[21]....
        /*014c*/ 	.word	0x00002da0


	//   ....[22]....
        /*0150*/ 	.word	0x00002e20


	//   ....[23]....
        /*0154*/ 	.word	0x00002e30


	//   ....[24]....
        /*0158*/ 	.word	0x00002e90


	//   ....[25]....
        /*015c*/ 	.word	0x00002eb0


	//   ....[26]....
        /*0160*/ 	.word	0x00002ef0


	//   ....[27]....
        /*0164*/ 	.word	0x00002f20


	//   ....[28]....
        /*0168*/ 	.word	0x00002f70


	//   ....[29]....
        /*016c*/ 	.word	0x00002fc0


	//----- nvinfo : EIATTR_VRC_CTA_INIT_COUNT
	.align		4
.L_362:
        /*0170*/ 	.byte	0x02, 0x4a
	.zero		1
	.zero		1


	//----- nvinfo : EIATTR_EXIT_INSTR_OFFSETS
	.align		4
        /*0174*/ 	.byte	0x04, 0x1c
        /*0176*/ 	.short	(.L_364 - .L_363)


	//   ....[0]....
.L_363:
        /*0178*/ 	.word	0x00003250


	//   ....[1]....
        /*017c*/ 	.word	0x000032c0


	//----- nvinfo : EIATTR_MAX_THREADS
	.align		4
.L_364:
        /*0180*/ 	.byte	0x04, 0x05
        /*0182*/ 	.short	(.L_366 - .L_365)
.L_365:
        /*0184*/ 	.word	0x00000200
        /*0188*/ 	.word	0x00000001
        /*018c*/ 	.word	0x00000001


	//----- nvinfo : EIATTR_CRS_STACK_SIZE
	.align		4
.L_366:
        /*0190*/ 	.byte	0x04, 0x1e
        /*0192*/ 	.short	(.L_368 - .L_367)
.L_367:
        /*0194*/ 	.word	0x00000000


	//----- nvinfo : EIATTR_CBANK_PARAM_SIZE
	.align		4
.L_368:
        /*0198*/ 	.byte	0x03, 0x19
        /*019a*/ 	.short	0x006a


	//----- nvinfo : EIATTR_PARAM_CBANK
	.align		4
        /*019c*/ 	.byte	0x04, 0x0a
        /*019e*/ 	.short	(.L_370 - .L_369)
	.align		4
.L_369:
        /*01a0*/ 	.word	index@(.nv.constant0._ZN3cub18CUB_300001_SM_10006detail6reduce18DeviceReduceKernelINS2_10policy_hubIlyN4cuda3std3__44plusIlEEE10Policy1000EN6thrust24THRUST_300001_SM_1000_NS18transform_iteratorI11is_positivoNSD_6detail15normal_iteratorINSD_10device_ptrIdEEEEllEEyS9_lNS7_10__identityEEEvT0_PT3_T1_NS0_13GridEvenShareISQ_EET2_T4_)
        /*01a4*/ 	.short	0x0380
        /*01a6*/ 	.short	0x006a


	//----- nvinfo : EIATTR_SW_WAR
	.align		4
.L_370:
        /*01a8*/ 	.byte	0x04, 0x36
        /*01aa*/ 	.short	(.L_372 - .L_371)
.L_371:
        /*01ac*/ 	.word	0x00000008
.L_372:


//--------------------- .nv.info._ZN3cub18CUB_300001_SM_10006detail6reduce28DeviceReduceSingleTileKernelINS2_10policy_hubIlyN4cuda3std3__44plusIlEEE10Policy1000EN6thrust24THRUST_300001_SM_1000_NS18transform_iteratorI11is_positivoNSD_6detail15normal_iteratorINSD_10device_ptrIdEEEEllEEPlyS9_llNS7_10__identityEEEvT0_T1_T2_T3_T4_T6_ --------------------------
	.section	.nv.info._ZN3cub18CUB_300001_SM_10006detail6reduce28DeviceReduceSingleTileKernelINS2_10policy_hubIlyN4cuda3std3__44plusIlEEE10Policy1000EN6thrust24THRUST_300001_SM_1000_NS18transform_iteratorI11is_positivoNSD_6detail15normal_iteratorINSD_10device_ptrIdEEEEllEEPlyS9_llNS7_10__identityEEEvT0_T1_T2_T3_T4_T6_,"",@"SHT_CUDA_INFO"
	.sectionflags	@""
	.align	4


	//----- nvinfo : EIATTR_CUDA_API_VERSION
	.align		4
        /*0000*/ 	.byte	0x04, 0x37
        /*0002*/ 	.short	(.L_374 - .L_373)
.L_373:
        /*0004*/ 	.word	0x00000082


	//----- nvinfo : EIATTR_KPARAM_INFO
	.align		4
.L_374:
        /*0008*/ 	.byte	0x04, 0x17
        /*000a*/ 	.short	(.L_376 - .L_375)
.L_375:
        /*000c*/ 	.word	0x00000000
        /*0010*/ 	.short	0x0005
        /*0012*/ 	.short	0x0030
        /*0014*/ 	.byte	0x00, 0xf0, 0x05, 0x00


	//----- nvinfo : EIATTR_KPARAM_INFO
	.align		4
.L_376:
        /*0018*/ 	.byte	0x04, 0x17
        /*001a*/ 	.short	(.L_378 - .L_377)
.L_377:
        /*001c*/ 	.word	0x00000000
        /*0020*/ 	.short	0x0004
        /*0022*/ 	.short	0x0028
        /*0024*/ 	.byte	0x00, 0xf0, 0x21, 0x00


	//----- nvinfo : EIATTR_KPARAM_INFO
	.align		4
.L_378:
        /*0028*/ 	.byte	0x04, 0x17
        /*002a*/ 	.short	(.L_380 - .L_379)
.L_379:
        /*002c*/ 	.word	0x00000000
        /*0030*/ 	.short	0x0003
        /*0032*/ 	.short	0x0020
        /*0034*/ 	.byte	0x00, 0xf0, 0x05, 0x00


	//----- nvinfo : EIATTR_KPARAM_INFO
	.align		4
.L_380:
        /*0038*/ 	.byte	0x04, 0x17
        /*003a*/ 	.short	(.L_382 - .L_381)
.L_381:
        /*003c*/ 	.word	0x00000000
        /*0040*/ 	.short	0x0002
        /*0042*/ 	.short	0x0018
        /*0044*/ 	.byte	0x00, 0xf0, 0x21, 0x00


	//----- nvinfo : EIATTR_KPARAM_INFO
	.align		4
.L_382:
        /*0048*/ 	.byte	0x04, 0x17
        /*004a*/ 	.short	(.L_384 - .L_383)
.L_383:
        /*004c*/ 	.word	0x00000000
        /*0050*/ 	.short	0x0001
        /*0052*/ 	.short	0x0010
        /*0054*/ 	.byte	0x00, 0xf5, 0x21, 0x00


	//----- nvinfo : EIATTR_KPARAM_INFO
	.align		4
.L_384:
        /*0058*/ 	.byte	0x04, 0x17
        /*005a*/ 	.short	(.L_386 - .L_385)
.L_385:
        /*005c*/ 	.word	0x00000000
        /*0060*/ 	.short	0x0000
        /*0062*/ 	.short	0x0000
        /*0064*/ 	.byte	0x00, 0xf0, 0x41, 0x00


	//----- nvinfo : EIATTR_SPARSE_MMA_MASK
	.align		4
.L_386:
        /*0068*/ 	.byte	0x03, 0x50
        /*006a*/ 	.short	0x0000


	//----- nvinfo : EIATTR_MAXREG_COUNT
	.align		4
        /*006c*/ 	.byte	0x03, 0x1b
        /*006e*/ 	.short	0x0080


	//----- nvinfo : EIATTR_NUM_BARRIERS
	.align		4
        /*0070*/ 	.byte	0x02, 0x4c
        /*0072*/ 	.byte	0x01
	.zero		1


	//----- nvinfo : EIATTR_MERCURY_ISA_VERSION
	.align		4
        /*0074*/ 	.byte	0x03, 0x5f
        /*0076*/ 	.short	0x0101


	//----- nvinfo : EIATTR_COOP_GROUP_MASK_REGIDS
	.align		4
        /*0078*/ 	.byte	0x04, 0x29
        /*007a*/ 	.short	(.L_388 - .L_387)


	//   ....[0]....
.L_387:
        /*007c*/ 	.word	0xffffffff


	//   ....[1]....
        /*0080*/ 	.word	0xffffffff


	//   ....[2]....
        /*0084*/ 	.word	0xffffffff


	//   ....[3]....
        /*0088*/ 	.word	0xffffffff


	//   ....[4]....
        /*008c*/ 	.word	0xffffffff


	//   ....[5]....
        /*0090*/ 	.word	0xffffffff


	//   ....[6]....
        /*0094*/ 	.word	0xffffffff


	//   ....[7]....
        /*0098*/ 	.word	0xffffffff


	//   ....[8]....
        /*009c*/ 	.word	0xffffffff


	//   ....[9]....
        /*00a0*/ 	.word	0xffffffff


	//   ....[10]....
        /*00a4*/ 	.word	0xffffffff


	//   ....[11]....
        /*00a8*/ 	.word	0xffffffff


	//   ....[12]....
        /*00ac*/ 	.word	0xffffffff


	//   ....[13]....
        /*00b0*/ 	.word	0xffffffff


	//   ....[14]....
        /*00b4*/ 	.word	0xffffffff


	//   ....[15]....
        /*00b8*/ 	.word	0xffffffff


	//   ....[16]....
        /*00bc*/ 	.word	0xffffffff


	//   ....[17]....
        /*00c0*/ 	.word	0xffffffff


	//   ....[18]....
        /*00c4*/ 	.word	0xffffffff


	//   ....[19]....
        /*00c8*/ 	.word	0xffffffff


	//   ....[20]....
        /*00cc*/ 	.word	0xffffffff


	//   ....[21]....
        /*00d0*/ 	.word	0xffffffff


	//   ....[22]....
        /*00d4*/ 	.word	0xffffffff


	//   ....[23]....
        /*00d8*/ 	.word	0xffffffff


	//   ....[24]....
        /*00dc*/ 	.word	0xffffffff


	//   ....[25]....
        /*00e0*/ 	.word	0xffffffff


	//   ....[26]....
        /*00e4*/ 	.word	0xffffffff


	//   ....[27]....
        /*00e8*/ 	.word	0xffffffff


	//   ....[28]....
        /*00ec*/ 	.word	0xffffffff


	//   ....[29]....
        /*00f0*/ 	.word	0xffffffff


	//----- nvinfo : EIATTR_COOP_GROUP_INSTR_OFFSETS
	.align		4
.L_388:
        /*00f4*/ 	.byte	0x04, 0x28
        /*00f6*/ 	.short	(.L_390 - .L_389)


	//   ....[0]....
.L_389:
        /*00f8*/ 	.word	0x00000d00


	//   ....[1]....
        /*00fc*/ 	.word	0x00000d10


	//   ....[2]....
        /*0100*/ 	.word	0x00000d70


	//   ....[3]....
        /*0104*/ 	.word	0x00000d90


	//   ....[4]....
        /*0108*/ 	.word	0x00000de0


	//   ....[5]....
        /*010c*/ 	.word	0x00000e00


	//   ....[6]....
        /*0110*/ 	.word	0x00000e40


	//   ....[7]....
        /*0114*/ 	.word	0x00000e80


	//   ....[8]....
        /*0118*/ 	.word	0x00000ee0


	//   ....[9]....
        /*011c*/ 	.word	0x00000f10


	//   ....[10]....
        /*0120*/ 	.word	0x00001220


	//   ....[11]....
        /*0124*/ 	.word	0x00001230


	//   ....[12]....
        /*0128*/ 	.word	0x000012c0


	//   ....[13]....
        /*012c*/ 	.word	0x000012f0


	//   ....[14]....
        /*0130*/ 	.word	0x00001340


	//   ....[15]....
        /*0134*/ 	.word	0x00001370


	//   ....[16]....
        /*0138*/ 	.word	0x000013b0


	//   ....[17]....
        /*013c*/ 	.word	0x000013e0


	//   ....[18]....
        /*0140*/ 	.word	0x00001420


	//   ....[19]....
        /*0144*/ 	.word	0x00001460


	//   ....[20]....
        /*0148*/ 	.word	0x00002bc0


	//   ....[21]....
        /*014c*/ 	.word	0x00002bd0


	//   ....[22]....
        /*0150*/ 	.word	0x00002c50


	//   ....[23]....
        /*0154*/ 	.word	0x00002c60


	//   ....[24]....
        /*0158*/ 	.word	0x00002cc0


	//   ....[25]....
        /*015c*/ 	.word	0x00002ce0


	//   ....[26]....
        /*0160*/ 	.word	0x00002d20


	//   ....[27]....
        /*0164*/ 	.word	0x00002d50


	//   ....[28]....
        /*0168*/ 	.word	0x00002da0


	//   ....[29]....
        /*016c*/ 	.word	0x00002df0


	//----- nvinfo : EIATTR_VRC_CTA_INIT_COUNT
	.align		4
.L_390:
        /*0170*/ 	.byte	0x02, 0x4a
	.zero		1
	.zero		1


	//----- nvinfo : EIATTR_EXIT_INSTR_OFFSETS
	.align		4
        /*0174*/ 	.byte	0x04, 0x1c
        /*0176*/ 	.short	(.L_392 - .L_391)


	//   ....[0]....
.L_391:
        /*0178*/ 	.word	0x000000a0


	//   ....[1]....
        /*017c*/ 	.word	0x000000e0


	//   ....[2]....
        /*0180*/ 	.word	0x00003060


	//   ....[3]....
        /*0184*/ 	.word	0x000030c0


	//----- nvinfo : EIATTR_MAX_THREADS
	.align		4
.L_392:
        /*0188*/ 	.byte	0x04, 0x05
        /*018a*/ 	.short	(.L_394 - .L_393)
.L_393:
        /*018c*/ 	.word	0x00000200
        /*0190*/ 	.word	0x00000001
        /*0194*/ 	.word	0x00000001


	//----- nvinfo : EIATTR_CRS_STACK_SIZE
	.align		4
.L_394:
        /*0198*/ 	.byte	0x04, 0x1e
        /*019a*/ 	.short	(.L_396 - .L_395)
.L_395:
        /*019c*/ 	.word	0x00000000


	//----- nvinfo : EIATTR_CBANK_PARAM_SIZE
	.align		4
.L_396:
        /*01a0*/ 	.byte	0x03, 0x19
        /*01a2*/ 	.short	0x0031


	//----- nvinfo : EIATTR_PARAM_CBANK
	.align		4
        /*01a4*/ 	.byte	0x04, 0x0a
        /*01a6*/ 	.short	(.L_398 - .L_397)
	.align		4
.L_397:
        /*01a8*/ 	.word	index@(.nv.constant0._ZN3cub18CUB_300001_SM_10006detail6reduce28DeviceReduceSingleTileKernelINS2_10policy_hubIlyN4cuda3std3__44plusIlEEE10Policy1000EN6thrust24THRUST_300001_SM_1000_NS18transform_iteratorI11is_positivoNSD_6detail15normal_iteratorINSD_10device_ptrIdEEEEllEEPlyS9_llNS7_10__identityEEEvT0_T1_T2_T3_T4_T6_)
        /*01ac*/ 	.short	0x0380
        /*01ae*/ 	.short	0x0031


	//----- nvinfo : EIATTR_SW_WAR
	.align		4
.L_398:
        /*01b0*/ 	.byte	0x04, 0x36
        /*01b2*/ 	.short	(.L_400 - .L_399)
.L_399:
        /*01b4*/ 	.word	0x00000008
.L_400:


//--------------------- .nv.info._ZN3cub18CUB_300001_SM_10006detail6reduce28DeviceReduceSingleTileKernelINS2_10policy_hubIljN4cuda3std3__44plusIlEEE10Policy1000EPlSC_iS9_llNS7_10__identityEEEvT0_T1_T2_T3_T4_T6_ --------------------------
	.section	.nv.info._ZN3cub18CUB_300001_SM_10006detail6reduce28DeviceReduceSingleTileKernelINS2_10policy_hubIljN4cuda3std3__44plusIlEEE10Policy1000EPlSC_iS9_llNS7_10__identityEEEvT0_T1_T2_T3_T4_T6_,"",@"SHT_CUDA_INFO"
	.sectionflags	@""
	.align	4


	//----- nvinfo : EIATTR_CUDA_API_VERSION
	.align		4
        /*0000*/ 	.byte	0x04, 0x37
        /*0002*/ 	.short	(.L_402 - .L_401)
.L_401:
        /*0004*/ 	.word	0x00000082


	//----- nvinfo : EIATTR_KPARAM_INFO
	.align		4
.L_402:
        /*0008*/ 	.byte	0x04, 0x17
        /*000a*/ 	.short	(.L_404 - .L_403)
.L_403:
        /*000c*/ 	.word	0x00000000
        /*0010*/ 	.short	0x0005
        /*0012*/ 	.short	0x0020
        /*0014*/ 	.byte	0x00, 0xf0, 0x05, 0x00


	//----- nvinfo : EIATTR_KPARAM_INFO
	.align		4
.L_404:
        /*0018*/ 	.byte	0x04, 0x17
        /*001a*/ 	.short	(.L_406 - .L_405)
.L_405:
        /*001c*/ 	.word	0x00000000
        /*0020*/ 	.short	0x0004
        /*0022*/ 	.short	0x0018
        /*0024*/ 	.byte	0x00, 0xf0, 0x21, 0x00


	//----- nvinfo : EIATTR_KPARAM_INFO
	.align		4
.L_406:
        /*0028*/ 	.byte	0x04, 0x17
        /*002a*/ 	.short	(.L_408 - .L_407)
.L_407:
        /*002c*/ 	.word	0x00000000
        /*0030*/ 	.short	0x0003
        /*0032*/ 	.short	0x0014
        /*0034*/ 	.byte	0x00, 0xf0, 0x05, 0x00


	//----- nvinfo : EIATTR_KPARAM_INFO
	.align		4
.L_408:
        /*0038*/ 	.byte	0x04, 0x17
        /*003a*/ 	.short	(.L_410 - .L_409)
.L_409:
        /*003c*/ 	.word	0x00000000
        /*0040*/ 	.short	0x0002
        /*0042*/ 	.short	0x0010
        /*0044*/ 	.byte	0x00, 0xf0, 0x11, 0x00


	//----- nvinfo : EIATTR_KPARAM_INFO
	.align		4
.L_410:
        /*0048*/ 	.byte	0x04, 0x17
        /*004a*/ 	.short	(.L_412 - .L_411)
.L_411:
        /*004c*/ 	.word	0x00000000
        /*0050*/ 	.short	0x0001
        /*0052*/ 	.short	0x0008
        /*0054*/ 	.byte	0x00, 0xf5, 0x21, 0x00


	//----- nvinfo : EIATTR_KPARAM_INFO
	.align		4
.L_412:
        /*0058*/ 	.byte	0x04, 0x17
        /*005a*/ 	.short	(.L_414 - .L_413)
.L_413:
        /*005c*/ 	.word	0x00000000
        /*0060*/ 	.short	0x0000
        /*0062*/ 	.short	0x0000
        /*0064*/ 	.byte	0x00, 0xf5, 0x21, 0x00


	//----- nvinfo : EIATTR_SPARSE_MMA_MASK
	.align		4
.L_414:
        /*0068*/ 	.byte	0x03, 0x50
        /*006a*/ 	.short	0x0000


	//----- nvinfo : EIATTR_MAXREG_COUNT
	.align		4
        /*006c*/ 	.byte	0x03, 0x1b
        /*006e*/ 	.short	0x0080


	//----- nvinfo : EIATTR_NUM_BARRIERS
	.align		4
        /*0070*/ 	.byte	0x02, 0x4c
        /*0072*/ 	.byte	0x01
	.zero		1


	//----- nvinfo : EIATTR_MERCURY_ISA_VERSION
	.align		4
        /*0074*/ 	.byte	0x03, 0x5f
        /*0076*/ 	.short	0x0101


	//----- nvinfo : EIATTR_COOP_GROUP_MASK_REGIDS
	.align		4
        /*0078*/ 	.byte	0x04, 0x29
        /*007a*/ 	.short	(.L_416 - .L_415)


	//   ....[0]....
.L_415:
        /*007c*/ 	.word	0xffffffff


	//   ....[1]....
        /*0080*/ 	.word	0xffffffff


	//   ....[2]....
        /*0084*/ 	.word	0xffffffff


	//   ....[3]....
        /*0088*/ 	.word	0xffffffff


	//   ....[4]....
        /*008c*/ 	.word	0xffffffff


	//   ....[5]....
        /*0090*/ 	.word	0xffffffff


	//   ....[6]....
        /*0094*/ 	.word	0xffffffff


	//   ....[7]....
        /*0098*/ 	.word	0xffffffff


	//   ....[8]....
        /*009c*/ 	.word	0xffffffff


	//   ....[9]....
        /*00a0*/ 	.word	0xffffffff


	//   ....[10]....
        /*00a4*/ 	.word	0xffffffff


	//   ....[11]....
        /*00a8*/ 	.word	0xffffffff


	//   ....[12]....
        /*00ac*/ 	.word	0xffffffff


	//   ....[13]....
        /*00b0*/ 	.word	0xffffffff


	//   ....[14]....
        /*00b4*/ 	.word	0xffffffff


	//   ....[15]....
        /*00b8*/ 	.word	0xffffffff


	//   ....[16]....
        /*00bc*/ 	.word	0xffffffff


	//   ....[17]....
        /*00c0*/ 	.word	0xffffffff


	//   ....[18]....
        /*00c4*/ 	.word	0xffffffff


	//   ....[19]....
        /*00c8*/ 	.word	0xffffffff


	//   ....[20]....
        /*00cc*/ 	.word	0xffffffff


	//   ....[21]....
        /*00d0*/ 	.word	0xffffffff


	//   ....[22]....
        /*00d4*/ 	.word	0xffffffff


	//   ....[23]....
        /*00d8*/ 	.word	0xffffffff


	//   ....[24]....
        /*00dc*/ 	.word	0xffffffff


	//   ....[25]....
        /*00e0*/ 	.word	0xffffffff


	//   ....[26]....
        /*00e4*/ 	.word	0xffffffff


	//   ....[27]....
        /*00e8*/ 	.word	0xffffffff


	//   ....[28]....
        /*00ec*/ 	.word	0xffffffff


	//   ....[29]....
        /*00f0*/ 	.word	0xffffffff


	//----- nvinfo : EIATTR_COOP_GROUP_INSTR_OFFSETS
	.align		4
.L_416:
        /*00f4*/ 	.byte	0x04, 0x28
        /*00f6*/ 	.short	(.L_418 - .L_417)


	//   ....[0]....
.L_417:
        /*00f8*/ 	.word	0x00000970


	//   ....[1]....
        /*00fc*/ 	.word	0x00000980


	//   ....[2]....
        /*0100*/ 	.word	0x000009e0


	//   ....[3]....
        /*0104*/ 	.word	0x00000a00


	//   ....[4]....
        /*0108*/ 	.word	0x00000a50


	//   ....[5]....
        /*010c*/ 	.word	0x00000a70


	//   ....[6]....
        /*0110*/ 	.word	0x00000ab0


	//   ....[7]....
        /*0114*/ 	.word	0x00000af0


	//   ....[8]....
        /*0118*/ 	.word	0x00000b40


	//   ....[9]....
        /*011c*/ 	.word	0x00000b80


	//   ....[10]....
        /*0120*/ 	.word	0x00000e80


	//   ....[11]....
        /*0124*/ 	.word	0x00000e90


	//   ....[12]....
        /*0128*/ 	.word	0x00000f10


	//   ....[13]....
        /*012c*/ 	.word	0x00000f30


	//   ....[14]....
        /*0130*/ 	.word	0x00000f70


	//   ....[15]....
        /*0134*/ 	.word	0x00000fb0


	//   ....[16]....
        /*0138*/ 	.word	0x00001010


	//   ....[17]....
        /*013c*/ 	.word	0x00001040


	//   ....[18]....
        /*0140*/ 	.word	0x00001080


	//   ....[19]....
        /*0144*/ 	.word	0x000010c0


	//   ....[20]....
        /*0148*/ 	.word	0x000021b0


	//   ....[21]....
        /*014c*/ 	.word	0x000021c0


	//   ....[22]....
        /*0150*/ 	.word	0x00002240


	//   ....[23]....
        /*0154*/ 	.word	0x00002250


	//   ....[24]....
        /*0158*/ 	.word	0x000022b0


	//   ....[25]....
        /*015c*/ 	.word	0x000022d0


	//   ....[26]....
        /*0160*/ 	.word	0x00002310


	//   ....[27]....
        /*0164*/ 	.word	0x00002340


	//   ....[28]....
        /*0168*/ 	.word	0x00002380


	//   ....[29]....
        /*016c*/ 	.word	0x000023e0


	//----- nvinfo : EIATTR_VRC_CTA_INIT_COUNT
	.align		4
.L_418:
        /*0170*/ 	.byte	0x02, 0x4a
	.zero		1
	.zero		1


	//----- nvinfo : EIATTR_EXIT_INSTR_OFFSETS
	.align		4
        /*0174*/ 	.byte	0x04, 0x1c
        /*0176*/ 	.short	(.L_420 - .L_419)


	//   ....[0]....
.L_419:
        /*0178*/ 	.word	0x00000080


	//   ....[1]....
        /*017c*/ 	.word	0x000000c0


	//   ....[2]....
        /*0180*/ 	.word	0x00002650


	//   ....[3]....
        /*0184*/ 	.word	0x000026b0


	//----- nvinfo : EIATTR_MAX_THREADS
	.align		4
.L_420:
        /*0188*/ 	.byte	0x04, 0x05
        /*018a*/ 	.short	(.L_422 - .L_421)
.L_421:
        /*018c*/ 	.word	0x00000200
        /*0190*/ 	.word	0x00000001
        /*0194*/ 	.word	0x00000001


	//----- nvinfo : EIATTR_CRS_STACK_SIZE
	.align		4
.L_422:
        /*0198*/ 	.byte	0x04, 0x1e
        /*019a*/ 	.short	(.L_424 - .L_423)
.L_423:
        /*019c*/ 	.word	0x00000000


	//----- nvinfo : EIATTR_CBANK_PARAM_SIZE
	.align		4
.L_424:
        /*01a0*/ 	.byte	0x03, 0x19
        /*01a2*/ 	.short	0x0021


	//----- nvinfo : EIATTR_PARAM_CBANK
	.align		4
        /*01a4*/ 	.byte	0x04, 0x0a
        /*01a6*/ 	.short	(.L_426 - .L_425)
	.align		4
.L_425:
        /*01a8*/ 	.word	index@(.nv.constant0._ZN3cub18CUB_300001_SM_10006detail6reduce28DeviceReduceSingleTileKernelINS2_10policy_hubIljN4cuda3std3__44plusIlEEE10Policy1000EPlSC_iS9_llNS7_10__identityEEEvT0_T1_T2_T3_T4_T6_)
        /*01ac*/ 	.short	0x0380
        /*01ae*/ 	.short	0x0021


	//----- nvinfo : EIATTR_SW_WAR
	.align		4
.L_426:
        /*01b0*/ 	.byte	0x04, 0x36
        /*01b2*/ 	.short	(.L_428 - .L_427)
.L_427:
        /*01b4*/ 	.word	0x00000008
.L_428:


//--------------------- .nv.info._ZN3cub18CUB_300001_SM_10006detail6reduce18DeviceReduceKernelINS2_10policy_hubIljN4cuda3std3__44plusIlEEE10Policy1000EN6thrust24THRUST_300001_SM_1000_NS18transform_iteratorI11is_positivoNSD_6detail15normal_iteratorINSD_10device_ptrIdEEEEllEEjS9_lNS7_10__identityEEEvT0_PT3_T1_NS0_13GridEvenShareISQ_EET2_T4_ --------------------------
	.section	.nv.info._ZN3cub18CUB_300001_SM_10006detail6reduce18DeviceReduceKernelINS2_10policy_hubIljN4cuda3std3__44plusIlEEE10Policy1000EN6thrust24THRUST_300001_SM_1000_NS18transform_iteratorI11is_positivoNSD_6detail15normal_iteratorINSD_10device_ptrIdEEEEllEEjS9_lNS7_10__identityEEEvT0_PT3_T1_NS0_13GridEvenShareISQ_EET2_T4_,"",@"SHT_CUDA_INFO"
	.sectionflags	@""
	.align	4


	//----- nvinfo : EIATTR_CUDA_API_VERSION
	.align		4
        /*0000*/ 	.byte	0x04, 0x37
        /*0002*/ 	.short	(.L_430 - .L_429)
.L_429:
        /*0004*/ 	.word	0x00000082


	//----- nvinfo : EIATTR_KPARAM_INFO
	.align		4
.L_430:
        /*0008*/ 	.byte	0x04, 0x17
        /*000a*/ 	.short	(.L_432 - .L_431)
.L_431:
        /*000c*/ 	.word	0x00000000
        /*0010*/ 	.short	0x0005
        /*0012*/ 	.short	0x0045
        /*0014*/ 	.byte	0x00, 0xf0, 0x05, 0x00


	//----- nvinfo : EIATTR_KPARAM_INFO
	.align		4
.L_432:
        /*0018*/ 	.byte	0x04, 0x17
        /*001a*/ 	.short	(.L_434 - .L_433)
.L_433:
        /*001c*/ 	.word	0x00000000
        /*0020*/ 	.short	0x0004
        /*0022*/ 	.short	0x0044
        /*0024*/ 	.byte	0x00, 0xf0, 0x05, 0x00


	//----- nvinfo : EIATTR_KPARAM_INFO
	.align		4
.L_434:
        /*0028*/ 	.byte	0x04, 0x17
        /*002a*/ 	.short	(.L_436 - .L_435)
.L_435:
        /*002c*/ 	.word	0x00000000
        /*0030*/ 	.short	0x0003
        /*0032*/ 	.short	0x001c
        /*0034*/ 	.byte	0x00, 0xf0, 0xa1, 0x00


	//----- nvinfo : EIATTR_KPARAM_INFO
	.align		4
.L_436:
        /*0038*/ 	.byte	0x04, 0x17
        /*003a*/ 	.short	(.L_438 - .L_437)
.L_437:
        /*003c*/ 	.word	0x00000000
        /*0040*/ 	.short	0x0002
        /*0042*/ 	.short	0x0018
        /*0044*/ 	.byte	0x00, 0xf0, 0x11, 0x00


	//----- nvinfo : EIATTR_KPARAM_INFO
	.align		4
.L_438:
        /*0048*/ 	.byte	0x04, 0x17
        /*004a*/ 	.short	(.L_440 - .L_439)
.L_439:
        /*004c*/ 	.word	0x00000000
        /*0050*/ 	.short	0x0001
        /*0052*/ 	.short	0x0010
        /*0054*/ 	.byte	0x00, 0xf5, 0x21, 0x00


	//----- nvinfo : EIATTR_KPARAM_INFO
	.align		4
.L_440:
        /*0058*/ 	.byte	0x04, 0x17
        /*005a*/ 	.short	(.L_442 - .L_441)
.L_441:
        /*005c*/ 	.word	0x00000000
        /*0060*/ 	.short	0x0000
        /*0062*/ 	.short	0x0000
        /*0064*/ 	.byte	0x00, 0xf0, 0x41, 0x00


	//----- nvinfo : EIATTR_SPARSE_MMA_MASK
	.align		4
.L_442:
        /*0068*/ 	.byte	0x03, 0x50
        /*006a*/ 	.short	0x0000


	//----- nvinfo : EIATTR_MAXREG_COUNT
	.align		4
        /*006c*/ 	.byte	0x03, 0x1b
        /*006e*/ 	.short	0x0080


	//----- nvinfo : EIATTR_NUM_BARRIERS
	.align		4
        /*0070*/ 	.byte	0x02, 0x4c
        /*0072*/ 	.byte	0x01
	.zero		1


	//----- nvinfo : EIATTR_MERCURY_ISA_VERSION
	.align		4
        /*0074*/ 	.byte	0x03, 0x5f
        /*0076*/ 	.short	0x0101


	//----- nvinfo : EIATTR_COOP_GROUP_MASK_REGIDS
	.align		4
        /*0078*/ 	.byte	0x04, 0x29
        /*007a*/ 	.short	(.L_444 - .L_443)


	//   ....[0]....
.L_443:
        /*007c*/ 	.word	0xffffffff


	//   ....[1]....
        /*0080*/ 	.word	0xffffffff


	//   ....[2]....
        /*0084*/ 	.word	0xffffffff


	//   ....[3]....
        /*0088*/ 	.word	0xffffffff


	//   ....[4]....
        /*008c*/ 	.word	0xffffffff


	//   ....[5]....
        /*0090*/ 	.word	0xffffffff


	//   ....[6]....
        /*0094*/ 	.word	0xffffffff


	//   ....[7]....
        /*0098*/ 	.word	0xffffffff


	//   ....[8]....
        /*009c*/ 	.word	0xffffffff


	//   ....[9]....
        /*00a0*/ 	.word	0xffffffff


	//   ....[10]....
        /*00a4*/ 	.word	0xffffffff


	//   ....[11]....
        /*00a8*/ 	.word	0xffffffff


	//   ....[12]....
        /*00ac*/ 	.word	0xffffffff


	//   ....[13]....
        /*00b0*/ 	.word	0xffffffff


	//   ....[14]....
        /*00b4*/ 	.word	0xffffffff


	//   ....[15]....
        /*00b8*/ 	.word	0xffffffff


	//   ....[16]....
        /*00bc*/ 	.word	0xffffffff


	//   ....[17]....
        /*00c0*/ 	.word	0xffffffff


	//   ....[18]....
        /*00c4*/ 	.word	0xffffffff


	//   ....[19]....
        /*00c8*/ 	.word	0xffffffff


	//   ....[20]....
        /*00cc*/ 	.word	0xffffffff


	//   ....[21]....
        /*00d0*/ 	.word	0xffffffff


	//   ....[22]....
        /*00d4*/ 	.word	0xffffffff


	//   ....[23]....
        /*00d8*/ 	.word	0xffffffff


	//   ....[24]....
        /*00dc*/ 	.word	0xffffffff


	//   ....[25]....
        /*00e0*/ 	.word	0xffffffff


	//   ....[26]....
        /*00e4*/ 	.word	0xffffffff


	//   ....[27]....
        /*00e8*/ 	.word	0xffffffff


	//   ....[28]....
        /*00ec*/ 	.word	0xffffffff


	//   ....[29]....
        /*00f0*/ 	.word	0xffffffff


	//----- nvinfo : EIATTR_COOP_GROUP_INSTR_OFFSETS
	.align		4
.L_444:
        /*00f4*/ 	.byte	0x04, 0x28
        /*00f6*/ 	.short	(.L_446 - .L_445)


	//   ....[0]....
.L_445:
        /*00f8*/ 	.word	0x00000fd0


	//   ....[1]....
        /*00fc*/ 	.word	0x00000fe0


	//   ....[2]....
        /*0100*/ 	.word	0x00001040


	//   ....[3]....
        /*0104*/ 	.word	0x00001060


	//   ....[4]....
        /*0108*/ 	.word	0x000010b0


	//   ....[5]....
        /*010c*/ 	.word	0x000010d0


	//   ....[6]....
        /*0110*/ 	.word	0x00001110


	//   ....[7]....
        /*0114*/ 	.word	0x00001150


	//   ....[8]....
        /*0118*/ 	.word	0x000011b0


	//   ....[9]....
        /*011c*/ 	.word	0x000011f0


	//   ....[10]....
        /*0120*/ 	.word	0x000014e0


	//   ....[11]....
        /*0124*/ 	.word	0x000014f0


	//   ....[12]....
        /*0128*/ 	.word	0x00001570


	//   ....[13]....
        /*012c*/ 	.word	0x000015a0


	//   ....[14]....
        /*0130*/ 	.word	0x000015f0


	//   ....[15]....
        /*0134*/ 	.word	0x00001630


	//   ....[16]....
        /*0138*/ 	.word	0x00001670


	//   ....[17]....
        /*013c*/ 	.word	0x000016b0


	//   ....[18]....
        /*0140*/ 	.word	0x000016e0


	//   ....[19]....
        /*0144*/ 	.word	0x00001750


	//   ....[20]....
        /*0148*/ 	.word	0x000030e0


	//   ....[21]....
        /*014c*/ 	.word	0x000030f0


	//   ....[22]....
        /*0150*/ 	.word	0x00003170


	//   ....[23]....
        /*0154*/ 	.word	0x00003180


	//   ....[24]....
        /*0158*/ 	.word	0x000031e0


	//   ....[25]....
        /*015c*/ 	.word	0x00003200


	//   ....[26]....
        /*0160*/ 	.word	0x00003240


	//   ....[27]....
        /*0164*/ 	.word	0x00003270


	//   ....[28]....
        /*0168*/ 	.word	0x000032b0


	//   ....[29]....
        /*016c*/ 	.word	0x00003310


	//----- nvinfo : EIATTR_VRC_CTA_INIT_COUNT
	.align		4
.L_446:
        /*0170*/ 	.byte	0x02, 0x4a
	.zero		1
	.zero		1


	//----- nvinfo : EIATTR_EXIT_INSTR_OFFSETS
	.align		4
        /*0174*/ 	.byte	0x04, 0x1c
        /*0176*/ 	.short	(.L_448 - .L_447)


	//   ....[0]....
.L_447:
        /*0178*/ 	.word	0x00003580


	//   ....[1]....
        /*017c*/ 	.word	0x000035c0


	//----- nvinfo : EIATTR_MAX_THREADS
	.align		4
.L_448:
        /*0180*/ 	.byte	0x04, 0x05
        /*0182*/ 	.short	(.L_450 - .L_449)
.L_449:
        /*0184*/ 	.word	0x00000200
        /*0188*/ 	.word	0x00000001
        /*018c*/ 	.word	0x00000001


	//----- nvinfo : EIATTR_CRS_STACK_SIZE
	.align		4
.L_450:
        /*0190*/ 	.byte	0x04, 0x1e
        /*0192*/ 	.short	(.L_452 - .L_451)
.L_451:
        /*0194*/ 	.word	0x00000000


	//----- nvinfo : EIATTR_CBANK_PARAM_SIZE
	.align		4
.L_452:
        /*0198*/ 	.byte	0x03, 0x19
        /*019a*/ 	.short	0x0046


	//----- nvinfo : EIATTR_PARAM_CBANK
	.align		4
        /*019c*/ 	.byte	0x04, 0x0a
        /*019e*/ 	.short	(.L_454 - .L_453)
	.align		4
.L_453:
        /*01a0*/ 	.word	index@(.nv.constant0._ZN3cub18CUB_300001_SM_10006detail6reduce18DeviceReduceKernelINS2_10policy_hubIljN4cuda3std3__44plusIlEEE10Policy1000EN6thrust24THRUST_300001_SM_1000_NS18transform_iteratorI11is_positivoNSD_6detail15normal_iteratorINSD_10device_ptrIdEEEEllEEjS9_lNS7_10__identityEEEvT0_PT3_T1_NS0_13GridEvenShareISQ_EET2_T4_)
        /*01a4*/ 	.short	0x0380
        /*01a6*/ 	.short	0x0046


	//----- nvinfo : EIATTR_SW_WAR
	.align		4
.L_454:
        /*01a8*/ 	.byte	0x04, 0x36
        /*01aa*/ 	.short	(.L_456 - .L_455)
.L_455:
        /*01ac*/ 	.word	0x00000008
.L_456:


//--------------------- .nv.info._ZN3cub18CUB_300001_SM_10006detail6reduce28DeviceReduceSingleTileKernelINS2_10policy_hubIljN4cuda3std3__44plusIlEEE10Policy1000EN6thrust24THRUST_300001_SM_1000_NS18transform_iteratorI11is_positivoNSD_6detail15normal_iteratorINSD_10device_ptrIdEEEEllEEPljS9_llNS7_10__identityEEEvT0_T1_T2_T3_T4_T6_ --------------------------
	.section	.nv.info._ZN3cub18CUB_300001_SM_10006detail6reduce28DeviceReduceSingleTileKernelINS2_10policy_hubIljN4cuda3std3__44plusIlEEE10Policy1000EN6thrust24THRUST_300001_SM_1000_NS18transform_iteratorI11is_positivoNSD_6detail15normal_iteratorINSD_10device_ptrIdEEEEllEEPljS9_llNS7_10__identityEEEvT0_T1_T2_T3_T4_T6_,"",@"SHT_CUDA_INFO"
	.sectionflags	@""
	.align	4


	//----- nvinfo : EIATTR_CUDA_API_VERSION
	.align		4
        /*0000*/ 	.byte	0x04, 0x37
        /*0002*/ 	.short	(.L_458 - .L_457)
.L_457:
        /*0004*/ 	.word	0x00000082


	//----- nvinfo : EIATTR_KPARAM_INFO
	.align		4
.L_458:
        /*0008*/ 	.byte	0x04, 0x17
        /*000a*/ 	.short	(.L_460 - .L_459)
.L_459:
        /*000c*/ 	.word	0x00000000
        /*0010*/ 	.short	0x0005
        /*0012*/ 	.short	0x0028
        /*0014*/ 	.byte	0x00, 0xf0, 0x05, 0x00


	//----- nvinfo : EIATTR_KPARAM_INFO
	.align		4
.L_460:
        /*0018*/ 	.byte	0x04, 0x17
        /*001a*/ 	.short	(.L_462 - .L_461)
.L_461:
        /*001c*/ 	.word	0x00000000
        /*0020*/ 	.short	0x0004
        /*0022*/ 	.short	0x0020
        /*0024*/ 	.byte	0x00, 0xf0, 0x21, 0x00


	//----- nvinfo : EIATTR_KPARAM_INFO
	.align		4
.L_462:
        /*0028*/ 	.byte	0x04, 0x17
        /*002a*/ 	.short	(.L_464 - .L_463)
.L_463:
        /*002c*/ 	.word	0x00000000
        /*0030*/ 	.short	0x0003
        /*0032*/ 	.short	0x001c
        /*0034*/ 	.byte	0x00, 0xf0, 0x05, 0x00


	//----- nvinfo : EIATTR_KPARAM_INFO
	.align		4
.L_464:
        /*0038*/ 	.byte	0x04, 0x17
        /*003a*/ 	.short	(.L_466 - .L_465)
.L_465:
        /*003c*/ 	.word	0x00000000
        /*0040*/ 	.short	0x0002
        /*0042*/ 	.short	0x0018
        /*0044*/ 	.byte	0x00, 0xf0, 0x11, 0x00


	//----- nvinfo : EIATTR_KPARAM_INFO
	.align		4
.L_466:
        /*0048*/ 	.byte	0x04, 0x17
        /*004a*/ 	.short	(.L_468 - .L_467)
.L_467:
        /*004c*/ 	.word	0x00000000
        /*0050*/ 	.short	0x0001
        /*0052*/ 	.short	0x0010
        /*0054*/ 	.byte	0x00, 0xf5, 0x21, 0x00


	//----- nvinfo : EIATTR_KPARAM_INFO
	.align		4
.L_468:
        /*0058*/ 	.byte	0x04, 0x17
        /*005a*/ 	.short	(.L_470 - .L_469)
.L_469:
        /*005c*/ 	.word	0x00000000
        /*0060*/ 	.short	0x0000
        /*0062*/ 	.short	0x0000
        /*0064*/ 	.byte	0x00, 0xf0, 0x41, 0x00


	//----- nvinfo : EIATTR_SPARSE_MMA_MASK
	.align		4
.L_470:
        /*0068*/ 	.byte	0x03, 0x50
        /*006a*/ 	.short	0x0000


	//----- nvinfo : EIATTR_MAXREG_COUNT
	.align		4
        /*006c*/ 	.byte	0x03, 0x1b
        /*006e*/ 	.short	0x0080


	//----- nvinfo : EIATTR_NUM_BARRIERS
	.align		4
        /*0070*/ 	.byte	0x02, 0x4c
        /*0072*/ 	.byte	0x01
	.zero		1


	//----- nvinfo : EIATTR_MERCURY_ISA_VERSION
	.align		4
        /*0074*/ 	.byte	0x03, 0x5f
        /*0076*/ 	.short	0x0101


	//----- nvinfo : EIATTR_COOP_GROUP_MASK_REGIDS
	.align		4
        /*0078*/ 	.byte	0x04, 0x29
        /*007a*/ 	.short	(.L_472 - .L_471)


	//   ....[0]....
.L_471:
        /*007c*/ 	.word	0xffffffff


	//   ....[1]....
        /*0080*/ 	.word	0xffffffff


	//   ....[2]....
        /*0084*/ 	.word	0xffffffff


	//   ....[3]....
        /*0088*/ 	.word	0xffffffff


	//   ....[4]....
        /*008c*/ 	.word	0xffffffff


	//   ....[5]....
        /*0090*/ 	.word	0xffffffff


	//   ....[6]....
        /*0094*/ 	.word	0xffffffff


	//   ....[7]....
        /*0098*/ 	.word	0xffffffff


	//   ....[8]....
        /*009c*/ 	.word	0xffffffff


	//   ....[9]....
        /*00a0*/ 	.word	0xffffffff


	//   ....[10]....
        /*00a4*/ 	.word	0xffffffff


	//   ....[11]....
        /*00a8*/ 	.word	0xffffffff


	//   ....[12]....
        /*00ac*/ 	.word	0xffffffff


	//   ....[13]....
        /*00b0*/ 	.word	0xffffffff


	//   ....[14]....
        /*00b4*/ 	.word	0xffffffff


	//   ....[15]....
        /*00b8*/ 	.word	0xffffffff


	//   ....[16]....
        /*00bc*/ 	.word	0xffffffff


	//   ....[17]....
        /*00c0*/ 	.word	0xffffffff


	//   ....[18]....
        /*00c4*/ 	.word	0xffffffff


	//   ....[19]....
        /*00c8*/ 	.word	0xffffffff


	//   ....[20]....
        /*00cc*/ 	.word	0xffffffff


	//   ....[21]....
        /*00d0*/ 	.word	0xffffffff


	//   ....[22]....
        /*00d4*/ 	.word	0xffffffff


	//   ....[23]....
        /*00d8*/ 	.word	0xffffffff


	//   ....[24]....
        /*00dc*/ 	.word	0xffffffff


	//   ....[25]....
        /*00e0*/ 	.word	0xffffffff


	//   ....[26]....
        /*00e4*/ 	.word	0xffffffff


	//   ....[27]....
        /*00e8*/ 	.word	0xffffffff


	//   ....[28]....
        /*00ec*/ 	.word	0xffffffff


	//   ....[29]....
        /*00f0*/ 	.word	0xffffffff


	//----- nvinfo : EIATTR_COOP_GROUP_INSTR_OFFSETS
	.align		4
.L_472:
        /*00f4*/ 	.byte	0x04, 0x28
        /*00f6*/ 	.short	(.L_474 - .L_473)


	//   ....[0]....
.L_473:
        /*00f8*/ 	.word	0x00000cd0


	//   ....[1]....
        /*00fc*/ 	.word	0x00000ce0


	//   ....[2]....
        /*0100*/ 	.word	0x00000d40


	//   ....[3]....
        /*0104*/ 	.word	0x00000d60


	//   ....[4]....
        /*0108*/ 	.word	0x00000db0


	//   ....[5]....
        /*010c*/ 	.word	0x00000dd0


	//   ....[6]....
        /*0110*/ 	.word	0x00000e10


	//   ....[7]....
        /*0114*/ 	.word	0x00000e50


	//   ....[8]....
        /*0118*/ 	.word	0x00000eb0


	//   ....[9]....
        /*011c*/ 	.word	0x00000ee0


	//   ....[10]....
        /*0120*/ 	.word	0x000011f0


	//   ....[11]....
        /*0124*/ 	.word	0x00001200


	//   ....[12]....
        /*0128*/ 	.word	0x00001290


	//   ....[13]....
        /*012c*/ 	.word	0x000012b0


	//   ....[14]....
        /*0130*/ 	.word	0x00001300


	//   ....[15]....
        /*0134*/ 	.word	0x00001340


	//   ....[16]....
        /*0138*/ 	.word	0x00001380


	//   ....[17]....
        /*013c*/ 	.word	0x000013c0


	//   ....[18]....
        /*0140*/ 	.word	0x00001410


	//   ....[19]....
        /*0144*/ 	.word	0x00001470


	//   ....[20]....
        /*0148*/ 	.word	0x00002c90


	//   ....[21]....
        /*014c*/ 	.word	0x00002ca0


	//   ....[22]....
        /*0150*/ 	.word	0x00002d20


	//   ....[23]....
        /*0154*/ 	.word	0x00002d30


	//   ....[24]....
        /*0158*/ 	.word	0x00002d90


	//   ....[25]....
        /*015c*/ 	.word	0x00002db0


	//   ....[26]....
        /*0160*/ 	.word	0x00002df0


	//   ....[27]....
        /*0164*/ 	.word	0x00002e20


	//   ....[28]....
        /*0168*/ 	.word	0x00002e70


	//   ....[29]....
        /*016c*/ 	.word	0x00002ec0


	//----- nvinfo : EIATTR_VRC_CTA_INIT_COUNT
	.align		4
.L_474:
        /*0170*/ 	.byte	0x02, 0x4a
	.zero		1
	.zero		1


	//----- nvinfo : EIATTR_EXIT_INSTR_OFFSETS
	.align		4
        /*0174*/ 	.byte	0x04, 0x1c
        /*0176*/ 	.short	(.L_476 - .L_475)


	//   ....[0]....
.L_475:
        /*0178*/ 	.word	0x00000080


	//   ....[1]....
        /*017c*/ 	.word	0x000000c0


	//   ....[2]....
        /*0180*/ 	.word	0x00003140


	//   ....[3]....
        /*0184*/ 	.word	0x000031a0


	//----- nvinfo : EIATTR_MAX_THREADS
	.align		4
.L_476:
        /*0188*/ 	.byte	0x04, 0x05
        /*018a*/ 	.short	(.L_478 - .L_477)
.L_477:
        /*018c*/ 	.word	0x00000200
        /*0190*/ 	.word	0x00000001
        /*0194*/ 	.word	0x00000001


	//----- nvinfo : EIATTR_CRS_STACK_SIZE
	.align		4
.L_478:
        /*0198*/ 	.byte	0x04, 0x1e
        /*019a*/ 	.short	(.L_480 - .L_479)
.L_479:
        /*019c*/ 	.word	0x00000000


	//----- nvinfo : EIATTR_CBANK_PARAM_SIZE
	.align		4
.L_480:
        /*01a0*/ 	.byte	0x03, 0x19
        /*01a2*/ 	.short	0x0029


	//----- nvinfo : EIATTR_PARAM_CBANK
	.align		4
        /*01a4*/ 	.byte	0x04, 0x0a
        /*01a6*/ 	.short	(.L_482 - .L_481)
	.align		4
.L_481:
        /*01a8*/ 	.word	index@(.nv.constant0._ZN3cub18CUB_300001_SM_10006detail6reduce28DeviceReduceSingleTileKernelINS2_10policy_hubIljN4cuda3std3__44plusIlEEE10Policy1000EN6thrust24THRUST_300001_SM_1000_NS18transform_iteratorI11is_positivoNSD_6detail15normal_iteratorINSD_10device_ptrIdEEEEllEEPljS9_llNS7_10__identityEEEvT0_T1_T2_T3_T4_T6_)
        /*01ac*/ 	.short	0x0380
        /*01ae*/ 	.short	0x0029


	//----- nvinfo : EIATTR_SW_WAR
	.align		4
.L_482:
        /*01b0*/ 	.byte	0x04, 0x36
        /*01b2*/ 	.short	(.L_484 - .L_483)
.L_483:
        /*01b4*/ 	.word	0x00000008
.L_484:


//--------------------- .nv.info._ZN3cub18CUB_300001_SM_10006detail9transform16transform_kernelINS2_10policy_hubILb0EN4cuda3std3__45tupleIJN6thrust24THRUST_300001_SM_1000_NS6detail15normal_iteratorINSA_10device_ptrIdEEEESF_EEEE10policy1000ElNS7_5minusIdEESF_JPdSL_EEEvT0_iT1_T2_DpNS2_10kernel_argIT3_EE --------------------------
	.section	.nv.info._ZN3cub18CUB_300001_SM_10006detail9transform16transform_kernelINS2_10policy_hubILb0EN4cuda3std3__45tupleIJN6thrust24THRUST_300001_SM_1000_NS6detail15normal_iteratorINSA_10device_ptrIdEEEESF_EEEE10policy1000ElNS7_5minusIdEESF_JPdSL_EEEvT0_iT1_T2_DpNS2_10kernel_argIT3_EE,"",@"SHT_CUDA_INFO"
	.sectionflags	@""
	.align	4


	//----- nvinfo : EIATTR_CUDA_API_VERSION
	.align		4
        /*0000*/ 	.byte	0x04, 0x37
        /*0002*/ 	.short	(.L_486 - .L_485)
.L_485:
        /*0004*/ 	.word	0x00000082


	//----- nvinfo : EIATTR_KPARAM_INFO
	.align		4
.L_486:
        /*0008*/ 	.byte	0x04, 0x17
        /*000a*/ 	.short	(.L_488 - .L_487)
.L_487:
        /*000c*/ 	.word	0x00000000
        /*0010*/ 	.short	0x0005
        /*0012*/ 	.short	0x0028
        /*0014*/ 	.byte	0x00, 0xf0, 0x41, 0x00


	//----- nvinfo : EIATTR_KPARAM_INFO
	.align		4
.L_488:
        /*0018*/ 	.byte	0x04, 0x17
        /*001a*/ 	.short	(.L_490 - .L_489)
.L_489:
        /*001c*/ 	.word	0x00000000
        /*0020*/ 	.short	0x0004
        /*0022*/ 	.short	0x0018
        /*0024*/ 	.byte	0x00, 0xf0, 0x41, 0x00


	//----- nvinfo : EIATTR_KPARAM_INFO
	.align		4
.L_490:
        /*0028*/ 	.byte	0x04, 0x17
        /*002a*/ 	.short	(.L_492 - .L_491)
.L_491:
        /*002c*/ 	.word	0x00000000
        /*0030*/ 	.short	0x0003
        /*0032*/ 	.short	0x0010
        /*0034*/ 	.byte	0x00, 0xf0, 0x21, 0x00


	//----- nvinfo : EIATTR_KPARAM_INFO
	.align		4
.L_492:
        /*0038*/ 	.byte	0x04, 0x17
        /*003a*/ 	.short	(.L_494 - .L_493)
.L_493:
        /*003c*/ 	.word	0x00000000
        /*0040*/ 	.short	0x0002
        /*0042*/ 	.short	0x000c
        /*0044*/ 	.byte	0x00, 0xf0, 0x05, 0x00


	//----- nvinfo : EIATTR_KPARAM_INFO
	.align		4
.L_494:
        /*0048*/ 	.byte	0x04, 0x17
        /*004a*/ 	.short	(.L_496 - .L_495)
.L_495:
        /*004c*/ 	.word	0x00000000
        /*0050*/ 	.short	0x0001
        /*0052*/ 	.short	0x0008
        /*0054*/ 	.byte	0x00, 0xf0, 0x11, 0x00


	//----- nvinfo : EIATTR_KPARAM_INFO
	.align		4
.L_496:
        /*0058*/ 	.byte	0x04, 0x17
        /*005a*/ 	.short	(.L_498 - .L_497)
.L_497:
        /*005c*/ 	.word	0x00000000
        /*0060*/ 	.short	0x0000
        /*0062*/ 	.short	0x0000
        /*0064*/ 	.byte	0x00, 0xf0, 0x21, 0x00


	//----- nvinfo : EIATTR_SPARSE_MMA_MASK
	.align		4
.L_498:
        /*0068*/ 	.byte	0x03, 0x50
        /*006a*/ 	.short	0x0000


	//----- nvinfo : EIATTR_MAXREG_COUNT
	.align		4
        /*006c*/ 	.byte	0x03, 0x1b
        /*006e*/ 	.short	0x00ff


	//----- nvinfo : EIATTR_NUM_BARRIERS
	.align		4
        /*0070*/ 	.byte	0x02, 0x4c
        /*0072*/ 	.byte	0x01
	.zero		1


	//----- nvinfo : EIATTR_MERCURY_ISA_VERSION
	.align		4
        /*0074*/ 	.byte	0x03, 0x5f
        /*0076*/ 	.short	0x0101


	//----- nvinfo : EIATTR_COOP_GROUP_MASK_REGIDS
	.align		4
        /*0078*/ 	.byte	0x04, 0x29
        /*007a*/ 	.short	(.L_500 - .L_499)


	//   ....[0]....
.L_499:
        /*007c*/ 	.word	0xffffffff


	//----- nvinfo : EIATTR_COOP_GROUP_INSTR_OFFSETS
	.align		4
.L_500:
        /*0080*/ 	.byte	0x04, 0x28
        /*0082*/ 	.short	(.L_502 - .L_501)


	//   ....[0]....
.L_501:
        /*0084*/ 	.word	0x000019b0


	//----- nvinfo : EIATTR_VRC_CTA_INIT_COUNT
	.align		4
.L_502:
        /*0088*/ 	.byte	0x02, 0x4a
	.zero		1
	.zero		1


	//----- nvinfo : EIATTR_MBARRIER_INSTR_OFFSETS
	.align		4
        /*008c*/ 	.byte	0x04, 0x39
        /*008e*/ 	.short	(.L_504 - .L_503)


	//   ....[0]....
.L_503:
        /*0090*/ 	.word	0x000002d0
        /*0094*/ 	.word	0x000000ff
        /*0098*/ 	.word	0x00000000
        /*009c*/ 	.short	0x0100
        /*009e*/ 	.byte	0x11
	.zero		1


	//   ....[1]....
        /*00a0*/ 	.word	0x000004a0
        /*00a4*/ 	.word	0x000000ff
        /*00a8*/ 	.word	0x00000000
        /*00ac*/ 	.short	0x010a
        /*00ae*/ 	.byte	0x04
	.zero		1


	//----- nvinfo : EIATTR_NUM_MBARRIERS
	.align		4
.L_504:
        /*00b0*/ 	.byte	0x03, 0x38
        /*00b2*/ 	.short	0x0001


	//----- nvinfo : EIATTR_EXIT_INSTR_OFFSETS
	.align		4
        /*00b4*/ 	.byte	0x04, 0x1c
        /*00b6*/ 	.short	(.L_506 - .L_505)


	//   ....[0]....
.L_505:
        /*00b8*/ 	.word	0x00001a00


	//   ....[1]....
        /*00bc*/ 	.word	0x00001bf0


	//   ....[2]....
        /*00c0*/ 	.word	0x00001c20


	//   ....[3]....
        /*00c4*/ 	.word	0x00001dc0


	//----- nvinfo : EIATTR_MAX_THREADS
	.align		4
.L_506:
        /*00c8*/ 	.byte	0x04, 0x05
        /*00ca*/ 	.short	(.L_508 - .L_507)
.L_507:
        /*00cc*/ 	.word	0x00000080
        /*00d0*/ 	.word	0x00000001
        /*00d4*/ 	.word	0x00000001


	//----- nvinfo : EIATTR_CRS_STACK_SIZE
	.align		4
.L_508:
        /*00d8*/ 	.byte	0x04, 0x1e
        /*00da*/ 	.short	(.L_510 - .L_509)
.L_509:
        /*00dc*/ 	.word	0x00000000


	//----- nvinfo : EIATTR_CBANK_PARAM_SIZE
	.align		4
.L_510:
        /*00e0*/ 	.byte	0x03, 0x19
        /*00e2*/ 	.short	0x0038


	//----- nvinfo : EIATTR_PARAM_CBANK
	.align		4
        /*00e4*/ 	.byte	0x04, 0x0a
        /*00e6*/ 	.short	(.L_512 - .L_511)
	.align		4
.L_511:
        /*00e8*/ 	.word	index@(.nv.constant0._ZN3cub18CUB_300001_SM_10006detail9transform16transform_kernelINS2_10policy_hubILb0EN4cuda3std3__45tupleIJN6thrust24THRUST_300001_SM_1000_NS6detail15normal_iteratorINSA_10device_ptrIdEEEESF_EEEE10policy1000ElNS7_5minusIdEESF_JPdSL_EEEvT0_iT1_T2_DpNS2_10kernel_argIT3_EE)
        /*00ec*/ 	.short	0x0380
        /*00ee*/ 	.short	0x0038


	//----- nvinfo : EIATTR_SW_WAR
	.align		4
.L_512:
        /*00f0*/ 	.byte	0x04, 0x36
        /*00f2*/ 	.short	(.L_514 - .L_513)
.L_513:
        /*00f4*/ 	.word	0x00000008
.L_514:


//--------------------- .nv.info._ZN3cub18CUB_300001_SM_10006detail9transform16transform_kernelINS2_10policy_hubILb0EN4cuda3std3__45tupleIJN6thrust24THRUST_300001_SM_1000_NS6detail15normal_iteratorINSA_10device_ptrIdEEEESF_EEEE10policy1000EiNS7_5minusIdEESF_JPdSL_EEEvT0_iT1_T2_DpNS2_10kernel_argIT3_EE --------------------------
	.section	.nv.info._ZN3cub18CUB_300001_SM_10006detail9transform16transform_kernelINS2_10policy_hubILb0EN4cuda3std3__45tupleIJN6thrust24THRUST_300001_SM_1000_NS6detail15normal_iteratorINSA_10device_ptrIdEEEESF_EEEE10policy1000EiNS7_5minusIdEESF_JPdSL_EEEvT0_iT1_T2_DpNS2_10kernel_argIT3_EE,"",@"SHT_CUDA_INFO"
	.sectionflags	@""
	.align	4


	//----- nvinfo : EIATTR_CUDA_API_VERSION
	.align		4
        /*0000*/ 	.byte	0x04, 0x37
        /*0002*/ 	.short	(.L_516 - .L_515)
.L_515:
        /*0004*/ 	.word	0x00000082


	//----- nvinfo : EIATTR_KPARAM_INFO
	.align		4
.L_516:
        /*0008*/ 	.byte	0x04, 0x17
        /*000a*/ 	.short	(.L_518 - .L_517)
.L_517:
        /*000c*/ 	.word	0x00000000
        /*0010*/ 	.short	0x0005
        /*0012*/ 	.short	0x0028
        /*0014*/ 	.byte	0x00, 0xf0, 0x41, 0x00


	//----- nvinfo : EIATTR_KPARAM_INFO
	.align		4
.L_518:
        /*0018*/ 	.byte	0x04, 0x17
        /*001a*/ 	.short	(.L_520 - .L_519)
.L_519:
        /*001c*/ 	.word	0x00000000
        /*0020*/ 	.short	0x0004
        /*0022*/ 	.short	0x0018
        /*0024*/ 	.byte	0x00, 0xf0, 0x41, 0x00


	//----- nvinfo : EIATTR_KPARAM_INFO
	.align		4
.L_520:
        /*0028*/ 	.byte	0x04, 0x17
        /*002a*/ 	.short	(.L_522 - .L_521)
.L_521:
        /*002c*/ 	.word	0x00000000
        /*0030*/ 	.short	0x0003
        /*0032*/ 	.short	0x0010
        /*0034*/ 	.byte	0x00, 0xf0, 0x21, 0x00


	//----- nvinfo : EIATTR_KPARAM_INFO
	.align		4
.L_522:
        /*0038*/ 	.byte	0x04, 0x17
        /*003a*/ 	.short	(.L_524 - .L_523)
.L_523:
        /*003c*/ 	.word	0x00000000
        /*0040*/ 	.short	0x0002
        /*0042*/ 	.short	0x0008
        /*0044*/ 	.byte	0x00, 0xf0, 0x05, 0x00


	//----- nvinfo : EIATTR_KPARAM_INFO
	.align		4
.L_524:
        /*0048*/ 	.byte	0x04, 0x17
        /*004a*/ 	.short	(.L_526 - .L_525)
.L_525:
        /*004c*/ 	.word	0x00000000
        /*0050*/ 	.short	0x0001
        /*0052*/ 	.short	0x0004
        /*0054*/ 	.byte	0x00, 0xf0, 0x11, 0x00


	//----- nvinfo : EIATTR_KPARAM_INFO
	.align		4
.L_526:
        /*0058*/ 	.byte	0x04, 0x17
        /*005a*/ 	.short	(.L_528 - .L_527)
.L_527:
        /*005c*/ 	.word	0x00000000
        /*0060*/ 	.short	0x0000
        /*0062*/ 	.short	0x0000
        /*0064*/ 	.byte	0x00, 0xf0, 0x11, 0x00


	//----- nvinfo : EIATTR_SPARSE_MMA_MASK
	.align		4
.L_528:
        /*0068*/ 	.byte	0x03, 0x50
        /*006a*/ 	.short	0x0000


	//----- nvinfo : EIATTR_MAXREG_COUNT
	.align		4
        /*006c*/ 	.byte	0x03, 0x1b
        /*006e*/ 	.short	0x00ff


	//----- nvinfo : EIATTR_NUM_BARRIERS
	.align		4
        /*0070*/ 	.byte	0x02, 0x4c
        /*0072*/ 	.byte	0x01
	.zero		1


	//----- nvinfo : EIATTR_MERCURY_ISA_VERSION
	.align		4
        /*0074*/ 	.byte	0x03, 0x5f
        /*0076*/ 	.short	0x0101


	//----- nvinfo : EIATTR_COOP_GROUP_MASK_REGIDS
	.align		4
        /*0078*/ 	.byte	0x04, 0x29
        /*007a*/ 	.short	(.L_530 - .L_529)


	//   ....[0]....
.L_529:
        /*007c*/ 	.word	0xffffffff


	//----- nvinfo : EIATTR_COOP_GROUP_INSTR_OFFSETS
	.align		4
.L_530:
        /*0080*/ 	.byte	0x04, 0x28
        /*0082*/ 	.short	(.L_532 - .L_531)


	//   ....[0]....
.L_531:
        /*0084*/ 	.word	0x00001970


	//----- nvinfo : EIATTR_VRC_CTA_INIT_COUNT
	.align		4
.L_532:
        /*0088*/ 	.byte	0x02, 0x4a
	.zero		1
	.zero		1


	//----- nvinfo : EIATTR_MBARRIER_INSTR_OFFSETS
	.align		4
        /*008c*/ 	.byte	0x04, 0x39
        /*008e*/ 	.short	(.L_534 - .L_533)


	//   ....[0]....
.L_533:
        /*0090*/ 	.word	0x00000270
        /*0094*/ 	.word	0x000000ff
        /*0098*/ 	.word	0x00000000
        /*009c*/ 	.short	0x0100
        /*009e*/ 	.byte	0x0f
	.zero		1


	//   ....[1]....
        /*00a0*/ 	.word	0x00000420
        /*00a4*/ 	.word	0x000000ff
        /*00a8*/ 	.word	0x00000000
        /*00ac*/ 	.short	0x010a
        /*00ae*/ 	.byte	0x04
	.zero		1


	//----- nvinfo : EIATTR_NUM_MBARRIERS
	.align		4
.L_534:
        /*00b0*/ 	.byte	0x03, 0x38
        /*00b2*/ 	.short	0x0001


	//----- nvinfo : EIATTR_EXIT_INSTR_OFFSETS
	.align		4
        /*00b4*/ 	.byte	0x04, 0x1c
        /*00b6*/ 	.short	(.L_536 - .L_535)


	//   ....[0]....
.L_535:
        /*00b8*/ 	.word	0x000019c0


	//   ....[1]....
        /*00bc*/ 	.word	0x00001b50


	//   ....[2]....
        /*00c0*/ 	.word	0x00001bc0


	//   ....[3]....
        /*00c4*/ 	.word	0x00001da0


	//----- nvinfo : EIATTR_MAX_THREADS
	.align		4
.L_536:
        /*00c8*/ 	.byte	0x04, 0x05
        /*00ca*/ 	.short	(.L_538 - .L_537)
.L_537:
        /*00cc*/ 	.word	0x00000080
        /*00d0*/ 	.word	0x00000001
        /*00d4*/ 	.word	0x00000001


	//----- nvinfo : EIATTR_CRS_STACK_SIZE
	.align		4
.L_538:
        /*00d8*/ 	.byte	0x04, 0x1e
        /*00da*/ 	.short	(.L_540 - .L_539)
.L_539:
        /*00dc*/ 	.word	0x00000000


	//----- nvinfo : EIATTR_CBANK_PARAM_SIZE
	.align		4
.L_540:
        /*00e0*/ 	.byte	0x03, 0x19
        /*00e2*/ 	.short	0x0038


	//----- nvinfo : EIATTR_PARAM_CBANK
	.align		4
        /*00e4*/ 	.byte	0x04, 0x0a
        /*00e6*/ 	.short	(.L_542 - .L_541)
	.align		4
.L_541:
        /*00e8*/ 	.word	index@(.nv.constant0._ZN3cub18CUB_300001_SM_10006detail9transform16transform_kernelINS2_10policy_hubILb0EN4cuda3std3__45tupleIJN6thrust24THRUST_300001_SM_1000_NS6detail15normal_iteratorINSA_10device_ptrIdEEEESF_EEEE10policy1000EiNS7_5minusIdEESF_JPdSL_EEEvT0_iT1_T2_DpNS2_10kernel_argIT3_EE)
        /*00ec*/ 	.short	0x0380
        /*00ee*/ 	.short	0x0038


	//----- nvinfo : EIATTR_SW_WAR
	.align		4
.L_542:
        /*00f0*/ 	.byte	0x04, 0x36
        /*00f2*/ 	.short	(.L_544 - .L_543)
.L_543:
        /*00f4*/ 	.word	0x00000008
.L_544:


//--------------------- .nv.info._ZN3cub18CUB_300001_SM_10006detail8for_each13static_kernelINS2_12policy_hub_t12policy_500_tElN6thrust24THRUST_300001_SM_1000_NS8cuda_cub11__transform17unary_transform_fINS7_6detail15normal_iteratorINS7_10device_ptrIdEEEESF_SF_NS8_9__replace10constant_fIiEE11is_negativeEEEEvT0_T1_ --------------------------
	.section	.nv.info._ZN3cub18CUB_300001_SM_10006detail8for_each13static_kernelINS2_12policy_hub_t12policy_500_tElN6thrust24THRUST_300001_SM_1000_NS8cuda_cub11__transform17unary_transform_fINS7_6detail15normal_iteratorINS7_10device_ptrIdEEEESF_SF_NS8_9__replace10constant_fIiEE11is_negativeEEEEvT0_T1_,"",@"SHT_CUDA_INFO"
	.sectionflags	@""
	.align	4


	//----- nvinfo : EIATTR_CUDA_API_VERSION
	.align		4
        /*0000*/ 	.byte	0x04, 0x37
        /*0002*/ 	.short	(.L_546 - .L_545)
.L_545:
        /*0004*/ 	.word	0x00000082


	//----- nvinfo : EIATTR_KPARAM_INFO
	.align		4
.L_546:
        /*0008*/ 	.byte	0x04, 0x17
        /*000a*/ 	.short	(.L_548 - .L_547)
.L_547:
        /*000c*/ 	.word	0x00000000
        /*0010*/ 	.short	0x0001
        /*0012*/ 	.short	0x0008
        /*0014*/ 	.byte	0x00, 0xf0, 0x81, 0x00


	//----- nvinfo : EIATTR_KPARAM_INFO
	.align		4
.L_548:
        /*0018*/ 	.byte	0x04, 0x17
        /*001a*/ 	.short	(.L_550 - .L_549)
.L_549:
        /*001c*/ 	.word	0x00000000
        /*0020*/ 	.short	0x0000
        /*0022*/ 	.short	0x0000
        /*0024*/ 	.byte	0x00, 0xf0, 0x21, 0x00


	//----- nvinfo : EIATTR_SPARSE_MMA_MASK
	.align		4
.L_550:
        /*0028*/ 	.byte	0x03, 0x50
        /*002a*/ 	.short	0x0000


	//----- nvinfo : EIATTR_MAXREG_COUNT
	.align		4
        /*002c*/ 	.byte	0x03, 0x1b
        /*002e*/ 	.short	0x00ff


	//----- nvinfo : EIATTR_MERCURY_ISA_VERSION
	.align		4
        /*0030*/ 	.byte	0x03, 0x5f
        /*0032*/ 	.short	0x0101


	//----- nvinfo : EIATTR_VRC_CTA_INIT_COUNT
	.align		4
        /*0034*/ 	.byte	0x02, 0x4a
	.zero		1
	.zero		1


	//----- nvinfo : EIATTR_EXIT_INSTR_OFFSETS
	.align		4
        /*0038*/ 	.byte	0x04, 0x1c
        /*003a*/ 	.short	(.L_552 - .L_551)


	//   ....[0]....
.L_551:
        /*003c*/ 	.word	0x000001b0


	//   ....[1]....
        /*0040*/ 	.word	0x000001d0


	//   ....[2]....
        /*0044*/ 	.word	0x00000390


	//   ....[3]....
        /*0048*/ 	.word	0x00000430


	//   ....[4]....
        /*004c*/ 	.word	0x00000480


	//----- nvinfo : EIATTR_MAX_THREADS
	.align		4
.L_552:
        /*0050*/ 	.byte	0x04, 0x05
        /*0052*/ 	.short	(.L_554 - .L_553)
.L_553:
        /*0054*/ 	.word	0x00000100
        /*0058*/ 	.word	0x00000001
        /*005c*/ 	.word	0x00000001


	//----- nvinfo : EIATTR_CRS_STACK_SIZE
	.align		4
.L_554:
        /*0060*/ 	.byte	0x04, 0x1e
        /*0062*/ 	.short	(.L_556 - .L_555)
.L_555:
        /*0064*/ 	.word	0x00000000


	//----- nvinfo : EIATTR_CBANK_PARAM_SIZE
	.align		4
.L_556:
        /*0068*/ 	.byte	0x03, 0x19
        /*006a*/ 	.short	0x0028


	//----- nvinfo : EIATTR_PARAM_CBANK
	.align		4
        /*006c*/ 	.byte	0x04, 0x0a
        /*006e*/ 	.short	(.L_558 - .L_557)
	.align		4
.L_557:
        /*0070*/ 	.word	index@(.nv.constant0._ZN3cub18CUB_300001_SM_10006detail8for_each13static_kernelINS2_12policy_hub_t12policy_500_tElN6thrust24THRUST_300001_SM_1000_NS8cuda_cub11__transform17unary_transform_fINS7_6detail15normal_iteratorINS7_10device_ptrIdEEEESF_SF_NS8_9__replace10constant_fIiEE11is_negativeEEEEvT0_T1_)
        /*0074*/ 	.short	0x0380
        /*0076*/ 	.short	0x0028


	//----- nvinfo : EIATTR_SW_WAR
	.align		4
.L_558:
        /*0078*/ 	.byte	0x04, 0x36
        /*007a*/ 	.short	(.L_560 - .L_559)
.L_559:
        /*007c*/ 	.word	0x00000008
.L_560:


//--------------------- .nv.info._ZN3cub18CUB_300001_SM_10006detail8for_each13static_kernelINS2_12policy_hub_t12policy_500_tEmN6thrust24THRUST_300001_SM_1000_NS8cuda_cub20__uninitialized_fill7functorINS7_10device_ptrIdEEdEEEEvT0_T1_ --------------------------
	.section	.nv.info._ZN3cub18CUB_300001_SM_10006detail8for_each13static_kernelINS2_12policy_hub_t12policy_500_tEmN6thrust24THRUST_300001_SM_1000_NS8cuda_cub20__uninitialized_fill7functorINS7_10device_ptrIdEEdEEEEvT0_T1_,"",@"SHT_CUDA_INFO"
	.sectionflags	@""
	.align	4


	//----- nvinfo : EIATTR_CUDA_API_VERSION
	.align		4
        /*0000*/ 	.byte	0x04, 0x37
        /*0002*/ 	.short	(.L_562 - .L_561)
.L_561:
        /*0004*/ 	.word	0x00000082


	//----- nvinfo : EIATTR_KPARAM_INFO
	.align		4
.L_562:
        /*0008*/ 	.byte	0x04, 0x17
        /*000a*/ 	.short	(.L_564 - .L_563)
.L_563:
        /*000c*/ 	.word	0x00000000
        /*0010*/ 	.short	0x0001
        /*0012*/ 	.short	0x0008
        /*0014*/ 	.byte	0x00, 0xf0, 0x41, 0x00


	//----- nvinfo : EIATTR_KPARAM_INFO
	.align		4
.L_564:
        /*0018*/ 	.byte	0x04, 0x17
        /*001a*/ 	.short	(.L_566 - .L_565)
.L_565:
        /*001c*/ 	.word	0x00000000
        /*0020*/ 	.short	0x0000
        /*0022*/ 	.short	0x0000
        /*0024*/ 	.byte	0x00, 0xf0, 0x21, 0x00


	//----- nvinfo : EIATTR_SPARSE_MMA_MASK
	.align		4
.L_566:
        /*0028*/ 	.byte	0x03, 0x50
        /*002a*/ 	.short	0x0000


	//----- nvinfo : EIATTR_MAXREG_COUNT
	.align		4
        /*002c*/ 	.byte	0x03, 0x1b
        /*002e*/ 	.short	0x00ff


	//----- nvinfo : EIATTR_MERCURY_ISA_VERSION
	.align		4
        /*0030*/ 	.byte	0x03, 0x5f
        /*0032*/ 	.short	0x0101


	//----- nvinfo : EIATTR_VRC_CTA_INIT_COUNT
	.align		4
        /*0034*/ 	.byte	0x02, 0x4a
	.zero		1
	.zero		1


	//----- nvinfo : EIATTR_EXIT_INSTR_OFFSETS
	.align		4
        /*0038*/ 	.byte	0x04, 0x1c
        /*003a*/ 	.short	(.L_568 - .L_567)


	//   ....[0]....
.L_567:
        /*003c*/ 	.word	0x00000130


	//   ....[1]....
        /*0040*/ 	.word	0x00000230


	//   ....[2]....
        /*0044*/ 	.word	0x00000260


	//----- nvinfo : EIATTR_MAX_THREADS
	.align		4
.L_568:
        /*0048*/ 	.byte	0x04, 0x05
        /*004a*/ 	.short	(.L_570 - .L_569)
.L_569:
        /*004c*/ 	.word	0x00000100
        /*0050*/ 	.word	0x00000001
        /*0054*/ 	.word	0x00000001


	//----- nvinfo : EIATTR_CBANK_PARAM_SIZE
	.align		4
.L_570:
        /*0058*/ 	.byte	0x03, 0x19
        /*005a*/ 	.short	0x0018


	//----- nvinfo : EIATTR_PARAM_CBANK
	.align		4
        /*005c*/ 	.byte	0x04, 0x0a
        /*005e*/ 	.short	(.L_572 - .L_571)
	.align		4
.L_571:
        /*0060*/ 	.word	index@(.nv.constant0._ZN3cub18CUB_300001_SM_10006detail8for_each13static_kernelINS2_12policy_hub_t12policy_500_tEmN6thrust24THRUST_300001_SM_1000_NS8cuda_cub20__uninitialized_fill7functorINS7_10device_ptrIdEEdEEEEvT0_T1_)
        /*0064*/ 	.short	0x0380
        /*0066*/ 	.short	0x0018


	//----- nvinfo : EIATTR_SW_WAR
	.align		4
.L_572:
        /*0068*/ 	.byte	0x04, 0x36
        /*006a*/ 	.short	(.L_574 - .L_573)
.L_573:
        /*006c*/ 	.word	0x00000008
.L_574:


//--------------------- .nv.info._ZN3cub18CUB_300001_SM_10006detail11EmptyKernelIvEEvv --------------------------
	.section	.nv.info._ZN3cub18CUB_300001_SM_10006detail11EmptyKernelIvEEvv,"",@"SHT_CUDA_INFO"
	.sectionflags	@""
	.align	4


	//----- nvinfo : EIATTR_CUDA_API_VERSION
	.align		4
        /*0000*/ 	.byte	0x04, 0x37
        /*0002*/ 	.short	(.L_576 - .L_575)
.L_575:
        /*0004*/ 	.word	0x00000082


	//----- nvinfo : EIATTR_SPARSE_MMA_MASK
	.align		4
.L_576:
        /*0008*/ 	.byte	0x03, 0x50
        /*000a*/ 	.short	0x0000


	//----- nvinfo : EIATTR_MAXREG_COUNT
	.align		4
        /*000c*/ 	.byte	0x03, 0x1b
        /*000e*/ 	.short	0x00ff


	//----- nvinfo : EIATTR_MERCURY_ISA_VERSION
	.align		4
        /*0010*/ 	.byte	0x03, 0x5f
        /*0012*/ 	.short	0x0101


	//----- nvinfo : EIATTR_VRC_CTA_INIT_COUNT
	.align		4
        /*0014*/ 	.byte	0x02, 0x4a
	.zero		1
	.zero		1


	//----- nvinfo : EIATTR_EXIT_INSTR_OFFSETS
	.align		4
        /*0018*/ 	.byte	0x04, 0x1c
        /*001a*/ 	.short	(.L_578 - .L_577)


	//   ....[0]....
.L_577:
        /*001c*/ 	.word	0x00000010


	//----- nvinfo : EIATTR_SW_WAR
	.align		4
.L_578:
        /*0020*/ 	.byte	0x04, 0x36
        /*0022*/ 	.short	(.L_580 - .L_579)
.L_579:
        /*0024*/ 	.word	0x00000008
.L_580:


//--------------------- .nv.callgraph             --------------------------
	.section	.nv.callgraph,"",@"SHT_CUDA_CALLGRAPH"
	.align	4
	.sectionentsize	8
	.align		4
        /*0000*/ 	.word	0x00000000
	.align		4
        /*0004*/ 	.word	0xffffffff
	.align		4
        /*0008*/ 	.word	0x00000000
	.align		4
        /*000c*/ 	.word	0xfffffffe
	.align		4
        /*0010*/ 	.word	0x00000000
	.align		4
        /*0014*/ 	.word	0xfffffffd
	.align		4
        /*0018*/ 	.word	0x00000000
	.align		4
        /*001c*/ 	.word	0xfffffffc


//--------------------- .nv.constant4             --------------------------
	.section	.nv.constant4,"a",@progbits
	.align	8
	.align		8
.nv.constant4:
        /*0000*/ 	.dword	_ZN30_INTERNAL_8d7dded8_4_k_cu_main4cuda3std3__45__cpo5beginE
	.align		8
        /*0008*/ 	.dword	_ZN30_INTERNAL_8d7dded8_4_k_cu_main4cuda3std3__45__cpo3endE
	.align		8
        /*0010*/ 	.dword	_ZN30_INTERNAL_8d7dded8_4_k_cu_main4cuda3std3__45__cpo6cbeginE
	.align		8
        /*0018*/ 	.dword	_ZN30_INTERNAL_8d7dded8_4_k_cu_main4cuda3std3__45__cpo4cendE
	.align		8
        /*0020*/ 	.dword	_ZN30_INTERNAL_8d7dded8_4_k_cu_main4cuda3std3__45__cpo6rbeginE
	.align		8
        /*0028*/ 	.dword	_ZN30_INTERNAL_8d7dded8_4_k_cu_main4cuda3std3__45__cpo4rendE
	.align		8
        /*0030*/ 	.dword	_ZN30_INTERNAL_8d7dded8_4_k_cu_main4cuda3std3__45__cpo7crbeginE
	.align		8
        /*0038*/ 	.dword	_ZN30_INTERNAL_8d7dded8_4_k_cu_main4cuda3std3__45__cpo5crendE
	.align		8
        /*0040*/ 	.dword	_ZN30_INTERNAL_8d7dded8_4_k_cu_main4cuda3std3__432_GLOBAL__N__8d7dded8_4_k_cu_main6ignoreE
	.align		8
        /*0048*/ 	.dword	_ZN30_INTERNAL_8d7dded8_4_k_cu_main4cuda3std3__419piecewise_constructE
	.align		8
        /*0050*/ 	.dword	_ZN30_INTERNAL_8d7dded8_4_k_cu_main4cuda3std3__48in_placeE
	.align		8
        /*0058*/ 	.dword	_ZN30_INTERNAL_8d7dded8_4_k_cu_main4cuda3std3__420unreachable_sentinelE
	.align		8
        /*0060*/ 	.dword	_ZN30_INTERNAL_8d7dded8_4_k_cu_main4cuda3std3__47nulloptE
	.align		8
        /*0068*/ 	.dword	_ZN30_INTERNAL_8d7dded8_4_k_cu_main4cuda3std3__48unexpectE
	.align		8
        /*0070*/ 	.dword	_ZN30_INTERNAL_8d7dded8_4_k_cu_main4cuda3std6ranges3__45__cpo4swapE
	.align		8
        /*0078*/ 	.dword	_ZN30_INTERNAL_8d7dded8_4_k_cu_main4cuda3std6ranges3__45__cpo9iter_moveE
	.align		8
        /*0080*/ 	.dword	_ZN30_INTERNAL_8d7dded8_4_k_cu_main4cuda3std6ranges3__45__cpo5beginE
	.align		8
        /*0088*/ 	.dword	_ZN30_INTERNAL_8d7dded8_4_k_cu_main4cuda3std6ranges3__45__cpo3endE
	.align		8
        /*0090*/ 	.dword	_ZN30_INTERNAL_8d7dded8_4_k_cu_main4cuda3std6ranges3__45__cpo6cbeginE
	.align		8
        /*0098*/ 	.dword	_ZN30_INTERNAL_8d7dded8_4_k_cu_main4cuda3std6ranges3__45__cpo4cendE
	.align		8
        /*00a0*/ 	.dword	_ZN30_INTERNAL_8d7dded8_4_k_cu_main4cuda3std6ranges3__45__cpo7advanceE
	.align		8
        /*00a8*/ 	.dword	_ZN30_INTERNAL_8d7dded8_4_k_cu_main4cuda3std6ranges3__45__cpo9iter_swapE
	.align		8
        /*00b0*/ 	.dword	_ZN30_INTERNAL_8d7dded8_4_k_cu_main4cuda3std6ranges3__45__cpo4nextE
	.align		8
        /*00b8*/ 	.dword	_ZN30_INTERNAL_8d7dded8_4_k_cu_main4cuda3std6ranges3__45__cpo4prevE
	.align		8
        /*00c0*/ 	.dword	_ZN30_INTERNAL_8d7dded8_4_k_cu_main4cuda3std6ranges3__45__cpo4dataE
	.align		8
        /*00c8*/ 	.dword	_ZN30_INTERNAL_8d7dded8_4_k_cu_main4cuda3std6ranges3__45__cpo5cdataE
	.align		8
        /*00d0*/ 	.dword	_ZN30_INTERNAL_8d7dded8_4_k_cu_main4cuda3std6ranges3__45__cpo4sizeE
	.align		8
        /*00d8*/ 	.dword	_ZN30_INTERNAL_8d7dded8_4_k_cu_main4cuda3std6ranges3__45__cpo5ssizeE
	.align		8
        /*00e0*/ 	.dword	_ZN30_INTERNAL_8d7dded8_4_k_cu_main4cuda3std6ranges3__45__cpo8distanceE
	.align		8
        /*00e8*/ 	.dword	_ZN30_INTERNAL_8d7dded8_4_k_cu_main6thrust24THRUST_300001_SM_1000_NS8cuda_cub3parE
	.align		8
        /*00f0*/ 	.dword	_ZN30_INTERNAL_8d7dded8_4_k_cu_main6thrust24THRUST_300001_SM_1000_NS8cuda_cub10par_nosyncE
	.align		8
        /*00f8*/ 	.dword	_ZN30_INTERNAL_8d7dded8_4_k_cu_main6thrust24THRUST_300001_SM_1000_NS6system6detail10sequential3seqE
	.align		8
        /*0100*/ 	.dword	_ZN30_INTERNAL_8d7dded8_4_k_cu_main6thrust24THRUST_300001_SM_1000_NS12placeholders2_1E
	.align		8
        /*0108*/ 	.dword	_ZN30_INTERNAL_8d7dded8_4_k_cu_main6thrust24THRUST_300001_SM_1000_NS12placeholders2_2E
	.align		8
        /*0110*/ 	.dword	_ZN30_INTERNAL_8d7dded8_4_k_cu_main6thrust24THRUST_300001_SM_1000_NS12placeholders2_3E
	.align		8
        /*0118*/ 	.dword	_ZN30_INTERNAL_8d7dded8_4_k_cu_main6thrust24THRUST_300001_SM_1000_NS12placeholders2_4E
	.align		8
        /*0120*/ 	.dword	_ZN30_INTERNAL_8d7dded8_4_k_cu_main6thrust24THRUST_300001_SM_1000_NS12placeholders2_5E
	.align		8
        /*0128*/ 	.dword	_ZN30_INTERNAL_8d7dded8_4_k_cu_main6thrust24THRUST_300001_SM_1000_NS12placeholders2_6E
	.align		8
        /*0130*/ 	.dword	_ZN30_INTERNAL_8d7dded8_4_k_cu_main6thrust24THRUST_300001_SM_1000_NS12placeholders2_7E
	.align		8
        /*0138*/ 	.dword	_ZN30_INTERNAL_8d7dded8_4_k_cu_main6thrust24THRUST_300001_SM_1000_NS12placeholders2_8E
	.align		8
        /*0140*/ 	.dword	_ZN30_INTERNAL_8d7dded8_4_k_cu_main6thrust24THRUST_300001_SM_1000_NS12placeholders2_9E
	.align		8
        /*0148*/ 	.dword	_ZN30_INTERNAL_8d7dded8_4_k_cu_main6thrust24THRUST_300001_SM_1000_NS12placeholders3_10E
	.align		8
        /*0150*/ 	.dword	_ZN30_INTERNAL_8d7dded8_4_k_cu_main6thrust24THRUST_300001_SM_1000_NS3seqE


//--------------------- .text._ZN3cub18CUB_300001_SM_10006detail6reduce28DeviceReduceSingleTileKernelINS2_10policy_hubIdyN4cuda3std3__44plusIdEEE10Policy1000EPdSC_iS9_ddNS7_10__identityEEEvT0_T1_T2_T3_T4_T6_ --------------------------
	.section	.text._ZN3cub18CUB_300001_SM_10006detail6reduce28DeviceReduceSingleTileKernelINS2_10policy_hubIdyN4cuda3std3__44plusIdEEE10Policy1000EPdSC_iS9_ddNS7_10__identityEEEvT0_T1_T2_T3_T4_T6_,"ax",@progbits
	.align	128
        .global         _ZN3cub18CUB_300001_SM_10006detail6reduce28DeviceReduceSingleTileKernelINS2_10policy_hubIdyN4cuda3std3__44plusIdEEE10Policy1000EPdSC_iS9_ddNS7_10__identityEEEvT0_T1_T2_T3_T4_T6_
        .type           _ZN3cub18CUB_300001_SM_10006detail6reduce28DeviceReduceSingleTileKernelINS2_10policy_hubIdyN4cuda3std3__44plusIdEEE10Policy1000EPdSC_iS9_ddNS7_10__identityEEEvT0_T1_T2_T3_T4_T6_,@function
        .size           _ZN3cub18CUB_300001_SM_10006detail6reduce28DeviceReduceSingleTileKernelINS2_10policy_hubIdyN4cuda3std3__44plusIdEEE10Policy1000EPdSC_iS9_ddNS7_10__identityEEEvT0_T1_T2_T3_T4_T6_,(.L_x_425 - _ZN3cub18CUB_300001_SM_10006detail6reduce28DeviceReduceSingleTileKernelINS2_10policy_hubIdyN4cuda3std3__44plusIdEEE10Policy1000EPdSC_iS9_ddNS7_10__identityEEEvT0_T1_T2_T3_T4_T6_)
        .other          _ZN3cub18CUB_300001_SM_10006detail6reduce28DeviceReduceSingleTileKernelINS2_10policy_hubIdyN4cuda3std3__44plusIdEEE10Policy1000EPdSC_iS9_ddNS7_10__identityEEEvT0_T1_T2_T3_T4_T6_,@"STO_CUDA_ENTRY STV_DEFAULT"
_ZN3cub18CUB_300001_SM_10006detail6reduce28DeviceReduceSingleTileKernelINS2_10policy_hubIdyN4cuda3std3__44plusIdEEE10Policy1000EPdSC_iS9_ddNS7_10__identityEEEvT0_T1_T2_T3_T4_T6_:
.text._ZN3cub18CUB_300001_SM_10006detail6reduce28DeviceReduceSingleTileKernelINS2_10policy_hubIdyN4cuda3std3__44plusIdEEE10Policy1000EPdSC_iS9_ddNS7_10__identityEEEvT0_T1_T2_T3_T4_T6_:
[----:B------:R-:W-:Y:S01]  /*0000*/  LDC R1, c[0x0][0x37c] ;  /* 0x0000df00ff017b82 */ /* 0x000fe20000000800 */
[----:B------:R-:W0:Y:S01]  /*0010*/  LDCU UR4, c[0x0][0x390] ;  /* 0x00007200ff0477ac */ /* 0x000e220008000800 */
[----:B------:R-:W1:Y:S01]  /*0020*/  LDCU.64 UR6, c[0x0][0x358] ;  /* 0x00006b00ff0677ac */ /* 0x000e620008000a00 */
[----:B0-----:R-:W-:-:S05]  /*0030*/  IMAD.U32 R4, RZ, RZ, UR4 ;  /* 0x00000004ff047e24 */ /* 0x001fca000f8e00ff */
[----:B------:R-:W-:-:S13]  /*0040*/  ISETP.NE.AND P0, PT, R4, RZ, PT ;  /* 0x000000ff0400720c */ /* 0x000fda0003f05270 */
[----:B-1----:R-:W-:Y:S05]  /*0050*/  @P0 BRA `(.L_x_0) ;  /* 0x00000000001c0947 */ /* 0x002fea0003800000 */
[----:B------:R-:W0:Y:S02]  /*0060*/  S2R R0, SR_TID.X ;  /* 0x0000000000007919 */ /* 0x000e240000002100 */
[----:B0-----:R-:W-:-:S13]  /*0070*/  ISETP.NE.AND P0, PT, R0, RZ, PT ;  /* 0x000000ff0000720c */ /* 0x001fda0003f05270 */
[----:B------:R-:W-:Y:S05]  /*0080*/  @P0 EXIT ;  /* 0x000000000000094d */ /* 0x000fea0003800000 */
[----:B------:R-:W0:Y:S08]  /*0090*/  LDC.64 R2, c[0x0][0x388] ;  /* 0x0000e200ff027b82 */ /* 0x000e300000000a00 */
[----:B------:R-:W0:Y:S02]  /*00a0*/  LDC.64 R4, c[0x0][0x398] ;  /* 0x0000e600ff047b82 */ /* 0x000e240000000a00 */
[----:B0-----:R-:W-:Y:S01]  /*00b0*/  STG.E.64 desc[UR6][R2.64], R4 ;  /* 0x0000000402007986 */ /* 0x001fe2000c101b06 */
[----:B------:R-:W-:Y:S05]  /*00c0*/  EXIT ;  /* 0x000000000000794d */ /* 0x000fea0003800000 */
.L_x_0:
[----:B------:R-:W-:Y:S01]  /*00d0*/  ISETP.GT.AND P0, PT, R4, 0xdff, PT ;  /* 0x00000dff0400780c */ /* 0x000fe20003f04270 */
[----:B------:R-:W-:-:S12]  /*00e0*/  BSSY.RECONVERGENT B0, `(.L_x_1) ;  /* 0x0000242000007945 */ /* 0x000fd80003800200 */
[----:B------:R-:W-:Y:S05]  /*00f0*/  @P0 BRA `(.L_x_2) ;  /* 0x0000001400180947 */ /* 0x000fea0003800000 */
[----:B------:R-:W0:Y:S01]  /*0100*/  S2R R5, SR_TID.X ;  /* 0x0000000000057919 */ /* 0x000e220000002100 */
[----:B------:R-:W-:Y:S01]  /*0110*/  BSSY.RECONVERGENT B1, `(.L_x_3) ;  /* 0x0000009000017945 */ /* 0x000fe20003800200 */
[----:B------:R-:W-:Y:S02]  /*0120*/  CS2R R2, SRZ ;  /* 0x0000000000027805 */ /* 0x000fe4000001ff00 */
[----:B0-----:R-:W-:Y:S01]  /*0130*/  ISETP.GE.AND P0, PT, R5, R4, PT ;  /* 0x000000040500720c */ /* 0x001fe20003f06270 */
[----:B------:R-:W-:-:S12]  /*0140*/  IMAD.MOV.U32 R7, RZ, RZ, R5 ;  /* 0x000000ffff077224 */ /* 0x000fd800078e0005 */
[----:B------:R-:W-:Y:S05]  /*0150*/  @P0 BRA `(.L_x_4) ;  /* 0x0000000000100947 */ /* 0x000fea0003800000 */
[----:B------:R-:W0:Y:S02]  /*0160*/  LDC.64 R2, c[0x0][0x380] ;  /* 0x0000e000ff027b82 */ /* 0x000e240000000a00 */
[----:B0-----:R-:W-:-:S06]  /*0170*/  IMAD.WIDE.U32 R2, R5, 0x8, R2 ;  /* 0x0000000805027825 */ /* 0x001fcc00078e0002 */
[----:B------:R-:W5:Y:S01]  /*0180*/  LDG.E.64.CONSTANT R2, desc[UR6][R2.64] ;  /* 0x0000000602027981 */ /* 0x000f62000c1e9b00 */
[----:B------:R-:W-:-:S07]  /*0190*/  VIADD R7, R5, 0x200 ;  /* 0x0000020005077836 */ /* 0x000fce0000000000 */
.L_x_4:
[----:B------:R-:W-:Y:S05]  /*01a0*/  BSYNC.RECONVERGENT B1 ;  /* 0x0000000000017941 */ /* 0x000fea0003800200 */
.L_x_3:
[----:B------:R-:W-:Y:S01]  /*01b0*/  ISETP.GE.AND P0, PT, R7, R4, PT ;  /* 0x000000040700720c */ /* 0x000fe20003f06270 */
[----:B------:R-:W-:-:S12]  /*01c0*/  BSSY.RECONVERGENT B1, `(.L_x_5) ;  /* 0x0000076000017945 */ /* 0x000fd80003800200 */
[----:B------:R-:W-:Y:S05]  /*01d0*/  @P0 BRA `(.L_x_6) ;  /* 0x0000000400d00947 */ /* 0x000fea0003800000 */
[----:B------:R-:W-:Y:S01]  /*01e0*/  LOP3.LUT R9, RZ, R7, RZ, 0x33, !PT ;  /* 0x00000007ff097212 */ /* 0x000fe200078e33ff */
[----:B------:R-:W-:Y:S04]  /*01f0*/  BSSY.RECONVERGENT B2, `(.L_x_7) ;  /* 0x0000017000027945 */ /* 0x000fe80003800200 */
[----:B------:R-:W-:-:S05]  /*0200*/  IMAD.IADD R0, R9, 0x1, R4 ;  /* 0x0000000109007824 */ /* 0x000fca00078e0204 */
[C---:B------:R-:W-:Y:S02]  /*0210*/  LOP3.LUT R6, R0.reuse, 0x600, RZ, 0xc0, !PT ;  /* 0x0000060000067812 */ /* 0x040fe400078ec0ff */
[----:B------:R-:W-:Y:S02]  /*0220*/  ISETP.GE.U32.AND P0, PT, R0, 0x600, PT ;  /* 0x000006000000780c */ /* 0x000fe40003f06070 */
[----:B------:R-:W-:-:S13]  /*0230*/  ISETP.NE.AND P1, PT, R6, 0x600, PT ;  /* 0x000006000600780c */ /* 0x000fda0003f25270 */
[----:B------:R-:W-:Y:S05]  /*0240*/  @!P1 BRA `(.L_x_8) ;  /* 0x0000000000449947 */ /* 0x000fea0003800000 */
[----:B------:R-:W0:Y:S01]  /*0250*/  LDC.64 R8, c[0x0][0x380] ;  /* 0x0000e000ff087b82 */ /* 0x000e220000000a00 */
[----:B------:R-:W-:-:S04]  /*0260*/  LEA.HI R0, R0, 0x1, RZ, 0x17 ;  /* 0x0000000100007811 */ /* 0x000fc800078fb8ff */
[----:B------:R-:W-:-:S05]  /*0270*/  LOP3.LUT R0, R0, 0x3, RZ, 0xc0, !PT ;  /* 0x0000000300007812 */ /* 0x000fca00078ec0ff */
[----:B------:R-:W-:Y:S02]  /*0280*/  IMAD.MOV R0, RZ, RZ, -R0 ;  /* 0x000000ffff007224 */ /* 0x000fe400078e0a00 */
[----:B0-----:R-:W-:-:S04]  /*0290*/  IMAD.WIDE.U32 R8, R7, 0x8, R8 ;  /* 0x0000000807087825 */ /* 0x001fc800078e0008 */
[----:B------:R-:W-:Y:S02]  /*02a0*/  IMAD.MOV.U32 R6, RZ, RZ, R8 ;  /* 0x000000ffff067224 */ /* 0x000fe400078e0008 */
[----:B------:R-:W-:-:S07]  /*02b0*/  IMAD.MOV.U32 R11, RZ, RZ, R9 ;  /* 0x000000ffff0b7224 */ /* 0x000fce00078e0009 */
.L_x_9:
[----:B------:R-:W-:Y:S02]  /*02c0*/  IMAD.MOV.U32 R8, RZ, RZ, R6 ;  /* 0x000000ffff087224 */ /* 0x000fe400078e0006 */
[----:B------:R-:W-:-:S06]  /*02d0*/  IMAD.MOV.U32 R9, RZ, RZ, R11 ;  /* 0x000000ffff097224 */ /* 0x000fcc00078e000b */
[----:B------:R-:W2:Y:S01]  /*02e0*/  LDG.E.64.CONSTANT R8, desc[UR6][R8.64] ;  /* 0x0000000608087981 */ /* 0x000ea2000c1e9b00 */
[----:B------:R-:W-:Y:S01]  /*02f0*/  VIADD R0, R0, 0x1 ;  /* 0x0000000100007836 */ /* 0x000fe20000000000 */
[----:B------:R-:W-:Y:S01]  /*0300*/  IADD3 R6, P2, PT, R6, 0x1000, RZ ;  /* 0x0000100006067810 */ /* 0x000fe20007f5e0ff */
[----:B------:R-:W-:-:S03]  /*0310*/  VIADD R7, R7, 0x200 ;  /* 0x0000020007077836 */ /* 0x000fc60000000000 */
[----:B------:R-:W-:Y:S01]  /*0320*/  ISETP.NE.AND P1, PT, R0, RZ, PT ;  /* 0x000000ff0000720c */ /* 0x000fe20003f25270 */
[----:B------:R-:W-:Y:S01]  /*0330*/  IMAD.X R11, RZ, RZ, R11, P2 ;  /* 0x000000ffff0b7224 */ /* 0x000fe200010e060b */
[----:B--2--5:R-:W-:-:S11]  /*0340*/  DADD R2, R8, R2 ;  /* 0x0000000008027229 */ /* 0x024fd60000000002 */
[----:B------:R-:W-:Y:S05]  /*0350*/  @P1 BRA `(.L_x_9) ;  /* 0xfffffffc00d81947 */ /* 0x000fea000383ffff */
.L_x_8:
[----:B------:R-:W-:Y:S05]  /*0360*/  BSYNC.RECONVERGENT B2 ;  /* 0x0000000000027941 */ /* 0x000fea0003800200 */
.L_x_7:
[----:B------:R-:W-:Y:S05]  /*0370*/  @!P0 BRA `(.L_x_6) ;  /* 0x0000000400688947 */ /* 0x000fea0003800000 */
[----:B------:R-:W-:Y:S01]  /*0380*/  IMAD.IADD R0, R4, 0x1, -R7 ;  /* 0x0000000104007824 */ /* 0x000fe200078e0a07 */
[----:B------:R-:W-:Y:S01]  /*0390*/  BSSY.RECONVERGENT B2, `(.L_x_10) ;  /* 0x0000031000027945 */ /* 0x000fe20003800200 */
[----:B------:R-:W-:-:S03]  /*03a0*/  PLOP3.LUT P0, PT, PT, PT, PT, 0x80, 0x8 ;  /* 0x000000000008781c */ /* 0x000fc60003f0f070 */
[----:B------:R-:W-:-:S13]  /*03b0*/  ISETP.GT.AND P1, PT, R0, 0x1800, PT ;  /* 0x000018000000780c */ /* 0x000fda0003f24270 */
[----:B------:R-:W-:Y:S05]  /*03c0*/  @!P1 BRA `(.L_x_11) ;  /* 0x0000000000b49947 */ /* 0x000fea0003800000 */
[----:B------:R-:W-:Y:S01]  /*03d0*/  PLOP3.LUT P0, PT, PT, PT, PT, 0x8, 0x80 ;  /* 0x000000000080781c */ /* 0x000fe20003f0e170 */
[----:B------:R-:W-:-:S12]  /*03e0*/  VIADD R0, R4, 0xffffe800 ;  /* 0xffffe80004007836 */ /* 0x000fd80000000000 */
.L_x_12:
[----:B------:R-:W0:Y:S02]  /*03f0*/  LDC.64 R32, c[0x0][0x380] ;  /* 0x0000e000ff207b82 */ /* 0x000e240000000a00 */
[----:B0-----:R-:W-:-:S05]  /*0400*/  IMAD.WIDE R14, R7, 0x8, R32 ;  /* 0x00000008070e7825 */ /* 0x001fca00078e0220 */
[----:B------:R-:W2:Y:S04]  /*0410*/  LDG.E.64.CONSTANT R8, desc[UR6][R14.64] ;  /* 0x000000060e087981 */ /* 0x000ea8000c1e9b00 */
[----:B------:R-:W3:Y:S04]  /*0420*/  LDG.E.64.CONSTANT R10, desc[UR6][R14.64+0x1000] ;  /* 0x001000060e0a7981 */ /* 0x000ee8000c1e9b00 */
[----:B------:R-:W4:Y:S01]  /*0430*/  LDG.E.64.CONSTANT R12, desc[UR6][R14.64+0x2000] ;  /* 0x002000060e0c7981 */ /* 0x000f22000c1e9b00 */
[----:B------:R-:W-:-:S03]  /*0440*/  VIADD R41, R7, 0x800 ;  /* 0x0000080007297836 */ /* 0x000fc60000000000 */
[----:B------:R-:W4:Y:S01]  /*0450*/  LDG.E.64.CONSTANT R30, desc[UR6][R14.64+0x3000] ;  /* 0x003000060e1e7981 */ /* 0x000f22000c1e9b00 */
[----:B------:R-:W-:-:S05]  /*0460*/  IMAD.WIDE R40, R41, 0x8, R32 ;  /* 0x0000000829287825 */ /* 0x000fca00078e0220 */
[----:B------:R-:W4:Y:S04]  /*0470*/  LDG.E.64.CONSTANT R28, desc[UR6][R40.64] ;  /* 0x00000006281c7981 */ /* 0x000f28000c1e9b00 */
[----:B------:R-:W4:Y:S04]  /*0480*/  LDG.E.64.CONSTANT R26, desc[UR6][R40.64+0x1000] ;  /* 0x00100006281a7981 */ /* 0x000f28000c1e9b00 */
        /* <DEDUP_REMOVED lines=12> */
[----:B------:R-:W4:Y:S04]  /*0550*/  LDG.E.64.CONSTANT R34, desc[UR6][R44.64+0x2000] ;  /* 0x002000062c227981 */ /* 0x000f28000c1e9b00 */
[----:B------:R-:W4:Y:S01]  /*0560*/  LDG.E.64.CONSTANT R32, desc[UR6][R44.64+0x3000] ;  /* 0x003000062c207981 */ /* 0x000f22000c1e9b00 */
[----:B------:R-:W-:-:S05]  /*0570*/  VIADD R7, R7, 0x2000 ;  /* 0x0000200007077836 */ /* 0x000fca0000000000 */
[----:B------:R-:W-:Y:S01]  /*0580*/  ISETP.GE.AND P1, PT, R7, R0, PT ;  /* 0x000000000700720c */ /* 0x000fe20003f26270 */
[----:B--2--5:R-:W-:-:S08]  /*0590*/  DADD R8, R8, R2 ;  /* 0x0000000008087229 */ /* 0x024fd00000000002 */
[----:B---3--:R-:W-:-:S08]  /*05a0*/  DADD R8, R8, R10 ;  /* 0x0000000008087229 */ /* 0x008fd0000000000a */
[----:B----4-:R-:W-:-:S08]  /*05b0*/  DADD R8, R8, R12 ;  /* 0x0000000008087229 */ /* 0x010fd0000000000c */
[----:B------:R-:W-:-:S08]  /*05c0*/  DADD R8, R8, R30 ;  /* 0x0000000008087229 */ /* 0x000fd0000000001e */
        /* <DEDUP_REMOVED lines=11> */
[----:B------:R-:W-:Y:S01]  /*0680*/  DADD R2, R8, R32 ;  /* 0x0000000008027229 */ /* 0x000fe20000000020 */
[----:B------:R-:W-:Y:S10]  /*0690*/  @!P1 BRA `(.L_x_12) ;  /* 0xfffffffc00549947 */ /* 0x000ff4000383ffff */
.L_x_11:
[----:B------:R-:W-:Y:S05]  /*06a0*/  BSYNC.RECONVERGENT B2 ;  /* 0x0000000000027941 */ /* 0x000fea0003800200 */
.L_x_10:
[----:B------:R-:W-:Y:S01]  /*06b0*/  IMAD.IADD R0, R4, 0x1, -R7 ;  /* 0x0000000104007824 */ /* 0x000fe200078e0a07 */
[----:B------:R-:W-:Y:S04]  /*06c0*/  BSSY.RECONVERGENT B2, `(.L_x_13) ;  /* 0x0000019000027945 */ /* 0x000fe80003800200 */
[----:B------:R-:W-:-:S13]  /*06d0*/  ISETP.GT.AND P1, PT, R0, 0x800, PT ;  /* 0x000008000000780c */ /* 0x000fda0003f24270 */
[----:B------:R-:W-:Y:S05]  /*06e0*/  @!P1 BRA `(.L_x_14) ;  /* 0x0000000000589947 */ /* 0x000fea0003800000 */
        /* <DEDUP_REMOVED lines=12> */
[----:B------:R-:W-:Y:S01]  /*07b0*/  PLOP3.LUT P0, PT, PT, PT, PT, 0x8, 0x80 ;  /* 0x000000000080781c */ /* 0x000fe20003f0e170 */
[----:B------:R-:W-:Y:S01]  /*07c0*/  VIADD R7, R7, 0x1000 ;  /* 0x0000100007077836 */ /* 0x000fe20000000000 */
[----:B--2--5:R-:W-:-:S08]  /*07d0*/  DADD R10, R2, R10 ;  /* 0x00000000020a7229 */ /* 0x024fd0000000000a */
[----:B---3--:R-:W-:-:S08]  /*07e0*/  DADD R10, R10, R12 ;  /* 0x000000000a0a7229 */ /* 0x008fd0000000000c */
[----:B----4-:R-:W-:-:S08]  /*07f0*/  DADD R10, R10, R14 ;  /* 0x000000000a0a7229 */ /* 0x010fd0000000000e */
[----:B------:R-:W-:-:S08]  /*0800*/  DADD R10, R10, R16 ;  /* 0x000000000a0a7229 */ /* 0x000fd00000000010 */
[----:B------:R-:W-:-:S08]  /*0810*/  DADD R10, R10, R20 ;  /* 0x000000000a0a7229 */ /* 0x000fd00000000014 */
[----:B------:R-:W-:-:S08]  /*0820*/  DADD R10, R10, R22 ;  /* 0x000000000a0a7229 */ /* 0x000fd00000000016 */
[----:B------:R-:W-:-:S08]  /*0830*/  DADD R10, R10, R24 ;  /* 0x000000000a0a7229 */ /* 0x000fd00000000018 */
[----:B------:R-:W-:-:S11]  /*0840*/  DADD R2, R10, R26 ;  /* 0x000000000a027229 */ /* 0x000fd6000000001a */
.L_x_14:
[----:B------:R-:W-:Y:S05]  /*0850*/  BSYNC.RECONVERGENT B2 ;  /* 0x0000000000027941 */ /* 0x000fea0003800200 */
.L_x_13:
[----:B------:R-:W-:-:S13]  /*0860*/  ISETP.LT.OR P0, PT, R7, R4, P0 ;  /* 0x000000040700720c */ /* 0x000fda0000701670 */
[----:B------:R-:W-:Y:S05]  /*0870*/  @!P0 BRA `(.L_x_6) ;  /* 0x0000000000288947 */ /* 0x000fea0003800000 */
[----:B------:R-:W0:Y:S02]  /*0880*/  LDC.64 R8, c[0x0][0x380] ;  /* 0x0000e000ff087b82 */ /* 0x000e240000000a00 */
[----:B0-----:R-:W-:-:S05]  /*0890*/  IMAD.WIDE R6, R7, 0x8, R8 ;  /* 0x0000000807067825 */ /* 0x001fca00078e0208 */
[----:B------:R-:W2:Y:S04]  /*08a0*/  LDG.E.64.CONSTANT R8, desc[UR6][R6.64] ;  /* 0x0000000606087981 */ /* 0x000ea8000c1e9b00 */
[----:B------:R-:W3:Y:S04]  /*08b0*/  LDG.E.64.CONSTANT R10, desc[UR6][R6.64+0x1000] ;  /* 0x00100006060a7981 */ /* 0x000ee8000c1e9b00 */
[----:B------:R-:W4:Y:S04]  /*08c0*/  LDG.E.64.CONSTANT R12, desc[UR6][R6.64+0x2000] ;  /* 0x00200006060c7981 */ /* 0x000f28000c1e9b00 */
[----:B------:R-:W4:Y:S01]  /*08d0*/  LDG.E.64.CONSTANT R14, desc[UR6][R6.64+0x3000] ;  /* 0x00300006060e7981 */ /* 0x000f22000c1e9b00 */
[----:B--2--5:R-:W-:-:S08]  /*08e0*/  DADD R8, R2, R8 ;  /* 0x0000000002087229 */ /* 0x024fd00000000008 */
[----:B---3--:R-:W-:-:S08]  /*08f0*/  DADD R8, R8, R10 ;  /* 0x0000000008087229 */ /* 0x008fd0000000000a */
[----:B----4-:R-:W-:-:S08]  /*0900*/  DADD R8, R8, R12 ;  /* 0x0000000008087229 */ /* 0x010fd0000000000c */
[----:B------:R-:W-:-:S11]  /*0910*/  DADD R2, R8, R14 ;  /* 0x0000000008027229 */ /* 0x000fd6000000000e */
.L_x_6:
[----:B------:R-:W-:Y:S05]  /*0920*/  BSYNC.RECONVERGENT B1 ;  /* 0x0000000000017941 */ /* 0x000fea0003800200 */
.L_x_5:
[----:B------:R-:W-:-:S13]  /*0930*/  ISETP.GE.AND P0, PT, R4, 0x200, PT ;  /* 0x000002000400780c */ /* 0x000fda0003f06270 */
[----:B------:R-:W-:Y:S05]  /*0940*/  @!P0 BRA `(.L_x_15) ;  /* 0x0000000400148947 */ /* 0x000fea0003800000 */
[----:B------:R-:W0:Y:S01]  /*0950*/  S2R R12, SR_LANEID ;  /* 0x00000000000c7919 */ /* 0x000e220000000000 */
[----:B-----5:R-:W-:Y:S04]  /*0960*/  SHFL.DOWN PT, R6, R2, 0x1, 0x1f ;  /* 0x08201f0002067f89 */ /* 0x020fe800000e0000 */
[----:B------:R-:W1:Y:S02]  /*0970*/  SHFL.DOWN PT, R7, R3, 0x1, 0x1f ;  /* 0x08201f0003077f89 */ /* 0x000e6400000e0000 */
[----:B-1----:R-:W-:Y:S01]  /*0980*/  DADD R6, R6, R2 ;  /* 0x0000000006067229 */ /* 0x002fe20000000002 */
[C---:B0-----:R-:W-:Y:S02]  /*0990*/  ISETP.GT.AND P0, PT, R12.reuse, 0x1e, PT ;  /* 0x0000001e0c00780c */ /* 0x041fe40003f04270 */
[----:B------:R-:W-:-:S07]  /*09a0*/  ISETP.NE.AND P1, PT, R12, RZ, PT ;  /* 0x000000ff0c00720c */ /* 0x000fce0003f25270 */
[----:B------:R-:W-:Y:S02]  /*09b0*/  FSEL R8, R2, R6, P0 ;  /* 0x0000000602087208 */ /* 0x000fe40000000000 */
[----:B------:R-:W-:Y:S02]  /*09c0*/  FSEL R9, R3, R7, P0 ;  /* 0x0000000703097208 */ /* 0x000fe40000000000 */
[----:B------:R-:W-:Y:S01]  /*09d0*/  ISETP.GT.AND P0, PT, R12, 0x1d, PT ;  /* 0x0000001d0c00780c */ /* 0x000fe20003f04270 */
[----:B------:R-:W-:Y:S01]  /*09e0*/  SHFL.DOWN PT, R6, R8, 0x2, 0x1f ;  /* 0x08401f0008067f89 */ /* 0x000fe200000e0000 */
[----:B------:R-:W-:Y:S02]  /*09f0*/  @!P1 MOV R4, 0x400 ;  /* 0x0000040000049802 */ /* 0x000fe40000000f00 */
[----:B------:R-:W-:Y:S01]  /*0a00*/  @!P1 SHF.R.U32.HI R0, RZ, 0x2, R5 ;  /* 0x00000002ff009819 */ /* 0x000fe20000011605 */
[----:B------:R-:W0:Y:S03]  /*0a10*/  SHFL.DOWN PT, R7, R9, 0x2, 0x1f ;  /* 0x08401f0009077f89 */ /* 0x000e2600000e0000 */
[----:B------:R-:W-:Y:S01]  /*0a20*/  @!P1 LOP3.LUT R0, R0, 0xf8, RZ, 0xc0, !PT ;  /* 0x000000f800009812 */ /* 0x000fe200078ec0ff */
[----:B0-----:R-:W-:-:S10]  /*0a30*/  DADD R6, R6, R8 ;  /* 0x0000000006067229 */ /* 0x001fd40000000008 */
[----:B------:R-:W-:Y:S02]  /*0a40*/  FSEL R6, R8, R6, P0 ;  /* 0x0000000608067208 */ /* 0x000fe40000000000 */
[----:B------:R-:W-:Y:S02]  /*0a50*/  FSEL R7, R9, R7, P0 ;  /* 0x0000000709077208 */ /* 0x000fe40000000000 */
[----:B------:R-:W-:Y:S01]  /*0a60*/  ISETP.GT.AND P0, PT, R12, 0x1b, PT ;  /* 0x0000001b0c00780c */ /* 0x000fe20003f04270 */
[----:B------:R-:W-:Y:S04]  /*0a70*/  SHFL.DOWN PT, R2, R6, 0x4, 0x1f ;  /* 0x08801f0006027f89 */ /* 0x000fe800000e0000 */
[----:B------:R-:W0:Y:S01]  /*0a80*/  SHFL.DOWN PT, R3, R7, 0x4, 0x1f ;  /* 0x08801f0007037f89 */ /* 0x000e2200000e0000 */
[----:B------:R-:W1:Y:S01]  /*0a90*/  @!P1 S2R R9, SR_CgaCtaId ;  /* 0x0000000000099919 */ /* 0x000e620000008800 */
[----:B0-----:R-:W-:-:S10]  /*0aa0*/  DADD R2, R2, R6 ;  /* 0x0000000002027229 */ /* 0x001fd40000000006 */
[----:B------:R-:W-:Y:S02]  /*0ab0*/  FSEL R10, R6, R2, P0 ;  /* 0x00000002060a7208 */ /* 0x000fe40000000000 */
[----:B------:R-:W-:Y:S02]  /*0ac0*/  FSEL R11, R7, R3, P0 ;  /* 0x00000003070b7208 */ /* 0x000fe40000000000 */
[----:B------:R-:W-:Y:S01]  /*0ad0*/  ISETP.GT.AND P0, PT, R12, 0x17, PT ;  /* 0x000000170c00780c */ /* 0x000fe20003f04270 */
[----:B------:R-:W-:Y:S04]  /*0ae0*/  SHFL.DOWN PT, R2, R10, 0x8, 0x1f ;  /* 0x09001f000a027f89 */ /* 0x000fe800000e0000 */
[----:B------:R-:W0:Y:S02]  /*0af0*/  SHFL.DOWN PT, R3, R11, 0x8, 0x1f ;  /* 0x09001f000b037f89 */ /* 0x000e2400000e0000 */
[----:B0-----:R-:W-:-:S10]  /*0b00*/  DADD R2, R2, R10 ;  /* 0x0000000002027229 */ /* 0x001fd4000000000a */
[----:B------:R-:W-:Y:S02]  /*0b10*/  FSEL R6, R10, R2, P0 ;  /* 0x000000020a067208 */ /* 0x000fe40000000000 */
[----:B------:R-:W-:Y:S02]  /*0b20*/  FSEL R7, R11, R3, P0 ;  /* 0x000000030b077208 */ /* 0x000fe40000000000 */
[----:B-1----:R-:W-:Y:S01]  /*0b30*/  @!P1 LEA R11, R9, R4, 0x18 ;  /* 0x00000004090b9211 */ /* 0x002fe200078ec0ff */
[----:B------:R-:W-:Y:S01]  /*0b40*/  SHFL.DOWN PT, R2, R6, 0x10, 0x1f ;  /* 0x0a001f0006027f89 */ /* 0x000fe200000e0000 */
[----:B------:R-:W-:-:S03]  /*0b50*/  ISETP.NE.AND P0, PT, R5, RZ, PT ;  /* 0x000000ff0500720c */ /* 0x000fc60003f05270 */
[----:B------:R-:W0:Y:S01]  /*0b60*/  SHFL.DOWN PT, R3, R7, 0x10, 0x1f ;  /* 0x0a001f0007037f89 */ /* 0x000e2200000e0000 */
[----:B------:R-:W-:Y:S01]  /*0b70*/  @!P1 IMAD.IADD R11, R0, 0x1, R11 ;  /* 0x00000001000b9824 */ /* 0x000fe200078e020b */
[----:B0-----:R-:W-:-:S07]  /*0b80*/  DADD R8, R2, R6 ;  /* 0x0000000002087229 */ /* 0x001fce0000000006 */
[----:B------:R1:W-:Y:S01]  /*0b90*/  @!P1 STS.64 [R11+0x10], R8 ;  /* 0x000010080b009388 */ /* 0x0003e20000000a00 */
[----:B------:R-:W-:Y:S01]  /*0ba0*/  BAR.SYNC.DEFER_BLOCKING 0x0 ;  /* 0x0000000000007b1d */ /* 0x000fe20000010000 */
[----:B------:R-:W-:-:S04]  /*0bb0*/  ISETP.GT.AND P1, PT, R12, 0xf, PT ;  /* 0x0000000f0c00780c */ /* 0x000fc80003f24270 */
[----:B------:R-:W-:Y:S02]  /*0bc0*/  FSEL R2, R6, R8, P1 ;  /* 0x0000000806027208 */ /* 0x000fe40000800000 */
[----:B------:R-:W-:Y:S01]  /*0bd0*/  FSEL R3, R7, R9, P1 ;  /* 0x0000000907037208 */ /* 0x000fe20000800000 */
[----:B------:R-:W-:Y:S06]  /*0be0*/  @P0 BRA `(.L_x_16) ;  /* 0x0000001800440947 */ /* 0x000fec0003800000 */
[----:B------:R-:W0:Y:S01]  /*0bf0*/  S2UR UR5, SR_CgaCtaId ;  /* 0x00000000000579c3 */ /* 0x000e220000008800 */
[----:B------:R-:W-:Y:S02]  /*0c00*/  UMOV UR4, 0x400 ;  /* 0x0000040000047882 */ /* 0x000fe40000000000 */
[----:B0-----:R-:W-:-:S09]  /*0c10*/  ULEA UR4, UR5, UR4, 0x18 ;  /* 0x0000000405047291 */ /* 0x001fd2000f8ec0ff */
[----:B------:R-:W0:Y:S04]  /*0c20*/  LDS.64 R4, [UR4+0x18] ;  /* 0x00001804ff047984 */ /* 0x000e280008000a00 */
[----:B-1----:R-:W1:Y:S04]  /*0c30*/  LDS.128 R8, [UR4+0x20] ;  /* 0x00002004ff087984 */ /* 0x002e680008000c00 */
[----:B------:R-:W2:Y:S01]  /*0c40*/  LDS.128 R12, [UR4+0x30] ;  /* 0x00003004ff0c7984 */ /* 0x000ea20008000c00 */
[----:B0-----:R-:W-:-:S03]  /*0c50*/  DADD R2, R2, R4 ;  /* 0x0000000002027229 */ /* 0x001fc60000000004 */
[----:B------:R-:W0:Y:S05]  /*0c60*/  LDS.128 R4, [UR4+0x40] ;  /* 0x00004004ff047984 */ /* 0x000e2a0008000c00 */
[----:B-1----:R-:W-:-:S08]  /*0c70*/  DADD R2, R2, R8 ;  /* 0x0000000002027229 */ /* 0x002fd00000000008 */
[----:B------:R-:W-:Y:S01]  /*0c80*/  DADD R2, R2, R10 ;  /* 0x0000000002027229 */ /* 0x000fe2000000000a */
[----:B------:R-:W1:Y:S07]  /*0c90*/  LDS.128 R8, [UR4+0x50] ;  /* 0x00005004ff087984 */ /* 0x000e6e0008000c00 */
[----:B--2---:R-:W-:-:S08]  /*0ca0*/  DADD R2, R2, R12 ;  /* 0x0000000002027229 */ /* 0x004fd0000000000c */
[----:B------:R-:W-:Y:S01]  /*0cb0*/  DADD R2, R2, R14 ;  /* 0x0000000002027229 */ /* 0x000fe2000000000e */
[----:B------:R-:W2:Y:S07]  /*0cc0*/  LDS.128 R12, [UR4+0x60] ;  /* 0x00006004ff0c7984 */ /* 0x000eae0008000c00 */
[----:B0-----:R-:W-:-:S08]  /*0cd0*/  DADD R2, R2, R4 ;  /* 0x0000000002027229 */ /* 0x001fd00000000004 */
[----:B------:R-:W-:Y:S01]  /*0ce0*/  DADD R2, R2, R6 ;  /* 0x0000000002027229 */ /* 0x000fe20000000006 */
[----:B------:R-:W0:Y:S07]  /*0cf0*/  LDS.128 R4, [UR4+0x70] ;  /* 0x00007004ff047984 */ /* 0x000e2e0008000c00 */
[----:B-1----:R-:W-:-:S08]  /*0d00*/  DADD R2, R2, R8 ;  /* 0x0000000002027229 */ /* 0x002fd00000000008 */
[----:B------:R-:W-:Y:S01]  /*0d10*/  DADD R2, R2, R10 ;  /* 0x0000000002027229 */ /* 0x000fe2000000000a */
[----:B------:R-:W1:Y:S07]  /*0d20*/  LDS.128 R8, [UR4+0x80] ;  /* 0x00008004ff087984 */ /* 0x000e6e0008000c00 */
[----:B--2---:R-:W-:-:S08]  /*0d30*/  DADD R2, R2, R12 ;  /* 0x0000000002027229 */ /* 0x004fd0000000000c */
[----:B------:R-:W-:-:S08]  /*0d40*/  DADD R2, R2, R14 ;  /* 0x0000000002027229 */ /* 0x000fd0000000000e */
[----:B0-----:R-:W-:-:S08]  /*0d50*/  DADD R2, R2, R4 ;  /* 0x0000000002027229 */ /* 0x001fd00000000004 */
[----:B------:R-:W-:-:S08]  /*0d60*/  DADD R2, R2, R6 ;  /* 0x0000000002027229 */ /* 0x000fd00000000006 */
[----:B-1----:R-:W-:-:S08]  /*0d70*/  DADD R2, R2, R8 ;  /* 0x0000000002027229 */ /* 0x002fd00000000008 */
[----:B------:R-:W-:Y:S01]  /*0d80*/  DADD R2, R2, R10 ;  /* 0x0000000002027229 */ /* 0x000fe2000000000a */
[----:B------:R-:W-:Y:S10]  /*0d90*/  BRA `(.L_x_16) ;  /* 0x0000001400d87947 */ /* 0x000ff40003800000 */
.L_x_15:
[----:B------:R-:W-:Y:S01]  /*0da0*/  LOP3.LUT R0, R5, 0x3e0, RZ, 0xc0, !PT ;  /* 0x000003e005007812 */ /* 0x000fe200078ec0ff */
[----:B------:R-:W0:Y:S03]  /*0db0*/  S2R R10, SR_LANEID ;  /* 0x00000000000a7919 */ /* 0x000e260000000000 */
[----:B------:R-:W-:Y:S01]  /*0dc0*/  LOP3.LUT R9, RZ, R0, RZ, 0x33, !PT ;  /* 0x00000000ff097212 */ /* 0x000fe200078e33ff */
[----:B------:R-:W-:-:S04]  /*0dd0*/  VIADD R7, R0, 0x20 ;  /* 0x0000002000077836 */ /* 0x000fc80000000000 */
[----:B------:R-:W-:Y:S01]  /*0de0*/  IMAD.IADD R9, R9, 0x1, R4 ;  /* 0x0000000109097824 */ /* 0x000fe200078e0204 */
[----:B------:R-:W-:-:S04]  /*0df0*/  ISETP.GT.AND P0, PT, R7, R4, PT ;  /* 0x000000040700720c */ /* 0x000fc80003f04270 */
[----:B------:R-:W-:-:S05]  /*0e00*/  SEL R11, R9, 0x1f, P0 ;  /* 0x0000001f090b7807 */ /* 0x000fca0000000000 */
[----:B-----5:R-:W-:Y:S04]  /*0e10*/  SHFL.DOWN PT, R6, R2, 0x1, R11 ;  /* 0x0820000002067989 */ /* 0x020fe800000e000b */
[----:B------:R-:W1:Y:S01]  /*0e20*/  SHFL.DOWN PT, R7, R3, 0x1, R11 ;  /* 0x0820000003077989 */ /* 0x000e6200000e000b */
[C---:B0-----:R-:W-:Y:S01]  /*0e30*/  ISETP.GE.AND P0, PT, R10.reuse, R11, PT ;  /* 0x0000000b0a00720c */ /* 0x041fe20003f06270 */
[C---:B------:R-:W-:Y:S01]  /*0e40*/  VIADD R0, R10.reuse, 0x2 ;  /* 0x000000020a007836 */ /* 0x040fe20000000000 */
[----:B------:R-:W-:Y:S01]  /*0e50*/  ISETP.NE.AND P1, PT, R10, RZ, PT ;  /* 0x000000ff0a00720c */ /* 0x000fe20003f25270 */
[----:B-1----:R-:W-:-:S12]  /*0e60*/  DADD R6, R6, R2 ;  /* 0x0000000006067229 */ /* 0x002fd80000000002 */
[----:B------:R-:W0:Y:S01]  /*0e70*/  @!P1 S2R R12, SR_CgaCtaId ;  /* 0x00000000000c9919 */ /* 0x000e220000008800 */
[----:B------:R-:W-:Y:S02]  /*0e80*/  FSEL R8, R6, R2, !P0 ;  /* 0x0000000206087208 */ /* 0x000fe40004000000 */
[----:B------:R-:W-:Y:S02]  /*0e90*/  FSEL R9, R7, R3, !P0 ;  /* 0x0000000307097208 */ /* 0x000fe40004000000 */
[----:B------:R-:W-:Y:S01]  /*0ea0*/  ISETP.GT.AND P0, PT, R0, R11, PT ;  /* 0x0000000b0000720c */ /* 0x000fe20003f04270 */
[----:B------:R-:W-:Y:S01]  /*0eb0*/  SHFL.DOWN PT, R6, R8, 0x2, R11 ;  /* 0x0840000008067989 */ /* 0x000fe200000e000b */
[----:B------:R-:W-:-:S03]  /*0ec0*/  VIADD R0, R10, 0x4 ;  /* 0x000000040a007836 */ /* 0x000fc60000000000 */
[----:B------:R-:W1:Y:S02]  /*0ed0*/  SHFL.DOWN PT, R7, R9, 0x2, R11 ;  /* 0x0840000009077989 */ /* 0x000e6400000e000b */
[----:B-1----:R-:W-:-:S10]  /*0ee0*/  DADD R6, R6, R8 ;  /* 0x0000000006067229 */ /* 0x002fd40000000008 */
[----:B------:R-:W-:Y:S02]  /*0ef0*/  FSEL R6, R8, R6, P0 ;  /* 0x0000000608067208 */ /* 0x000fe40000000000 */
[----:B------:R-:W-:Y:S02]  /*0f00*/  FSEL R7, R9, R7, P0 ;  /* 0x0000000709077208 */ /* 0x000fe40000000000 */
        /* <DEDUP_REMOVED lines=16> */
[----:B------:R-:W-:Y:S02]  /*1010*/  @!P1 MOV R9, 0x400 ;  /* 0x0000040000099802 */ /* 0x000fe40000000f00 */
[----:B------:R-:W-:Y:S01]  /*1020*/  @!P1 SHF.R.U32.HI R8, RZ, 0x2, R5 ;  /* 0x00000002ff089819 */ /* 0x000fe20000011605 */
[----:B------:R-:W1:Y:S01]  /*1030*/  SHFL.DOWN PT, R3, R7, 0x10, R11 ;  /* 0x0a00000007037989 */ /* 0x000e6200000e000b */
[----:B0-----:R-:W-:-:S02]  /*1040*/  @!P1 LEA R9, R12, R9, 0x18 ;  /* 0x000000090c099211 */ /* 0x001fc400078ec0ff */
[----:B------:R-:W-:-:S05]  /*1050*/  @!P1 LOP3.LUT R8, R8, 0xf8, RZ, 0xc0, !PT ;  /* 0x000000f808089812 */ /* 0x000fca00078ec0ff */
[----:B------:R-:W-:Y:S01]  /*1060*/  @!P1 IMAD.IADD R9, R8, 0x1, R9 ;  /* 0x0000000108099824 */ /* 0x000fe200078e0209 */
[----:B-1----:R-:W-:-:S10]  /*1070*/  DADD R2, R2, R6 ;  /* 0x0000000002027229 */ /* 0x002fd40000000006 */
[----:B------:R-:W-:Y:S02]  /*1080*/  FSEL R2, R6, R2, P0 ;  /* 0x0000000206027208 */ /* 0x000fe40000000000 */
[----:B------:R-:W-:Y:S02]  /*1090*/  FSEL R3, R7, R3, P0 ;  /* 0x0000000307037208 */ /* 0x000fe40000000000 */
[----:B------:R-:W-:-:S03]  /*10a0*/  ISETP.NE.AND P0, PT, R5, RZ, PT ;  /* 0x000000ff0500720c */ /* 0x000fc60003f05270 */
[----:B------:R0:W-:Y:S01]  /*10b0*/  @!P1 STS.64 [R9+0x10], R2 ;  /* 0x0000100209009388 */ /* 0x0001e20000000a00 */
[----:B------:R-:W-:Y:S09]  /*10c0*/  BAR.SYNC.DEFER_BLOCKING 0x0 ;  /* 0x0000000000007b1d */ /* 0x000ff20000010000 */
[----:B------:R-:W-:Y:S05]  /*10d0*/  @P0 BRA `(.L_x_16) ;  /* 0x0000001400080947 */ /* 0x000fea0003800000 */
[----:B------:R-:W1:Y:S01]  /*10e0*/  S2UR UR5, SR_CgaCtaId ;  /* 0x00000000000579c3 */ /* 0x000e620000008800 */
[----:B------:R-:W-:Y:S01]  /*10f0*/  UMOV UR4, 0x400 ;  /* 0x0000040000047882 */ /* 0x000fe20000000000 */
[----:B------:R-:W-:Y:S01]  /*1100*/  ISETP.GT.AND P1, PT, R4, 0x20, PT ;  /* 0x000000200400780c */ /* 0x000fe20003f24270 */
[----:B-1----:R-:W-:-:S09]  /*1110*/  ULEA UR4, UR5, UR4, 0x18 ;  /* 0x0000000405047291 */ /* 0x002fd2000f8ec0ff */
[----:B------:R-:W1:Y:S04]  /*1120*/  LDS.64 R6, [UR4+0x18] ;  /* 0x00001804ff067984 */ /* 0x000e680008000a00 */
[----:B------:R-:W2:Y:S04]  /*1130*/  LDS.128 R12, [UR4+0x20] ;  /* 0x00002004ff0c7984 */ /* 0x000ea80008000c00 */
[----:B0-----:R-:W0:Y:S01]  /*1140*/  LDS.128 R8, [UR4+0x30] ;  /* 0x00003004ff087984 */ /* 0x001e220008000c00 */
[----:B-1----:R-:W-:-:S10]  /*1150*/  DADD R6, R2, R6 ;  /* 0x0000000002067229 */ /* 0x002fd40000000006 */
[----:B------:R-:W-:Y:S02]  /*1160*/  FSEL R2, R6, R2, P1 ;  /* 0x0000000206027208 */ /* 0x000fe40000800000 */
[----:B------:R-:W-:Y:S02]  /*1170*/  FSEL R3, R7, R3, P1 ;  /* 0x0000000307037208 */ /* 0x000fe40000800000 */
[----:B------:R-:W-:-:S04]  /*1180*/  ISETP.GT.AND P1, PT, R4, 0x40, PT ;  /* 0x000000400400780c */ /* 0x000fc80003f24270 */
[----:B--2---:R-:W-:-:S10]  /*1190*/  DADD R12, R12, R2 ;  /* 0x000000000c0c7229 */ /* 0x004fd40000000002 */
[----:B------:R-:W-:Y:S02]  /*11a0*/  FSEL R2, R12, R2, P1 ;  /* 0x000000020c027208 */ /* 0x000fe40000800000 */
[----:B------:R-:W-:Y:S02]  /*11b0*/  FSEL R3, R13, R3, P1 ;  /* 0x000000030d037208 */ /* 0x000fe40000800000 */
[----:B------:R-:W-:-:S04]  /*11c0*/  ISETP.GT.AND P1, PT, R4, 0x60, PT ;  /* 0x000000600400780c */ /* 0x000fc80003f24270 */
[----:B------:R-:W-:-:S10]  /*11d0*/  DADD R14, R2, R14 ;  /* 0x00000000020e7229 */ /* 0x000fd4000000000e */
[----:B------:R-:W-:Y:S02]  /*11e0*/  FSEL R2, R14, R2, P1 ;  /* 0x000000020e027208 */ /* 0x000fe40000800000 */
[----:B------:R-:W-:Y:S02]  /*11f0*/  FSEL R3, R15, R3, P1 ;  /* 0x000000030f037208 */ /* 0x000fe40000800000 */
[----:B------:R-:W1:Y:S01]  /*1200*/  LDS.128 R12, [UR4+0x40] ;  /* 0x00004004ff0c7984 */ /* 0x000e620008000c00 */
[----:B------:R-:W-:-:S03]  /*1210*/  ISETP.GT.AND P1, PT, R4, 0x80, PT ;  /* 0x000000800400780c */ /* 0x000fc60003f24270 */
[----:B0-----:R-:W-:-:S10]  /*1220*/  DADD R8, R8, R2 ;  /* 0x0000000008087229 */ /* 0x001fd40000000002 */
[----:B------:R-:W-:Y:S02]  /*1230*/  FSEL R2, R8, R2, P1 ;  /* 0x0000000208027208 */ /* 0x000fe40000800000 */
[----:B------:R-:W-:Y:S02]  /*1240*/  FSEL R3, R9, R3, P1 ;  /* 0x0000000309037208 */ /* 0x000fe40000800000 */
[----:B------:R-:W-:-:S04]  /*1250*/  ISETP.GT.AND P1, PT, R4, 0xa0, PT ;  /* 0x000000a00400780c */ /* 0x000fc80003f24270 */
[----:B------:R-:W-:-:S10]  /*1260*/  DADD R10, R2, R10 ;  /* 0x00000000020a7229 */ /* 0x000fd4000000000a */
[----:B------:R-:W-:Y:S02]  /*1270*/  FSEL R2, R10, R2, P1 ;  /* 0x000000020a027208 */ /* 0x000fe40000800000 */
[----:B------:R-:W-:Y:S02]  /*1280*/  FSEL R3, R11, R3, P1 ;  /* 0x000000030b037208 */ /* 0x000fe40000800000 */
[----:B------:R-:W0:Y:S01]  /*1290*/  LDS.128 R8, [UR4+0x50] ;  /* 0x00005004ff087984 */ /* 0x000e220008000c00 */
[----:B------:R-:W-:-:S03]  /*12a0*/  ISETP.GT.AND P1, PT, R4, 0xc0, PT ;  /* 0x000000c00400780c */ /* 0x000fc60003f24270 */
[----:B-1----:R-:W-:-:S10]  /*12b0*/  DADD R12, R12, R2 ;  /* 0x000000000c0c7229 */ /* 0x002fd40000000002 */
        /* <DEDUP_REMOVED lines=33> */
[----:B------:R-:W-:-:S04]  /*14d0*/  ISETP.GT.AND P1, PT, R4, 0x1c0, PT ;  /* 0x000001c00400780c */ /* 0x000fc80003f24270 */
[----:B-1----:R-:W-:-:S10]  /*14e0*/  DADD R12, R12, R2 ;  /* 0x000000000c0c7229 */ /* 0x002fd40000000002 */
[----:B------:R-:W-:Y:S02]  /*14f0*/  FSEL R2, R12, R2, P1 ;  /* 0x000000020c027208 */ /* 0x000fe40000800000 */
[----:B------:R-:W-:Y:S02]  /*1500*/  FSEL R3, R13, R3, P1 ;  /* 0x000000030d037208 */ /* 0x000fe40000800000 */
[----:B------:R-:W-:-:S04]  /*1510*/  ISETP.GT.AND P1, PT, R4, 0x1e0, PT ;  /* 0x000001e00400780c */ /* 0x000fc80003f24270 */
[----:B------:R-:W-:-:S10]  /*1520*/  DADD R14, R2, R14 ;  /* 0x00000000020e7229 */ /* 0x000fd4000000000e */
[----:B------:R-:W-:Y:S02]  /*1530*/  FSEL R2, R14, R2, P1 ;  /* 0x000000020e027208 */ /* 0x000fe40000800000 */
[----:B------:R-:W-:Y:S01]  /*1540*/  FSEL R3, R15, R3, P1 ;  /* 0x000000030f037208 */ /* 0x000fe20000800000 */
[----:B------:R-:W-:Y:S06]  /*1550*/  BRA `(.L_x_16) ;  /* 0x0000000c00e87947 */ /* 0x000fec0003800000 */
.L_x_2:
[----:B------:R-:W0:Y:S01]  /*1560*/  S2R R41, SR_TID.X ;  /* 0x0000000000297919 */ /* 0x000e220000002100 */
[----:B------:R-:W1:Y:S02]  /*1570*/  LDCU.64 UR4, c[0x0][0x380] ;  /* 0x00007000ff0477ac */ /* 0x000e640008000a00 */
[----:B-1----:R-:W-:Y:S02]  /*1580*/  IMAD.U32 R2, RZ, RZ, UR4 ;  /* 0x00000004ff027e24 */ /* 0x002fe4000f8e00ff */
[----:B------:R-:W-:Y:S02]  /*1590*/  IMAD.U32 R3, RZ, RZ, UR5 ;  /* 0x00000005ff037e24 */ /* 0x000fe4000f8e00ff */
[----:B0-----:R-:W-:-:S05]  /*15a0*/  IMAD.WIDE.U32 R18, R41, 0x8, R2 ;  /* 0x0000000829127825 */ /* 0x001fca00078e0002 */
[----:B------:R-:W2:Y:S04]  /*15b0*/  LDG.E.64.CONSTANT R20, desc[UR6][R18.64] ;  /* 0x0000000612147981 */ /* 0x000ea8000c1e9b00 */
[----:B------:R-:W2:Y:S04]  /*15c0*/  LDG.E.64.CONSTANT R6, desc[UR6][R18.64+0x1000] ;  /* 0x0010000612067981 */ /* 0x000ea8000c1e9b00 */
[----:B------:R-:W3:Y:S04]  /*15d0*/  LDG.E.64.CONSTANT R8, desc[UR6][R18.64+0x2000] ;  /* 0x0020000612087981 */ /* 0x000ee8000c1e9b00 */
[----:B------:R-:W4:Y:S04]  /*15e0*/  LDG.E.64.CONSTANT R10, desc[UR6][R18.64+0x3000] ;  /* 0x00300006120a7981 */ /* 0x000f28000c1e9b00 */
[----:B------:R-:W5:Y:S04]  /*15f0*/  LDG.E.64.CONSTANT R12, desc[UR6][R18.64+0x4000] ;  /* 0x00400006120c7981 */ /* 0x000f68000c1e9b00 */
[----:B------:R-:W5:Y:S04]  /*1600*/  LDG.E.64.CONSTANT R14, desc[UR6][R18.64+0x5000] ;  /* 0x00500006120e7981 */ /* 0x000f68000c1e9b00 */
[----:B------:R-:W5:Y:S01]  /*1610*/  LDG.E.64.CONSTANT R16, desc[UR6][R18.64+0x6000] ;  /* 0x0060000612107981 */ /* 0x000f62000c1e9b00 */
[----:B------:R-:W-:Y:S01]  /*1620*/  ISETP.GE.U32.AND P0, PT, R4, 0x1c00, PT ;  /* 0x00001c000400780c */ /* 0x000fe20003f06070 */
[----:B------:R-:W-:Y:S01]  /*1630*/  UMOV UR4, 0xe00 ;  /* 0x00000e0000047882 */ /* 0x000fe20000000000 */
[----:B--2---:R-:W-:-:S08]  /*1640*/  DADD R6, R20, R6 ;  /* 0x0000000014067229 */ /* 0x004fd00000000006 */
[----:B---3--:R-:W-:-:S08]  /*1650*/  DADD R6, R8, R6 ;  /* 0x0000000008067229 */ /* 0x008fd00000000006 */
[----:B----4-:R-:W-:-:S08]  /*1660*/  DADD R6, R10, R6 ;  /* 0x000000000a067229 */ /* 0x010fd00000000006 */
[----:B-----5:R-:W-:-:S08]  /*1670*/  DADD R6, R12, R6 ;  /* 0x000000000c067229 */ /* 0x020fd00000000006 */
[----:B------:R-:W-:-:S08]  /*1680*/  DADD R6, R14, R6 ;  /* 0x000000000e067229 */ /* 0x000fd00000000006 */
[----:B------:R-:W-:Y:S01]  /*1690*/  DADD R6, R16, R6 ;  /* 0x0000000010067229 */ /* 0x000fe20000000006 */
[----:B------:R-:W-:Y:S10]  /*16a0*/  @!P0 BRA `(.L_x_17) ;  /* 0x00000000006c8947 */ /* 0x000ff40003800000 */
[----:B------:R-:W0:Y:S01]  /*16b0*/  LDC R22, c[0x0][0x390] ;  /* 0x0000e400ff167b82 */ /* 0x000e220000000800 */
[----:B------:R-:W-:Y:S01]  /*16c0*/  VIADD R23, R4, 0xfffff200 ;  /* 0xfffff20004177836 */ /* 0x000fe20000000000 */
[----:B------:R-:W-:-:S06]  /*16d0*/  UMOV UR4, 0xe00 ;  /* 0x00000e0000047882 */ /* 0x000fcc0000000000 */
[----:B------:R-:W1:Y:S02]  /*16e0*/  LDC.64 R2, c[0x0][0x380] ;  /* 0x0000e000ff027b82 */ /* 0x000e640000000a00 */
.L_x_19:
[----:B------:R-:W-:-:S04]  /*16f0*/  VIADD R9, R41, UR4 ;  /* 0x0000000429097c36 */ /* 0x000fc80008000000 */
[----:B-1----:R-:W-:-:S05]  /*1700*/  IMAD.WIDE.U32 R8, R9, 0x8, R2 ;  /* 0x0000000809087825 */ /* 0x002fca00078e0002 */
[----:B------:R-:W2:Y:S04]  /*1710*/  LDG.E.64.CONSTANT R4, desc[UR6][R8.64] ;  /* 0x0000000608047981 */ /* 0x000ea8000c1e9b00 */
[----:B------:R-:W3:Y:S04]  /*1720*/  LDG.E.64.CONSTANT R10, desc[UR6][R8.64+0x1000] ;  /* 0x00100006080a7981 */ /* 0x000ee8000c1e9b00 */
[----:B------:R-:W4:Y:S04]  /*1730*/  LDG.E.64.CONSTANT R12, desc[UR6][R8.64+0x2000] ;  /* 0x00200006080c7981 */ /* 0x000f28000c1e9b00 */
[----:B------:R-:W5:Y:S04]  /*1740*/  LDG.E.64.CONSTANT R14, desc[UR6][R8.64+0x3000] ;  /* 0x00300006080e7981 */ /* 0x000f68000c1e9b00 */
[----:B------:R-:W5:Y:S04]  /*1750*/  LDG.E.64.CONSTANT R16, desc[UR6][R8.64+0x4000] ;  /* 0x0040000608107981 */ /* 0x000f68000c1e9b00 */
[----:B------:R-:W5:Y:S04]  /*1760*/  LDG.E.64.CONSTANT R18, desc[UR6][R8.64+0x5000] ;  /* 0x0050000608127981 */ /* 0x000f68000c1e9b00 */
[----:B------:R-:W5:Y:S01]  /*1770*/  LDG.E.64.CONSTANT R20, desc[UR6][R8.64+0x6000] ;  /* 0x0060000608147981 */ /* 0x000f62000c1e9b00 */
[----:B--2---:R-:W-:-:S08]  /*1780*/  DADD R4, R4, R6 ;  /* 0x0000000004047229 */ /* 0x004fd00000000006 */
[----:B---3--:R-:W-:-:S08]  /*1790*/  DADD R4, R10, R4 ;  /* 0x000000000a047229 */ /* 0x008fd00000000004 */
[----:B----4-:R-:W-:-:S08]  /*17a0*/  DADD R4, R12, R4 ;  /* 0x000000000c047229 */ /* 0x010fd00000000004 */
[----:B-----5:R-:W-:-:S08]  /*17b0*/  DADD R4, R14, R4 ;  /* 0x000000000e047229 */ /* 0x020fd00000000004 */
[----:B------:R-:W-:Y:S01]  /*17c0*/  DADD R16, R16, R4 ;  /* 0x0000000010107229 */ /* 0x000fe20000000004 */
[----:B0-----:R-:W-:-:S04]  /*17d0*/  IMAD.MOV.U32 R4, RZ, RZ, R22 ;  /* 0x000000ffff047224 */ /* 0x001fc800078e0016 */
[----:B------:R-:W-:-:S03]  /*17e0*/  VIADD R0, R4, -UR4 ;  /* 0x8000000404007c36 */ /* 0x000fc60008000000 */
[----:B------:R-:W-:Y:S02]  /*17f0*/  DADD R16, R18, R16 ;  /* 0x0000000012107229 */ /* 0x000fe40000000010 */
[----:B------:R-:W-:-:S06]  /*1800*/  ISETP.GE.AND P0, PT, R0, 0xe00, PT ;  /* 0x00000e000000780c */ /* 0x000fcc0003f06270 */
[----:B------:R-:W-:-:S07]  /*1810*/  DADD R6, R20, R16 ;  /* 0x0000000014067229 */ /* 0x000fce0000000010 */
[----:B------:R-:W-:Y:S05]  /*1820*/  @!P0 BRA `(.L_x_18) ;  /* 0x00000008001c8947 */ /* 0x000fea0003800000 */
[----:B------:R-:W-:-:S06]  /*1830*/  UIADD3 UR4, UPT, UPT, UR4, 0xe00, URZ ;  /* 0x00000e0004047890 */ /* 0x000fcc000fffe0ff */
[----:B------:R-:W-:-:S13]  /*1840*/  ISETP.LT.AND P0, PT, R23, UR4, PT ;  /* 0x0000000417007c0c */ /* 0x000fda000bf01270 */
[----:B------:R-:W-:Y:S05]  /*1850*/  @!P0 BRA `(.L_x_19) ;  /* 0xfffffffc00a48947 */ /* 0x000fea000383ffff */
.L_x_17:
[----:B------:R-:W-:-:S13]  /*1860*/  ISETP.LE.AND P0, PT, R4, UR4, PT ;  /* 0x0000000404007c0c */ /* 0x000fda000bf03270 */
[----:B------:R-:W-:Y:S05]  /*1870*/  @P0 BRA `(.L_x_18) ;  /* 0x0000000800080947 */ /* 0x000fea0003800000 */
[----:B------:R-:W-:Y:S01]  /*1880*/  VIADD R0, R4, -UR4 ;  /* 0x8000000404007c36 */ /* 0x000fe20008000000 */
[----:B------:R-:W-:Y:S04]  /*1890*/  BSSY.RECONVERGENT B1, `(.L_x_18) ;  /* 0x0000080000017945 */ /* 0x000fe80003800200 */
[----:B------:R-:W-:-:S13]  /*18a0*/  ISETP.GE.AND P0, PT, R41, R0, PT ;  /* 0x000000002900720c */ /* 0x000fda0003f06270 */
[----:B------:R-:W-:Y:S05]  /*18b0*/  @P0 BRA `(.L_x_20) ;  /* 0x0000000400f40947 */ /* 0x000fea0003800000 */
[----:B------:R-:W-:Y:S01]  /*18c0*/  LOP3.LUT R5, RZ, R41, RZ, 0x33, !PT ;  /* 0x00000029ff057212 */ /* 0x000fe200078e33ff */
[----:B------:R-:W-:Y:S01]  /*18d0*/  BSSY.RECONVERGENT B2, `(.L_x_21) ;  /* 0x0000014000027945 */ /* 0x000fe20003800200 */
[----:B------:R-:W-:Y:S02]  /*18e0*/  IMAD.MOV.U32 R45, RZ, RZ, R41 ;  /* 0x000000ffff2d7224 */ /* 0x000fe400078e0029 */
[----:B------:R-:W-:-:S04]  /*18f0*/  IADD3 R4, PT, PT, R4, -UR4, R5 ;  /* 0x8000000404047c10 */ /* 0x000fc8000fffe005 */
[C---:B------:R-:W-:Y:S02]  /*1900*/  LOP3.LUT R5, R4.reuse, 0x600, RZ, 0xc0, !PT ;  /* 0x0000060004057812 */ /* 0x040fe400078ec0ff */
[----:B------:R-:W-:Y:S02]  /*1910*/  ISETP.GE.U32.AND P1, PT, R4, 0x600, PT ;  /* 0x000006000400780c */ /* 0x000fe40003f26070 */
[----:B------:R-:W-:-:S13]  /*1920*/  ISETP.NE.AND P0, PT, R5, 0x600, PT ;  /* 0x000006000500780c */ /* 0x000fda0003f05270 */
[----:B------:R-:W-:Y:S05]  /*1930*/  @!P0 BRA `(.L_x_22) ;  /* 0x0000000000348947 */ /* 0x000fea0003800000 */
[----:B------:R-:W-:Y:S01]  /*1940*/  LEA.HI R4, R4, 0x1, RZ, 0x17 ;  /* 0x0000000104047811 */ /* 0x000fe200078fb8ff */
[----:B------:R-:W-:Y:S02]  /*1950*/  VIADD R9, R41, UR4 ;  /* 0x0000000429097c36 */ /* 0x000fe40008000000 */
[----:B------:R-:W-:Y:S01]  /*1960*/  IMAD.MOV.U32 R45, RZ, RZ, R41 ;  /* 0x000000ffff2d7224 */ /* 0x000fe200078e0029 */
[----:B------:R-:W-:-:S05]  /*1970*/  LOP3.LUT R4, R4, 0x3, RZ, 0xc0, !PT ;  /* 0x0000000304047812 */ /* 0x000fca00078ec0ff */
[----:B------:R-:W-:-:S07]  /*1980*/  IMAD.MOV R8, RZ, RZ, -R4 ;  /* 0x000000ffff087224 */ /* 0x000fce00078e0a04 */
.L_x_23:
[----:B------:R-:W-:-:S06]  /*1990*/  IMAD.WIDE.U32 R4, R9, 0x8, R2 ;  /* 0x0000000809047825 */ /* 0x000fcc00078e0002 */
[----:B------:R-:W2:Y:S01]  /*19a0*/  LDG.E.64.CONSTANT R4, desc[UR6][R4.64] ;  /* 0x0000000604047981 */ /* 0x000ea2000c1e9b00 */
[----:B------:R-:W-:Y:S02]  /*19b0*/  VIADD R8, R8, 0x1 ;  /* 0x0000000108087836 */ /* 0x000fe40000000000 */
[----:B------:R-:W-:Y:S02]  /*19c0*/  VIADD R45, R45, 0x200 ;  /* 0x000002002d2d7836 */ /* 0x000fe40000000000 */
[----:B------:R-:W-:Y:S01]  /*19d0*/  VIADD R9, R9, 0x200 ;  /* 0x0000020009097836 */ /* 0x000fe20000000000 */
[----:B------:R-:W-:Y:S01]  /*19e0*/  ISETP.NE.AND P0, PT, R8, RZ, PT ;  /* 0x000000ff0800720c */ /* 0x000fe20003f05270 */
[----:B--2---:R-:W-:-:S12]  /*19f0*/  DADD R6, R4, R6 ;  /* 0x0000000004067229 */ /* 0x004fd80000000006 */
[----:B------:R-:W-:Y:S05]  /*1a00*/  @P0 BRA `(.L_x_23) ;  /* 0xfffffffc00e00947 */ /* 0x000fea000383ffff */
.L_x_22:
[----:B------:R-:W-:Y:S05]  /*1a10*/  BSYNC.RECONVERGENT B2 ;  /* 0x0000000000027941 */ /* 0x000fea0003800200 */
.L_x_21:
[----:B------:R-:W-:Y:S05]  /*1a20*/  @!P1 BRA `(.L_x_20) ;  /* 0x0000000400989947 */ /* 0x000fea0003800000 */
[----:B------:R-:W0:Y:S01]  /*1a30*/  LDCU.64 UR8, c[0x0][0x380] ;  /* 0x00007000ff0877ac */ /* 0x000e220008000a00 */
[----:B------:R-:W-:Y:S01]  /*1a40*/  IMAD.IADD R9, R0, 0x1, -R45 ;  /* 0x0000000100097824 */ /* 0x000fe200078e0a2d */
[C---:B------:R-:W-:Y:S01]  /*1a50*/  IADD3 R5, P0, PT, R45.reuse, UR4, RZ ;  /* 0x000000042d057c10 */ /* 0x040fe2000ff1e0ff */
[----:B------:R-:W-:Y:S01]  /*1a60*/  BSSY.RECONVERGENT B2, `(.L_x_24) ;  /* 0x0000039000027945 */ /* 0x000fe20003800200 */
[----:B------:R-:W-:Y:S02]  /*1a70*/  VIADD R43, R45, UR4 ;  /* 0x000000042d2b7c36 */ /* 0x000fe40008000000 */
[----:B------:R-:W-:Y:S01]  /*1a80*/  ISETP.GT.AND P1, PT, R9, 0x1800, PT ;  /* 0x000018000900780c */ /* 0x000fe20003f24270 */
[----:B------:R-:W-:Y:S01]  /*1a90*/  IMAD.X R8, RZ, RZ, RZ, P0 ;  /* 0x000000ffff087224 */ /* 0x000fe200000e06ff */
[----:B0-----:R-:W-:-:S04]  /*1aa0*/  LEA R4, P0, R5, UR8, 0x3 ;  /* 0x0000000805047c11 */ /* 0x001fc8000f8018ff */
[----:B------:R-:W-:Y:S02]  /*1ab0*/  LEA.HI.X R5, R5, UR9, R8, 0x3, P0 ;  /* 0x0000000905057c11 */ /* 0x000fe400080f1c08 */
[----:B------:R-:W-:-:S05]  /*1ac0*/  IADD3 R4, P0, PT, R4, 0x2000, RZ ;  /* 0x0000200004047810 */ /* 0x000fca0007f1e0ff */
[----:B------:R-:W-:Y:S01]  /*1ad0*/  IMAD.X R5, RZ, RZ, R5, P0 ;  /* 0x000000ffff057224 */ /* 0x000fe200000e0605 */
[----:B------:R-:W-:Y:S01]  /*1ae0*/  PLOP3.LUT P0, PT, PT, PT, PT, 0x80, 0x8 ;  /* 0x000000000008781c */ /* 0x000fe20003f0f070 */
[----:B------:R-:W-:-:S12]  /*1af0*/  @!P1 BRA `(.L_x_25) ;  /* 0x0000000000bc9947 */ /* 0x000fd80003800000 */
[----:B------:R-:W-:Y:S01]  /*1b00*/  PLOP3.LUT P0, PT, PT, PT, PT, 0x8, 0x80 ;  /* 0x000000000080781c */ /* 0x000fe20003f0e170 */
[----:B------:R-:W-:-:S12]  /*1b10*/  VIADD R40, R0, 0xffffe800 ;  /* 0xffffe80000287836 */ /* 0x000fd80000000000 */
.L_x_26:
[C---:B------:R-:W-:Y:S01]  /*1b20*/  IMAD.WIDE.U32 R38, R43.reuse, 0x8, R2 ;  /* 0x000000082b267825 */ /* 0x040fe200078e0002 */
[----:B------:R-:W2:Y:S04]  /*1b30*/  LDG.E.64.CONSTANT R8, desc[UR6][R4.64+-0x1000] ;  /* 0xfff0000604087981 */ /* 0x000ea8000c1e9b00 */
[----:B------:R-:W3:Y:S04]  /*1b40*/  LDG.E.64.CONSTANT R10, desc[UR6][R4.64] ;  /* 0x00000006040a7981 */ /* 0x000ee8000c1e9b00 */
[----:B------:R-:W4:Y:S01]  /*1b50*/  LDG.E.64.CONSTANT R38, desc[UR6][R38.64] ;  /* 0x0000000626267981 */ /* 0x000f22000c1e9b00 */
[----:B------:R-:W-:-:S03]  /*1b60*/  VIADD R15, R43, 0x800 ;  /* 0x000008002b0f7836 */ /* 0x000fc60000000000 */
[----:B------:R-:W5:Y:S01]  /*1b70*/  LDG.E.64.CONSTANT R12, desc[UR6][R4.64+0x1000] ;  /* 0x00100006040c7981 */ /* 0x000f62000c1e9b00 */
[----:B------:R-:W-:-:S03]  /*1b80*/  IMAD.WIDE.U32 R14, R15, 0x8, R2 ;  /* 0x000000080f0e7825 */ /* 0x000fc600078e0002 */
[----:B------:R-:W5:Y:S04]  /*1b90*/  LDG.E.64.CONSTANT R16, desc[UR6][R4.64+0x3000] ;  /* 0x0030000604107981 */ /* 0x000f68000c1e9b00 */
[----:B------:R-:W5:Y:S04]  /*1ba0*/  LDG.E.64.CONSTANT R14, desc[UR6][R14.64] ;  /* 0x000000060e0e7981 */ /* 0x000f68000c1e9b00 */
[----:B------:R-:W5:Y:S01]  /*1bb0*/  LDG.E.64.CONSTANT R18, desc[UR6][R4.64+0x4000] ;  /* 0x0040000604127981 */ /* 0x000f62000c1e9b00 */
        /* <DEDUP_REMOVED lines=11> */
[----:B------:R-:W5:Y:S04]  /*1c70*/  LDG.E.64.CONSTANT R34, desc[UR6][R4.64+0xc000] ;  /* 0x00c0000604227981 */ /* 0x000f68000c1e9b00 */
[----:B------:R0:W5:Y:S01]  /*1c80*/  LDG.E.64.CONSTANT R36, desc[UR6][R4.64+0xd000] ;  /* 0x00d0000604247981 */ /* 0x000162000c1e9b00 */
[----:B------:R-:W-:-:S05]  /*1c90*/  VIADD R45, R45, 0x2000 ;  /* 0x000020002d2d7836 */ /* 0x000fca0000000000 */
[----:B------:R-:W-:Y:S02]  /*1ca0*/  ISETP.GE.AND P1, PT, R45, R40, PT ;  /* 0x000000282d00720c */ /* 0x000fe40003f26270 */
[----:B0-----:R-:W-:Y:S01]  /*1cb0*/  IADD3 R4, P2, PT, R4, 0x10000, RZ ;  /* 0x0001000004047810 */ /* 0x001fe20007f5e0ff */
[----:B------:R-:W-:-:S04]  /*1cc0*/  VIADD R43, R43, 0x2000 ;  /* 0x000020002b2b7836 */ /* 0x000fc80000000000 */
[----:B------:R-:W-:Y:S01]  /*1cd0*/  IMAD.X R5, RZ, RZ, R5, P2 ;  /* 0x000000ffff057224 */ /* 0x000fe200010e0605 */
[----:B----4-:R-:W-:-:S08]  /*1ce0*/  DADD R38, R38, R6 ;  /* 0x0000000026267229 */ /* 0x010fd00000000006 */
[----:B--2---:R-:W-:-:S08]  /*1cf0*/  DADD R8, R38, R8 ;  /* 0x0000000026087229 */ /* 0x004fd00000000008 */
[----:B---3--:R-:W-:-:S08]  /*1d00*/  DADD R8, R8, R10 ;  /* 0x0000000008087229 */ /* 0x008fd0000000000a */
[----:B-----5:R-:W-:-:S08]  /*1d10*/  DADD R8, R8, R12 ;  /* 0x0000000008087229 */ /* 0x020fd0000000000c */
        /* <DEDUP_REMOVED lines=13> */
.L_x_25:
[----:B------:R-:W-:Y:S05]  /*1df0*/  BSYNC.RECONVERGENT B2 ;  /* 0x0000000000027941 */ /* 0x000fea0003800200 */
.L_x_24:
[----:B------:R-:W-:Y:S01]  /*1e00*/  IMAD.IADD R8, R0, 0x1, -R45 ;  /* 0x0000000100087824 */ /* 0x000fe200078e0a2d */
[----:B------:R-:W-:Y:S04]  /*1e10*/  BSSY.RECONVERGENT B2, `(.L_x_27) ;  /* 0x000001c000027945 */ /* 0x000fe80003800200 */
[----:B------:R-:W-:-:S13]  /*1e20*/  ISETP.GT.AND P1, PT, R8, 0x800, PT ;  /* 0x000008000800780c */ /* 0x000fda0003f24270 */
[----:B------:R-:W-:Y:S05]  /*1e30*/  @!P1 BRA `(.L_x_28) ;  /* 0x0000000000649947 */ /* 0x000fea0003800000 */
        /* <DEDUP_REMOVED lines=9> */
[----:B------:R-:W5:Y:S04]  /*1ed0*/  LDG.E.64.CONSTANT R22, desc[UR6][R4.64+0x4000] ;  /* 0x0040000604167981 */ /* 0x000f68000c1e9b00 */
[----:B------:R0:W5:Y:S01]  /*1ee0*/  LDG.E.64.CONSTANT R8, desc[UR6][R4.64+0x5000] ;  /* 0x0050000604087981 */ /* 0x000162000c1e9b00 */
[----:B------:R-:W-:Y:S01]  /*1ef0*/  PLOP3.LUT P0, PT, PT, PT, PT, 0x8, 0x80 ;  /* 0x000000000080781c */ /* 0x000fe20003f0e170 */
[----:B------:R-:W-:-:S02]  /*1f00*/  VIADD R45, R45, 0x1000 ;  /* 0x000010002d2d7836 */ /* 0x000fc40000000000 */
[----:B------:R-:W-:Y:S01]  /*1f10*/  VIADD R43, R43, 0x1000 ;  /* 0x000010002b2b7836 */ /* 0x000fe20000000000 */
[----:B----4-:R-:W-:-:S08]  /*1f20*/  DADD R6, R6, R10 ;  /* 0x0000000006067229 */ /* 0x010fd0000000000a */
[----:B--2---:R-:W-:-:S08]  /*1f30*/  DADD R6, R6, R12 ;  /* 0x0000000006067229 */ /* 0x004fd0000000000c */
[----:B---3--:R-:W-:-:S08]  /*1f40*/  DADD R6, R6, R14 ;  /* 0x0000000006067229 */ /* 0x008fd0000000000e */
[----:B-----5:R-:W-:-:S08]  /*1f50*/  DADD R6, R6, R16 ;  /* 0x0000000006067229 */ /* 0x020fd00000000010 */
[----:B------:R-:W-:-:S08]  /*1f60*/  DADD R6, R6, R18 ;  /* 0x0000000006067229 */ /* 0x000fd00000000012 */
[----:B------:R-:W-:Y:S01]  /*1f70*/  DADD R6, R6, R20 ;  /* 0x0000000006067229 */ /* 0x000fe20000000014 */
[----:B------:R-:W-:-:S07]  /*1f80*/  IADD3 R10, P1, PT, R4, 0x8000, RZ ;  /* 0x00008000040a7810 */ /* 0x000fce0007f3e0ff */
[----:B------:R-:W-:Y:S01]  /*1f90*/  DADD R6, R6, R22 ;  /* 0x0000000006067229 */ /* 0x000fe20000000016 */
[----:B0-----:R-:W-:Y:S02]  /*1fa0*/  IMAD.X R5, RZ, RZ, R5, P1 ;  /* 0x000000ffff057224 */ /* 0x001fe400008e0605 */
[----:B------:R-:W-:-:S05]  /*1fb0*/  IMAD.MOV.U32 R4, RZ, RZ, R10 ;  /* 0x000000ffff047224 */ /* 0x000fca00078e000a */
[----:B------:R-:W-:-:S11]  /*1fc0*/  DADD R6, R6, R8 ;  /* 0x0000000006067229 */ /* 0x000fd60000000008 */
.L_x_28:
[----:B------:R-:W-:Y:S05]  /*1fd0*/  BSYNC.RECONVERGENT B2 ;  /* 0x0000000000027941 */ /* 0x000fea0003800200 */
.L_x_27:
[----:B------:R-:W-:-:S13]  /*1fe0*/  ISETP.LT.OR P0, PT, R45, R0, P0 ;  /* 0x000000002d00720c */ /* 0x000fda0000701670 */
[----:B------:R-:W-:Y:S05]  /*1ff0*/  @!P0 BRA `(.L_x_20) ;  /* 0x0000000000248947 */ /* 0x000fea0003800000 */
[----:B------:R-:W-:Y:S01]  /*2000*/  IMAD.WIDE.U32 R2, R43, 0x8, R2 ;  /* 0x000000082b027825 */ /* 0x000fe200078e0002 */
[----:B------:R-:W2:Y:S04]  /*2010*/  LDG.E.64.CONSTANT R8, desc[UR6][R4.64+-0x1000] ;  /* 0xfff0000604087981 */ /* 0x000ea8000c1e9b00 */
[----:B------:R-:W3:Y:S04]  /*2020*/  LDG.E.64.CONSTANT R10, desc[UR6][R4.64] ;  /* 0x00000006040a7981 */ /* 0x000ee8000c1e9b00 */
[----:B------:R-:W4:Y:S04]  /*2030*/  LDG.E.64.CONSTANT R2, desc[UR6][R2.64] ;  /* 0x0000000602027981 */ /* 0x000f28000c1e9b00 */
[----:B------:R-:W5:Y:S01]  /*2040*/  LDG.E.64.CONSTANT R12, desc[UR6][R4.64+0x1000] ;  /* 0x00100006040c7981 */ /* 0x000f62000c1e9b00 */
[----:B----4-:R-:W-:-:S08]  /*2050*/  DADD R6, R6, R2 ;  /* 0x0000000006067229 */ /* 0x010fd00000000002 */
[----:B--2---:R-:W-:-:S08]  /*2060*/  DADD R6, R6, R8 ;  /* 0x0000000006067229 */ /* 0x004fd00000000008 */
[----:B---3--:R-:W-:-:S08]  /*2070*/  DADD R6, R6, R10 ;  /* 0x0000000006067229 */ /* 0x008fd0000000000a */
[----:B-----5:R-:W-:-:S11]  /*2080*/  DADD R6, R6, R12 ;  /* 0x0000000006067229 */ /* 0x020fd6000000000c */
.L_x_20:
[----:B------:R-:W-:Y:S05]  /*2090*/  BSYNC.RECONVERGENT B1 ;  /* 0x0000000000017941 */ /* 0x000fea0003800200 */
.L_x_18:
[----:B------:R-:W0:Y:S01]  /*20a0*/  S2R R0, SR_LANEID ;  /* 0x0000000000007919 */ /* 0x000e220000000000 */
[----:B------:R-:W-:Y:S04]  /*20b0*/  SHFL.DOWN PT, R2, R6, 0x1, 0x1f ;  /* 0x08201f0006027f89 */ /* 0x000fe800000e0000 */
[----:B------:R-:W1:Y:S02]  /*20c0*/  SHFL.DOWN PT, R3, R7, 0x1, 0x1f ;  /* 0x08201f0007037f89 */ /* 0x000e6400000e0000 */
[----:B-1----:R-:W-:Y:S01]  /*20d0*/  DADD R2, R2, R6 ;  /* 0x0000000002027229 */ /* 0x002fe20000000006 */
[C---:B0-----:R-:W-:Y:S02]  /*20e0*/  ISETP.GT.AND P0, PT, R0.reuse, 0x1e, PT ;  /* 0x0000001e0000780c */ /* 0x041fe40003f04270 */
[----:B------:R-:W-:-:S07]  /*20f0*/  ISETP.NE.AND P1, PT, R0, RZ, PT ;  /* 0x000000ff0000720c */ /* 0x000fce0003f25270 */
        /* <DEDUP_REMOVED lines=15> */
[----:B------:R-:W-:Y:S01]  /*21f0*/  ISETP.GT.AND P0, PT, R0, 0x17, PT ;  /* 0x000000170000780c */ /* 0x000fe20003f04270 */
[----:B------:R-:W-:Y:S01]  /*2200*/  SHFL.DOWN PT, R2, R6, 0x8, 0x1f ;  /* 0x09001f0006027f89 */ /* 0x000fe200000e0000 */
[----:B------:R-:W-:-:S03]  /*2210*/  @!P1 MOV R8, 0x400 ;  /* 0x0000040000089802 */ /* 0x000fc60000000f00 */
[----:B------:R-:W0:Y:S01]  /*2220*/  SHFL.DOWN PT, R3, R7, 0x8, 0x1f ;  /* 0x09001f0007037f89 */ /* 0x000e2200000e0000 */
[----:B-1----:R-:W-:Y:S01]  /*2230*/  @!P1 LEA R11, R11, R8, 0x18 ;  /* 0x000000080b0b9211 */ /* 0x002fe200078ec0ff */
[----:B0-----:R-:W-:-:S10]  /*2240*/  DADD R2, R2, R6 ;  /* 0x0000000002027229 */ /* 0x001fd40000000006 */
[----:B------:R-:W-:Y:S02]  /*2250*/  FSEL R4, R6, R2, P0 ;  /* 0x0000000206047208 */ /* 0x000fe40000000000 */
[----:B------:R-:W-:Y:S02]  /*2260*/  FSEL R5, R7, R3, P0 ;  /* 0x0000000307057208 */ /* 0x000fe40000000000 */
[----:B------:R-:W-:Y:S01]  /*2270*/  @!P1 SHF.R.U32.HI R6, RZ, 0x2, R41 ;  /* 0x00000002ff069819 */ /* 0x000fe20000011629 */
[----:B------:R-:W-:Y:S01]  /*2280*/  SHFL.DOWN PT, R2, R4, 0x10, 0x1f ;  /* 0x0a001f0004027f89 */ /* 0x000fe200000e0000 */
[----:B------:R-:W-:Y:S02]  /*2290*/  ISETP.NE.AND P0, PT, R41, RZ, PT ;  /* 0x000000ff2900720c */ /* 0x000fe40003f05270 */
[----:B------:R-:W-:Y:S01]  /*22a0*/  @!P1 LOP3.LUT R6, R6, 0xf8, RZ, 0xc0, !PT ;  /* 0x000000f806069812 */ /* 0x000fe200078ec0ff */
[----:B------:R-:W0:Y:S04]  /*22b0*/  SHFL.DOWN PT, R3, R5, 0x10, 0x1f ;  /* 0x0a001f0005037f89 */ /* 0x000e2800000e0000 */
[----:B------:R-:W-:Y:S01]  /*22c0*/  @!P1 IMAD.IADD R11, R6, 0x1, R11 ;  /* 0x00000001060b9824 */ /* 0x000fe200078e020b */
[----:B0-----:R-:W-:-:S07]  /*22d0*/  DADD R2, R2, R4 ;  /* 0x0000000002027229 */ /* 0x001fce0000000004 */
[----:B------:R0:W-:Y:S01]  /*22e0*/  @!P1 STS.64 [R11+0x10], R2 ;  /* 0x000010020b009388 */ /* 0x0001e20000000a00 */
[----:B------:R-:W-:Y:S01]  /*22f0*/  BAR.SYNC.DEFER_BLOCKING 0x0 ;  /* 0x0000000000007b1d */ /* 0x000fe20000010000 */
[----:B------:R-:W-:-:S04]  /*2300*/  ISETP.GT.AND P1, PT, R0, 0xf, PT ;  /* 0x0000000f0000780c */ /* 0x000fc80003f24270 */
[----:B------:R-:W-:Y:S02]  /*2310*/  FSEL R0, R4, R2, P1 ;  /* 0x0000000204007208 */ /* 0x000fe40000800000 */
[----:B------:R-:W-:-:S03]  /*2320*/  FSEL R5, R5, R3, P1 ;  /* 0x0000000305057208 */ /* 0x000fc60000800000 */
[----:B0-----:R-:W-:Y:S02]  /*2330*/  IMAD.MOV.U32 R2, RZ, RZ, R0 ;  /* 0x000000ffff027224 */ /* 0x001fe400078e0000 */
[----:B------:R-:W-:Y:S01]  /*2340*/  IMAD.MOV.U32 R3, RZ, RZ, R5 ;  /* 0x000000ffff037224 */ /* 0x000fe200078e0005 */
[----:B------:R-:W-:Y:S06]  /*2350*/  @P0 BRA `(.L_x_16) ;  /* 0x0000000000680947 */ /* 0x000fec0003800000 */
[----:B------:R-:W0:Y:S01]  /*2360*/  S2UR UR5, SR_CgaCtaId ;  /* 0x00000000000579c3 */ /* 0x000e220000008800 */
[----:B------:R-:W-:Y:S02]  /*2370*/  UMOV UR4, 0x400 ;  /* 0x0000040000047882 */ /* 0x000fe40000000000 */
[----:B0-----:R-:W-:-:S09]  /*2380*/  ULEA UR4, UR5, UR4, 0x18 ;  /* 0x0000000405047291 */ /* 0x001fd2000f8ec0ff */
[----:B------:R-:W0:Y:S04]  /*2390*/  LDS.64 R4, [UR4+0x18] ;  /* 0x00001804ff047984 */ /* 0x000e280008000a00 */
[----:B------:R-:W1:Y:S04]  /*23a0*/  LDS.128 R8, [UR4+0x20] ;  /* 0x00002004ff087984 */ /* 0x000e680008000c00 */
        /* <DEDUP_REMOVED lines=20> */
[----:B------:R-:W-:-:S11]  /*24f0*/  DADD R2, R2, R10 ;  /* 0x0000000002027229 */ /* 0x000fd6000000000a */
.L_x_16:
[----:B------:R-:W-:Y:S05]  /*2500*/  BSYNC.RECONVERGENT B0 ;  /* 0x0000000000007941 */ /* 0x000fea0003800200 */
.L_x_1:
[----:B------:R-:W-:Y:S05]  /*2510*/  @P0 EXIT ;  /* 0x000000000000094d */ /* 0x000fea0003800000 */
[----:B------:R-:W0:Y:S01]  /*2520*/  LDCU.64 UR4, c[0x0][0x398] ;  /* 0x00007300ff0477ac */ /* 0x000e220008000a00 */
[----:B------:R-:W2:Y:S01]  /*2530*/  LDC.64 R4, c[0x0][0x388] ;  /* 0x0000e200ff047b82 */ /* 0x000ea20000000a00 */
[----:B0-----:R-:W-:-:S07]  /*2540*/  DADD R2, R2, UR4 ;  /* 0x0000000402027e29 */ /* 0x001fce0008000000 */
[----:B--2---:R-:W-:Y:S01]  /*2550*/  STG.E.64 desc[UR6][R4.64], R2 ;  /* 0x0000000204007986 */ /* 0x004fe2000c101b06 */
[----:B------:R-:W-:Y:S05]  /*2560*/  EXIT ;  /* 0x000000000000794d */ /* 0x000fea0003800000 */
.L_x_29:
[----:B------:R-:W-:-:S00]  /*2570*/  BRA `(.L_x_29) ;  /* 0xfffffffc00fc7947 */ /* 0x000fc0000383ffff */
[----:B------:R-:W-:-:S00]  /*2580*/  NOP ;  /* 0x0000000000007918 */ /* 0x000fc00000000000 */
[----:B------:R-:W-:-:S00]  /*2590*/  NOP ;  /* 0x0000000000007918 */ /* 0x000fc00000000000 */
[----:B------:R-:W-:-:S00]  /*25a0*/  NOP ;  /* 0x0000000000007918 */ /* 0x000fc00000000000 */
[----:B------:R-:W-:-:S00]  /*25b0*/  NOP ;  /* 0x0000000000007918 */ /* 0x000fc00000000000 */
[----:B------:R-:W-:-:S00]  /*25c0*/  NOP ;  /* 0x0000000000007918 */ /* 0x000fc00000000000 */
[----:B------:R-:W-:-:S00]  /*25d0*/  NOP ;  /* 0x0000000000007918 */ /* 0x000fc00000000000 */
[----:B------:R-:W-:-:S00]  /*25e0*/  NOP ;  /* 0x0000000000007918 */ /* 0x000fc00000000000 */
[----:B------:R-:W-:-:S00]  /*25f0*/  NOP ;  /* 0x0000000000007918 */ /* 0x000fc00000000000 */
.L_x_425:


//--------------------- .text._ZN3cub18CUB_300001_SM_10006detail6reduce18DeviceReduceKernelINS2_10policy_hubIdyN4cuda3std3__44plusIdEEE10Policy1000EN6thrust24THRUST_300001_SM_1000_NS6detail15normal_iteratorINSD_10device_ptrIdEEEEyS9_dNS7_10__identityEEEvT0_PT3_T1_NS0_13GridEvenShareISN_EET2_T4_ --------------------------
	.section	.text._ZN3cub18CUB_300001_SM_10006detail6reduce18DeviceReduceKernelINS2_10policy_hubIdyN4cuda3std3__44plusIdEEE10Policy1000EN6thrust24THRUST_300001_SM_1000_NS6detail15normal_iteratorINSD_10device_ptrIdEEEEyS9_dNS7_10__identityEEEvT0_PT3_T1_NS0_13GridEvenShareISN_EET2_T4_,"ax",@progbits
	.align	128
        .global         _ZN3cub18CUB_300001_SM_10006detail6reduce18DeviceReduceKernelINS2_10policy_hubIdyN4cuda3std3__44plusIdEEE10Policy1000EN6thrust24THRUST_300001_SM_1000_NS6detail15normal_iteratorINSD_10device_ptrIdEEEEyS9_dNS7_10__identityEEEvT0_PT3_T1_NS0_13GridEvenShareISN_EET2_T4_
        .type           _ZN3cub18CUB_300001_SM_10006detail6reduce18DeviceReduceKernelINS2_10policy_hubIdyN4cuda3std3__44plusIdEEE10Policy1000EN6thrust24THRUST_300001_SM_1000_NS6detail15normal_iteratorINSD_10device_ptrIdEEEEyS9_dNS7_10__identityEEEvT0_PT3_T1_NS0_13GridEvenShareISN_EET2_T4_,@function
        .size           _ZN3cub18CUB_300001_SM_10006detail6reduce18DeviceReduceKernelINS2_10policy_hubIdyN4cuda3std3__44plusIdEEE10Policy1000EN6thrust24THRUST_300001_SM_1000_NS6detail15normal_iteratorINSD_10device_ptrIdEEEEyS9_dNS7_10__identityEEEvT0_PT3_T1_NS0_13GridEvenShareISN_EET2_T4_,(.L_x_426 - _ZN3cub18CUB_300001_SM_10006detail6reduce18DeviceReduceKernelINS2_10policy_hubIdyN4cuda3std3__44plusIdEEE10Policy1000EN6thrust24THRUST_300001_SM_1000_NS6detail15normal_iteratorINSD_10device_ptrIdEEEEyS9_dNS7_10__identityEEEvT0_PT3_T1_NS0_13GridEvenShareISN_EET2_T4_)
        .other          _ZN3cub18CUB_300001_SM_10006detail6reduce18DeviceReduceKernelINS2_10policy_hubIdyN4cuda3std3__44plusIdEEE10Policy1000EN6thrust24THRUST_300001_SM_1000_NS6detail15normal_iteratorINSD_10device_ptrIdEEEEyS9_dNS7_10__identityEEEvT0_PT3_T1_NS0_13GridEvenShareISN_EET2_T4_,@"STO_CUDA_ENTRY STV_DEFAULT"
_ZN3cub18CUB_300001_SM_10006detail6reduce18DeviceReduceKernelINS2_10policy_hubIdyN4cuda3std3__44plusIdEEE10Policy1000EN6thrust24THRUST_300001_SM_1000_NS6detail15normal_iteratorINSD_10device_ptrIdEEEEyS9_dNS7_10__identityEEEvT0_PT3_T1_NS0_13GridEvenShareISN_EET2_T4_:
.text._ZN3cub18CUB_300001_SM_10006detail6reduce18DeviceReduceKernelINS2_10policy_hubIdyN4cuda3std3__44plusIdEEE10Policy1000EN6thrust24THRUST_300001_SM_1000_NS6detail15normal_iteratorINSD_10device_ptrIdEEEEyS9_dNS7_10__identityEEEvT0_PT3_T1_NS0_13GridEvenShareISN_EET2_T4_:
[----:B------:R-:W-:Y:S08]  /*0000*/  LDC R1, c[0x0][0x37c] ;  /* 0x0000df00ff017b82 */ /* 0x000ff00000000800 */
[----:B------:R-:W0:Y:S01]  /*0010*/  S2UR UR18, SR_CTAID.X ;  /* 0x00000000001279c3 */ /* 0x000e220000002500 */
[----:B------:R-:W1:Y:S01]  /*0020*/  LDCU.64 UR4, c[0x0][0x3b8] ;  /* 0x00007700ff0477ac */ /* 0x000e620008000a00 */
[----:B------:R-:W-:Y:S01]  /*0030*/  BSSY.RECONVERGENT B0, `(.L_x_30) ;  /* 0x0000277000007945 */ /* 0x000fe20003800200 */
[----:B------:R-:W2:Y:S01]  /*0040*/  LDCU UR11, c[0x0][0x3c0] ;  /* 0x00007800ff0b77ac */ /* 0x000ea20008000800 */
[----:B------:R-:W3:Y:S01]  /*0050*/  LDCU.64 UR16, c[0x0][0x358] ;  /* 0x00006b00ff1077ac */ /* 0x000ee20008000a00 */
[----:B-1----:R-:W-:-:S02]  /*0060*/  IMAD.U32 R12, RZ, RZ, UR4 ;  /* 0x00000004ff0c7e24 */ /* 0x002fc4000f8e00ff */
[----:B------:R-:W-:Y:S01]  /*0070*/  IMAD.U32 R3, RZ, RZ, UR5 ;  /* 0x00000005ff037e24 */ /* 0x000fe2000f8e00ff */
[----:B--2---:R-:W-:Y:S02]  /*0080*/  UIMAD UR5, UR11, 0xe00, URZ ;  /* 0x00000e000b0578a4 */ /* 0x004fe4000f8e02ff */
[----:B0-----:R-:W-:Y:S02]  /*0090*/  UIMAD UR9, UR18, 0xe00, URZ ;  /* 0x00000e00120978a4 */ /* 0x001fe4000f8e02ff */
[----:B------:R-:W-:-:S04]  /*00a0*/  USHF.R.S32.HI UR4, URZ, 0x1f, UR5 ;  /* 0x0000001fff047899 */ /* 0x000fc80008011405 */
[----:B------:R-:W-:-:S04]  /*00b0*/  IADD3 R13, P1, PT, R12, -UR9, RZ ;  /* 0x800000090c0d7c10 */ /* 0x000fc8000ff3e0ff */
[----:B------:R-:W-:Y:S02]  /*00c0*/  ISETP.GT.U32.AND P0, PT, R13, 0xdff, PT ;  /* 0x00000dff0d00780c */ /* 0x000fe40003f04070 */
[----:B------:R-:W-:-:S04]  /*00d0*/  IADD3.X R2, PT, PT, R3, -0x1, RZ, P1, !PT ;  /* 0xffffffff03027810 */ /* 0x000fc80000ffe4ff */
[----:B------:R-:W-:-:S13]  /*00e0*/  ISETP.GT.U32.AND.EX P0, PT, R2, RZ, PT, P0 ;  /* 0x000000ff0200720c */ /* 0x000fda0003f04100 */
[----:B---3--:R-:W-:Y:S05]  /*00f0*/  @P0 BRA `(.L_x_31) ;  /* 0x0000001400280947 */ /* 0x008fea0003800000 */
[----:B------:R-:W0:Y:S01]  /*0100*/  S2R R0, SR_TID.X ;  /* 0x0000000000007919 */ /* 0x000e220000002100 */
[----:B------:R-:W-:Y:S01]  /*0110*/  VIADD R3, R12, -UR9 ;  /* 0x800000090c037c36 */ /* 0x000fe20008000000 */
[----:B------:R-:W-:Y:S01]  /*0120*/  BSSY.RECONVERGENT B1, `(.L_x_32) ;  /* 0x000000a000017945 */ /* 0x000fe20003800200 */
[----:B------:R-:W-:-:S03]  /*0130*/  CS2R R8, SRZ ;  /* 0x0000000000087805 */ /* 0x000fc6000001ff00 */
[----:B0-----:R-:W-:Y:S01]  /*0140*/  ISETP.GE.AND P0, PT, R0, R3, PT ;  /* 0x000000030000720c */ /* 0x001fe20003f06270 */
[----:B------:R-:W-:-:S12]  /*0150*/  IMAD.MOV.U32 R2, RZ, RZ, R0 ;  /* 0x000000ffff027224 */ /* 0x000fd800078e0000 */
[----:B------:R-:W-:Y:S05]  /*0160*/  @P0 BRA `(.L_x_33) ;  /* 0x0000000000140947 */ /* 0x000fea0003800000 */
[----:B------:R-:W0:Y:S01]  /*0170*/  LDC.64 R8, c[0x0][0x380] ;  /* 0x0000e000ff087b82 */ /* 0x000e220000000a00 */
[----:B------:R-:W-:-:S04]  /*0180*/  VIADD R5, R0, UR9 ;  /* 0x0000000900057c36 */ /* 0x000fc80008000000 */
[----:B0-----:R-:W-:-:S06]  /*0190*/  IMAD.WIDE.U32 R8, R5, 0x8, R8 ;  /* 0x0000000805087825 */ /* 0x001fcc00078e0008 */
[----:B------:R-:W5:Y:S01]  /*01a0*/  LDG.E.64 R8, desc[UR16][R8.64] ;  /* 0x0000001008087981 */ /* 0x000f62000c1e1b00 */
[----:B------:R-:W-:-:S07]  /*01b0*/  VIADD R2, R0, 0x200 ;  /* 0x0000020000027836 */ /* 0x000fce0000000000 */
.L_x_33:
[----:B------:R-:W-:Y:S05]  /*01c0*/  BSYNC.RECONVERGENT B1 ;  /* 0x0000000000017941 */ /* 0x000fea0003800200 */
.L_x_32:
[----:B------:R-:W-:Y:S01]  /*01d0*/  ISETP.GE.AND P0, PT, R2, R3, PT ;  /* 0x000000030200720c */ /* 0x000fe20003f06270 */
[----:B------:R-:W-:-:S12]  /*01e0*/  BSSY.RECONVERGENT B1, `(.L_x_34) ;  /* 0x0000078000017945 */ /* 0x000fd80003800200 */
[----:B------:R-:W-:Y:S05]  /*01f0*/  @P0 BRA `(.L_x_35) ;  /* 0x0000000400d80947 */ /* 0x000fea0003800000 */
[----:B------:R-:W-:Y:S01]  /*0200*/  LOP3.LUT R5, RZ, R2, RZ, 0x33, !PT ;  /* 0x00000002ff057212 */ /* 0x000fe200078e33ff */
[----:B------:R-:W-:Y:S03]  /*0210*/  BSSY.RECONVERGENT B2, `(.L_x_36) ;  /* 0x0000036000027945 */ /* 0x000fe60003800200 */
[----:B------:R-:W-:-:S04]  /*0220*/  IADD3 R12, PT, PT, R12, -UR9, R5 ;  /* 0x800000090c0c7c10 */ /* 0x000fc8000fffe005 */
[C---:B------:R-:W-:Y:S02]  /*0230*/  ISETP.GE.U32.AND P1, PT, R12.reuse, 0x1e00, PT ;  /* 0x00001e000c00780c */ /* 0x040fe40003f26070 */
[----:B------:R-:W-:-:S04]  /*0240*/  LEA.HI R4, R12, 0x1, RZ, 0x17 ;  /* 0x000000010c047811 */ /* 0x000fc800078fb8ff */
[----:B------:R-:W-:-:S04]  /*0250*/  LOP3.LUT R5, R4, 0xf, RZ, 0xc0, !PT ;  /* 0x0000000f04057812 */ /* 0x000fc800078ec0ff */
[----:B------:R-:W-:-:S03]  /*0260*/  ISETP.NE.AND P0, PT, R5, RZ, PT ;  /* 0x000000ff0500720c */ /* 0x000fc60003f05270 */
[----:B------:R-:W-:Y:S10]  /*0270*/  @!P1 BRA `(.L_x_37) ;  /* 0x0000000000bc9947 */ /* 0x000ff40003800000 */
[----:B------:R-:W0:Y:S01]  /*0280*/  LDCU.64 UR4, c[0x0][0x380] ;  /* 0x00007000ff0477ac */ /* 0x000e220008000a00 */
[----:B------:R-:W-:Y:S01]  /*0290*/  IMAD.WIDE.U32 R6, R2, 0x8, RZ ;  /* 0x0000000802067825 */ /* 0x000fe200078e00ff */
[----:B------:R-:W-:-:S03]  /*02a0*/  LOP3.LUT R26, R4, 0xfffff0, RZ, 0xc0, !PT ;  /* 0x00fffff0041a7812 */ /* 0x000fc600078ec0ff */
[----:B------:R-:W-:Y:S02]  /*02b0*/  IMAD.U32 R11, RZ, RZ, UR18 ;  /* 0x00000012ff0b7e24 */ /* 0x000fe4000f8e00ff */
[----:B------:R-:W-:Y:S02]  /*02c0*/  IMAD.MOV R26, RZ, RZ, -R26 ;  /* 0x000000ffff1a7224 */ /* 0x000fe400078e0a1a */
[----:B------:R-:W-:-:S03]  /*02d0*/  IMAD.WIDE.U32 R6, R11, 0x7000, R6 ;  /* 0x000070000b067825 */ /* 0x000fc600078e0006 */
[----:B0-----:R-:W-:-:S04]  /*02e0*/  IADD3 R6, P1, PT, R6, UR4, RZ ;  /* 0x0000000406067c10 */ /* 0x001fc8000ff3e0ff */
[----:B------:R-:W-:-:S04]  /*02f0*/  IADD3 R6, P2, PT, R6, 0x8000, RZ ;  /* 0x0000800006067810 */ /* 0x000fc80007f5e0ff */
[----:B------:R-:W-:-:S09]  /*0300*/  IADD3.X R7, PT, PT, RZ, UR5, R7, P2, P1 ;  /* 0x00000005ff077c10 */ /* 0x000fd200097e2407 */
.L_x_38:
[----:B------:R-:W2:Y:S04]  /*0310*/  LDG.E.64 R10, desc[UR16][R6.64+-0x8000] ;  /* 0xff800010060a7981 */ /* 0x000ea8000c1e1b00 */
[----:B------:R-:W3:Y:S04]  /*0320*/  LDG.E.64 R12, desc[UR16][R6.64+-0x7000] ;  /* 0xff900010060c7981 */ /* 0x000ee8000c1e1b00 */
[----:B------:R-:W4:Y:S04]  /*0330*/  LDG.E.64 R14, desc[UR16][R6.64+-0x6000] ;  /* 0xffa00010060e7981 */ /* 0x000f28000c1e1b00 */
[----:B------:R-:W4:Y:S04]  /*0340*/  LDG.E.64 R16, desc[UR16][R6.64+-0x5000] ;  /* 0xffb0001006107981 */ /* 0x000f28000c1e1b00 */
[----:B------:R-:W4:Y:S04]  /*0350*/  LDG.E.64 R18, desc[UR16][R6.64+-0x4000] ;  /* 0xffc0001006127981 */ /* 0x000f28000c1e1b00 */
[----:B------:R-:W4:Y:S04]  /*0360*/  LDG.E.64 R20, desc[UR16][R6.64+-0x3000] ;  /* 0xffd0001006147981 */ /* 0x000f28000c1e1b00 */
[----:B------:R-:W4:Y:S04]  /*0370*/  LDG.E.64 R24, desc[UR16][R6.64+-0x2000] ;  /* 0xffe0001006187981 */ /* 0x000f28000c1e1b00 */
[----:B------:R-:W4:Y:S01]  /*0380*/  LDG.E.64 R22, desc[UR16][R6.64+-0x1000] ;  /* 0xfff0001006167981 */ /* 0x000f22000c1e1b00 */
[----:B--2--5:R-:W-:-:S03]  /*0390*/  DADD R10, R10, R8 ;  /* 0x000000000a0a7229 */ /* 0x024fc60000000008 */
[----:B------:R-:W2:Y:S05]  /*03a0*/  LDG.E.64 R8, desc[UR16][R6.64] ;  /* 0x0000001006087981 */ /* 0x000eaa000c1e1b00 */
[----:B---3--:R-:W-:Y:S02]  /*03b0*/  DADD R12, R10, R12 ;  /* 0x000000000a0c7229 */ /* 0x008fe4000000000c */
[----:B------:R-:W3:Y:S06]  /*03c0*/  LDG.E.64 R10, desc[UR16][R6.64+0x1000] ;  /* 0x00100010060a7981 */ /* 0x000eec000c1e1b00 */
[----:B----4-:R-:W-:-:S02]  /*03d0*/  DADD R14, R12, R14 ;  /* 0x000000000c0e7229 */ /* 0x010fc4000000000e */
[----:B------:R-:W4:Y:S06]  /*03e0*/  LDG.E.64 R12, desc[UR16][R6.64+0x2000] ;  /* 0x00200010060c7981 */ /* 0x000f2c000c1e1b00 */
[----:B------:R-:W-:Y:S02]  /*03f0*/  DADD R16, R14, R16 ;  /* 0x000000000e107229 */ /* 0x000fe40000000010 */
[----:B------:R-:W4:Y:S06]  /*0400*/  LDG.E.64 R14, desc[UR16][R6.64+0x3000] ;  /* 0x00300010060e7981 */ /* 0x000f2c000c1e1b00 */
[----:B------:R-:W-:-:S02]  /*0410*/  DADD R18, R16, R18 ;  /* 0x0000000010127229 */ /* 0x000fc40000000012 */
[----:B------:R-:W4:Y:S06]  /*0420*/  LDG.E.64 R16, desc[UR16][R6.64+0x4000] ;  /* 0x0040001006107981 */ /* 0x000f2c000c1e1b00 */
[----:B------:R-:W-:Y:S02]  /*0430*/  DADD R20, R18, R20 ;  /* 0x0000000012147229 */ /* 0x000fe40000000014 */
[----:B------:R-:W4:Y:S06]  /*0440*/  LDG.E.64 R18, desc[UR16][R6.64+0x5000] ;  /* 0x0050001006127981 */ /* 0x000f2c000c1e1b00 */
[----:B------:R-:W-:-:S02]  /*0450*/  DADD R24, R20, R24 ;  /* 0x0000000014187229 */ /* 0x000fc40000000018 */
[----:B------:R-:W4:Y:S06]  /*0460*/  LDG.E.64 R20, desc[UR16][R6.64+0x6000] ;  /* 0x0060001006147981 */ /* 0x000f2c000c1e1b00 */
[----:B------:R-:W-:Y:S02]  /*0470*/  DADD R22, R24, R22 ;  /* 0x0000000018167229 */ /* 0x000fe40000000016 */
[----:B------:R0:W4:Y:S01]  /*0480*/  LDG.E.64 R24, desc[UR16][R6.64+0x7000] ;  /* 0x0070001006187981 */ /* 0x000122000c1e1b00 */
[----:B------:R-:W-:Y:S02]  /*0490*/  VIADD R26, R26, 0x10 ;  /* 0x000000101a1a7836 */ /* 0x000fe40000000000 */
[----:B------:R-:W-:-:S03]  /*04a0*/  VIADD R2, R2, 0x2000 ;  /* 0x0000200002027836 */ /* 0x000fc60000000000 */
[----:B------:R-:W-:Y:S02]  /*04b0*/  ISETP.NE.AND P1, PT, R26, RZ, PT ;  /* 0x000000ff1a00720c */ /* 0x000fe40003f25270 */
[----:B0-----:R-:W-:-:S05]  /*04c0*/  IADD3 R6, P2, PT, R6, 0x10000, RZ ;  /* 0x0001000006067810 */ /* 0x001fca0007f5e0ff */
[----:B------:R-:W-:Y:S01]  /*04d0*/  IMAD.X R7, RZ, RZ, R7, P2 ;  /* 0x000000ffff077224 */ /* 0x000fe200010e0607 */
[----:B--2---:R-:W-:-:S08]  /*04e0*/  DADD R8, R22, R8 ;  /* 0x0000000016087229 */ /* 0x004fd00000000008 */
[----:B---3--:R-:W-:-:S08]  /*04f0*/  DADD R8, R8, R10 ;  /* 0x0000000008087229 */ /* 0x008fd0000000000a */
[----:B----4-:R-:W-:-:S08]  /*0500*/  DADD R8, R8, R12 ;  /* 0x0000000008087229 */ /* 0x010fd0000000000c */
[----:B------:R-:W-:-:S08]  /*0510*/  DADD R8, R8, R14 ;  /* 0x0000000008087229 */ /* 0x000fd0000000000e */
[----:B------:R-:W-:-:S08]  /*0520*/  DADD R8, R8, R16 ;  /* 0x0000000008087229 */ /* 0x000fd00000000010 */
[----:B------:R-:W-:-:S08]  /*0530*/  DADD R8, R8, R18 ;  /* 0x0000000008087229 */ /* 0x000fd00000000012 */
[----:B------:R-:W-:-:S08]  /*0540*/  DADD R8, R8, R20 ;  /* 0x0000000008087229 */ /* 0x000fd00000000014 */
[----:B------:R-:W-:Y:S01]  /*0550*/  DADD R8, R8, R24 ;  /* 0x0000000008087229 */ /* 0x000fe20000000018 */
[----:B------:R-:W-:Y:S10]  /*0560*/  @P1 BRA `(.L_x_38) ;  /* 0xfffffffc00681947 */ /* 0x000ff4000383ffff */
.L_x_37:
[----:B------:R-:W-:Y:S05]  /*0570*/  BSYNC.RECONVERGENT B2 ;  /* 0x0000000000027941 */ /* 0x000fea0003800200 */
.L_x_36:
[----:B------:R-:W-:Y:S05]  /*0580*/  @!P0 BRA `(.L_x_35) ;  /* 0x0000000000f48947 */ /* 0x000fea0003800000 */
[----:B------:R-:W-:Y:S01]  /*0590*/  ISETP.GE.U32.AND P1, PT, R5, 0x8, PT ;  /* 0x000000080500780c */ /* 0x000fe20003f26070 */
[----:B------:R-:W-:Y:S01]  /*05a0*/  BSSY.RECONVERGENT B2, `(.L_x_39) ;  /* 0x000001a000027945 */ /* 0x000fe20003800200 */
[----:B------:R-:W-:-:S04]  /*05b0*/  LOP3.LUT R26, R4, 0x7, RZ, 0xc0, !PT ;  /* 0x00000007041a7812 */ /* 0x000fc800078ec0ff */
[----:B------:R-:W-:-:S07]  /*05c0*/  ISETP.NE.AND P0, PT, R26, RZ, PT ;  /* 0x000000ff1a00720c */ /* 0x000fce0003f05270 */
[----:B------:R-:W-:Y:S06]  /*05d0*/  @!P1 BRA `(.L_x_40) ;  /* 0x0000000000589947 */ /* 0x000fec0003800000 */
[----:B------:R-:W0:Y:S01]  /*05e0*/  LDCU.64 UR4, c[0x0][0x380] ;  /* 0x00007000ff0477ac */ /* 0x000e220008000a00 */
[----:B------:R-:W-:-:S04]  /*05f0*/  IADD3 R5, P1, PT, R2, UR9, RZ ;  /* 0x0000000902057c10 */ /* 0x000fc8000ff3e0ff */
[----:B------:R-:W-:Y:S02]  /*0600*/  LEA.HI.X.SX32 R6, R2, RZ, 0x1, P1 ;  /* 0x000000ff02067211 */ /* 0x000fe400008f0eff */
[----:B0-----:R-:W-:-:S04]  /*0610*/  LEA R24, P1, R5, UR4, 0x3 ;  /* 0x0000000405187c11 */ /* 0x001fc8000f8218ff */
[----:B------:R-:W-:-:S05]  /*0620*/  LEA.HI.X R25, R5, UR5, R6, 0x3, P1 ;  /* 0x0000000505197c11 */ /* 0x000fca00088f1c06 */
        /* <DEDUP_REMOVED lines=17> */
.L_x_40:
[----:B------:R-:W-:Y:S05]  /*0740*/  BSYNC.RECONVERGENT B2 ;  /* 0x0000000000027941 */ /* 0x000fea0003800200 */
.L_x_39:
        /* <DEDUP_REMOVED lines=14> */
[----:B------:R-:W4:Y:S01]  /*0830*/  LDG.E.64 R14, desc[UR16][R4.64+0x3000] ;  /* 0x00300010040e7981 */ /* 0x000f22000c1e1b00 */
[----:B------:R-:W-:Y:S01]  /*0840*/  VIADD R2, R2, 0x800 ;  /* 0x0000080002027836 */ /* 0x000fe20000000000 */
[----:B--2--5:R-:W-:-:S08]  /*0850*/  DADD R6, R8, R6 ;  /* 0x0000000008067229 */ /* 0x024fd00000000006 */
[----:B---3--:R-:W-:-:S08]  /*0860*/  DADD R6, R6, R10 ;  /* 0x0000000006067229 */ /* 0x008fd0000000000a */
[----:B----4-:R-:W-:-:S08]  /*0870*/  DADD R6, R6, R12 ;  /* 0x0000000006067229 */ /* 0x010fd0000000000c */
[----:B------:R-:W-:-:S11]  /*0880*/  DADD R8, R6, R14 ;  /* 0x0000000006087229 */ /* 0x000fd6000000000e */
.L_x_42:
[----:B------:R-:W-:Y:S05]  /*0890*/  BSYNC.RECONVERGENT B2 ;  /* 0x0000000000027941 */ /* 0x000fea0003800200 */
.L_x_41:
[----:B------:R-:W-:Y:S05]  /*08a0*/  @!P0 BRA `(.L_x_35) ;  /* 0x00000000002c8947 */ /* 0x000fea0003800000 */
[----:B------:R-:W0:Y:S01]  /*08b0*/  LDC.64 R4, c[0x0][0x380] ;  /* 0x0000e000ff047b82 */ /* 0x000e220000000a00 */
[----:B------:R-:W-:Y:S02]  /*08c0*/  IMAD.U32 R7, RZ, RZ, UR18 ;  /* 0x00000012ff077e24 */ /* 0x000fe4000f8e00ff */
[----:B------:R-:W-:Y:S02]  /*08d0*/  IMAD.MOV R10, RZ, RZ, -R16 ;  /* 0x000000ffff0a7224 */ /* 0x000fe400078e0a10 */
[----:B0-----:R-:W-:-:S07]  /*08e0*/  IMAD.WIDE.U32 R4, R7, 0x7000, R4 ;  /* 0x0000700007047825 */ /* 0x001fce00078e0004 */
.L_x_43:
[----:B------:R-:W-:-:S06]  /*08f0*/  IMAD.WIDE R6, R2, 0x8, R4 ;  /* 0x0000000802067825 */ /* 0x000fcc00078e0204 */
[----:B------:R-:W2:Y:S01]  /*0900*/  LDG.E.64 R6, desc[UR16][R6.64] ;  /* 0x0000001006067981 */ /* 0x000ea2000c1e1b00 */
[----:B------:R-:W-:Y:S02]  /*0910*/  VIADD R10, R10, 0x1 ;  /* 0x000000010a0a7836 */ /* 0x000fe40000000000 */
[----:B------:R-:W-:-:S03]  /*0920*/  VIADD R2, R2, 0x200 ;  /* 0x0000020002027836 */ /* 0x000fc60000000000 */
[----:B------:R-:W-:Y:S01]  /*0930*/  ISETP.NE.AND P0, PT, R10, RZ, PT ;  /* 0x000000ff0a00720c */ /* 0x000fe20003f05270 */
[----:B--2--5:R-:W-:-:S12]  /*0940*/  DADD R8, R6, R8 ;  /* 0x0000000006087229 */ /* 0x024fd80000000008 */
[----:B------:R-:W-:Y:S05]  /*0950*/  @P0 BRA `(.L_x_43) ;  /* 0xfffffffc00e40947 */ /* 0x000fea000383ffff */
.L_x_35:
[----:B------:R-:W-:Y:S05]  /*0960*/  BSYNC.RECONVERGENT B1 ;  /* 0x0000000000017941 */ /* 0x000fea0003800200 */
.L_x_34:
        /* <DEDUP_REMOVED lines=12> */
[----:B------:R-:W-:-:S03]  /*0a30*/  @!P1 SHF.R.U32.HI R3, RZ, 0x2, R0 ;  /* 0x00000002ff039819 */ /* 0x000fc60000011600 */
[----:B------:R-:W0:Y:S01]  /*0a40*/  SHFL.DOWN PT, R5, R7, 0x2, 0x1f ;  /* 0x08401f0007057f89 */ /* 0x000e2200000e0000 */
[----:B------:R-:W-:Y:S01]  /*0a50*/  @!P1 LOP3.LUT R3, R3, 0xf8, RZ, 0xc0, !PT ;  /* 0x000000f803039812 */ /* 0x000fe200078ec0ff */
        /* <DEDUP_REMOVED lines=14> */
[----:B-1----:R-:W-:-:S05]  /*0b40*/  @!P1 LEA R10, R13, R10, 0x18 ;  /* 0x0000000a0d0a9211 */ /* 0x002fca00078ec0ff */
[----:B------:R-:W-:Y:S01]  /*0b50*/  @!P1 IMAD.IADD R3, R3, 0x1, R10 ;  /* 0x0000000103039824 */ /* 0x000fe200078e020a */
[----:B0-----:R-:W-:-:S10]  /*0b60*/  DADD R4, R4, R8 ;  /* 0x0000000004047229 */ /* 0x001fd40000000008 */
[----:B------:R-:W-:Y:S02]  /*0b70*/  FSEL R6, R8, R4, P0 ;  /* 0x0000000408067208 */ /* 0x000fe40000000000 */
[----:B------:R-:W-:Y:S02]  /*0b80*/  FSEL R7, R9, R5, P0 ;  /* 0x0000000509077208 */ /* 0x000fe40000000000 */
[----:B------:R-:W-:Y:S01]  /*0b90*/  ISETP.NE.AND P0, PT, R0, RZ, PT ;  /* 0x000000ff0000720c */ /* 0x000fe20003f05270 */
[----:B------:R-:W-:Y:S04]  /*0ba0*/  SHFL.DOWN PT, R4, R6, 0x10, 0x1f ;  /* 0x0a001f0006047f89 */ /* 0x000fe800000e0000 */
[----:B------:R-:W0:Y:S02]  /*0bb0*/  SHFL.DOWN PT, R5, R7, 0x10, 0x1f ;  /* 0x0a001f0007057f89 */ /* 0x000e2400000e0000 */
        /* <DEDUP_REMOVED lines=10> */
[----:B--2---:R-:W0:Y:S04]  /*0c60*/  LDS.64 R2, [UR4+0x18] ;  /* 0x00001804ff027984 */ /* 0x004e280008000a00 */
        /* <DEDUP_REMOVED lines=23> */
.L_x_44:
[----:B------:R-:W-:-:S05]  /*0de0*/  LOP3.LUT R2, R0, 0x3e0, RZ, 0xc0, !PT ;  /* 0x000003e000027812 */ /* 0x000fca00078ec0ff */
[----:B------:R-:W-:Y:S01]  /*0df0*/  VIADD R4, R2, 0x20 ;  /* 0x0000002002047836 */ /* 0x000fe20000000000 */
[----:B------:R-:W-:-:S04]  /*0e00*/  LOP3.LUT R2, RZ, R2, RZ, 0x33, !PT ;  /* 0x00000002ff027212 */ /* 0x000fc800078e33ff */
[----:B------:R-:W-:Y:S01]  /*0e10*/  ISETP.GT.AND P0, PT, R4, R3, PT ;  /* 0x000000030400720c */ /* 0x000fe20003f04270 */
[----:B------:R-:W-:-:S05]  /*0e20*/  IMAD.IADD R2, R3, 0x1, R2 ;  /* 0x0000000103027824 */ /* 0x000fca00078e0202 */
[----:B------:R-:W-:Y:S02]  /*0e30*/  SEL R5, R2, 0x1f, P0 ;  /* 0x0000001f02057807 */ /* 0x000fe40000000000 */
[----:B------:R-:W0:Y:S03]  /*0e40*/  S2R R2, SR_LANEID ;  /* 0x0000000000027919 */ /* 0x000e260000000000 */
[----:B-----5:R-:W-:Y:S04]  /*0e50*/  SHFL.DOWN PT, R6, R8, 0x1, R5 ;  /* 0x0820000008067989 */ /* 0x020fe800000e0005 */
[----:B------:R-:W1:Y:S02]  /*0e60*/  SHFL.DOWN PT, R7, R9, 0x1, R5 ;  /* 0x0820000009077989 */ /* 0x000e6400000e0005 */
[----:B-1----:R-:W-:Y:S01]  /*0e70*/  DADD R6, R6, R8 ;  /* 0x0000000006067229 */ /* 0x002fe20000000008 */
[C---:B0-----:R-:W-:Y:S01]  /*0e80*/  ISETP.GE.AND P0, PT, R2.reuse, R5, PT ;  /* 0x000000050200720c */ /* 0x041fe20003f06270 */
[C---:B------:R-:W-:Y:S01]  /*0e90*/  VIADD R4, R2.reuse, 0x2 ;  /* 0x0000000202047836 */ /* 0x040fe20000000000 */
[----:B------:R-:W-:-:S07]  /*0ea0*/  ISETP.NE.AND P1, PT, R2, RZ, PT ;  /* 0x000000ff0200720c */ /* 0x000fce0003f25270 */
[----:B------:R-:W-:Y:S02]  /*0eb0*/  FSEL R10, R6, R8, !P0 ;  /* 0x00000008060a7208 */ /* 0x000fe40004000000 */
[----:B------:R-:W-:Y:S02]  /*0ec0*/  FSEL R11, R7, R9, !P0 ;  /* 0x00000009070b7208 */ /* 0x000fe40004000000 */
[----:B------:R-:W-:Y:S01]  /*0ed0*/  ISETP.GT.AND P0, PT, R4, R5, PT ;  /* 0x000000050400720c */ /* 0x000fe20003f04270 */
[----:B------:R-:W-:Y:S01]  /*0ee0*/  SHFL.DOWN PT, R6, R10, 0x2, R5 ;  /* 0x084000000a067989 */ /* 0x000fe200000e0005 */
[----:B------:R-:W-:-:S03]  /*0ef0*/  VIADD R4, R2, 0x4 ;  /* 0x0000000402047836 */ /* 0x000fc60000000000 */
[----:B------:R-:W0:Y:S02]  /*0f00*/  SHFL.DOWN PT, R7, R11, 0x2, R5 ;  /* 0x084000000b077989 */ /* 0x000e2400000e0005 */
[----:B0-----:R-:W-:-:S10]  /*0f10*/  DADD R6, R6, R10 ;  /* 0x0000000006067229 */ /* 0x001fd4000000000a */
[----:B------:R-:W-:Y:S02]  /*0f20*/  FSEL R12, R10, R6, P0 ;  /* 0x000000060a0c7208 */ /* 0x000fe40000000000 */
[----:B------:R-:W-:Y:S02]  /*0f30*/  FSEL R13, R11, R7, P0 ;  /* 0x000000070b0d7208 */ /* 0x000fe40000000000 */
[----:B------:R-:W-:Y:S01]  /*0f40*/  ISETP.GT.AND P0, PT, R4, R5, PT ;  /* 0x000000050400720c */ /* 0x000fe20003f04270 */
[----:B------:R-:W-:Y:S01]  /*0f50*/  SHFL.DOWN PT, R6, R12, 0x4, R5 ;  /* 0x088000000c067989 */ /* 0x000fe200000e0005 */
[C---:B------:R-:W-:Y:S02]  /*0f60*/  VIADD R4, R2.reuse, 0x8 ;  /* 0x0000000802047836 */ /* 0x040fe40000000000 */
[----:B------:R-:W-:Y:S01]  /*0f70*/  VIADD R2, R2, 0x10 ;  /* 0x0000001002027836 */ /* 0x000fe20000000000 */
[----:B------:R-:W0:Y:S02]  /*0f80*/  SHFL.DOWN PT, R7, R13, 0x4, R5 ;  /* 0x088000000d077989 */ /* 0x000e2400000e0005 */
[----:B0-----:R-:W-:-:S10]  /*0f90*/  DADD R6, R6, R12 ;  /* 0x0000000006067229 */ /* 0x001fd4000000000c */
[----:B------:R-:W-:Y:S02]  /*0fa0*/  FSEL R8, R12, R6, P0 ;  /* 0x000000060c087208 */ /* 0x000fe40000000000 */
[----:B------:R-:W-:Y:S02]  /*0fb0*/  FSEL R9, R13, R7, P0 ;  /* 0x000000070d097208 */ /* 0x000fe40000000000 */
[----:B------:R-:W-:Y:S01]  /*0fc0*/  ISETP.GT.AND P0, PT, R4, R5, PT ;  /* 0x000000050400720c */ /* 0x000fe20003f04270 */
[----:B------:R-:W-:Y:S01]  /*0fd0*/  SHFL.DOWN PT, R6, R8, 0x8, R5 ;  /* 0x0900000008067989 */ /* 0x000fe200000e0005 */
[----:B------:R-:W-:-:S03]  /*0fe0*/  @!P1 SHF.R.U32.HI R4, RZ, 0x2, R0 ;  /* 0x00000002ff049819 */ /* 0x000fc60000011600 */
[----:B------:R-:W0:Y:S01]  /*0ff0*/  SHFL.DOWN PT, R7, R9, 0x8, R5 ;  /* 0x0900000009077989 */ /* 0x000e2200000e0005 */
[----:B------:R-:W-:Y:S01]  /*1000*/  @!P1 LOP3.LUT R4, R4, 0xf8, RZ, 0xc0, !PT ;  /* 0x000000f804049812 */ /* 0x000fe200078ec0ff */
[----:B------:R-:W1:Y:S01]  /*1010*/  @!P1 S2R R13, SR_CgaCtaId ;  /* 0x00000000000d9919 */ /* 0x000e620000008800 */
[----:B0-----:R-:W-:-:S10]  /*1020*/  DADD R6, R6, R8 ;  /* 0x0000000006067229 */ /* 0x001fd40000000008 */
[----:B------:R-:W-:Y:S02]  /*1030*/  FSEL R10, R8, R6, P0 ;  /* 0x00000006080a7208 */ /* 0x000fe40000000000 */
[----:B------:R-:W-:Y:S02]  /*1040*/  FSEL R11, R9, R7, P0 ;  /* 0x00000007090b7208 */ /* 0x000fe40000000000 */
[----:B------:R-:W-:Y:S01]  /*1050*/  @!P1 MOV R8, 0x400 ;  /* 0x0000040000089802 */ /* 0x000fe20000000f00 */
[----:B------:R-:W-:Y:S01]  /*1060*/  SHFL.DOWN PT, R6, R10, 0x10, R5 ;  /* 0x0a0000000a067989 */ /* 0x000fe200000e0005 */
[----:B------:R-:W-:Y:S02]  /*1070*/  ISETP.GT.AND P0, PT, R2, R5, PT ;  /* 0x000000050200720c */ /* 0x000fe40003f04270 */
[----:B-1----:R-:W-:Y:S01]  /*1080*/  @!P1 LEA R13, R13, R8, 0x18 ;  /* 0x000000080d0d9211 */ /* 0x002fe200078ec0ff */
[----:B------:R-:W0:Y:S04]  /*1090*/  SHFL.DOWN PT, R7, R11, 0x10, R5 ;  /* 0x0a0000000b077989 */ /* 0x000e2800000e0005 */
[----:B------:R-:W-:Y:S01]  /*10a0*/  @!P1 IMAD.IADD R13, R4, 0x1, R13 ;  /* 0x00000001040d9824 */ /* 0x000fe200078e020d */
[----:B0-----:R-:W-:-:S10]  /*10b0*/  DADD R6, R6, R10 ;  /* 0x0000000006067229 */ /* 0x001fd4000000000a */
[----:B------:R-:W-:Y:S02]  /*10c0*/  FSEL R8, R10, R6, P0 ;  /* 0x000000060a087208 */ /* 0x000fe40000000000 */
[----:B------:R-:W-:Y:S02]  /*10d0*/  FSEL R9, R11, R7, P0 ;  /* 0x000000070b097208 */ /* 0x000fe40000000000 */
[----:B------:R-:W-:-:S03]  /*10e0*/  ISETP.NE.AND P0, PT, R0, RZ, PT ;  /* 0x000000ff0000720c */ /* 0x000fc60003f05270 */
[----:B------:R1:W-:Y:S01]  /*10f0*/  @!P1 STS.64 [R13+0x10], R8 ;  /* 0x000010080d009388 */ /* 0x0003e20000000a00 */
[----:B------:R-:W-:Y:S09]  /*1100*/  BAR.SYNC.DEFER_BLOCKING 0x0 ;  /* 0x0000000000007b1d */ /* 0x000ff20000010000 */
[----:B------:R-:W-:Y:S05]  /*1110*/  @P0 BRA `(.L_x_45) ;  /* 0x0000001400a00947 */ /* 0x000fea0003800000 */
[----:B------:R-:W0:Y:S01]  /*1120*/  S2UR UR5, SR_CgaCtaId ;  /* 0x00000000000579c3 */ /* 0x000e220000008800 */
[----:B------:R-:W-:Y:S01]  /*1130*/  UMOV UR4, 0x400 ;  /* 0x0000040000047882 */ /* 0x000fe20000000000 */
[----:B------:R-:W-:Y:S01]  /*1140*/  ISETP.GT.AND P1, PT, R3, 0x20, PT ;  /* 0x000000200300780c */ /* 0x000fe20003f24270 */
[----:B0-----:R-:W-:-:S09]  /*1150*/  ULEA UR4, UR5, UR4, 0x18 ;  /* 0x0000000405047291 */ /* 0x001fd2000f8ec0ff */
[----:B------:R-:W0:Y:S04]  /*1160*/  LDS.64 R10, [UR4+0x18] ;  /* 0x00001804ff0a7984 */ /* 0x000e280008000a00 */
[----:B------:R-:W2:Y:S01]  /*1170*/  LDS.128 R4, [UR4+0x20] ;  /* 0x00002004ff047984 */ /* 0x000ea20008000c00 */
[----:B0-----:R-:W-:-:S10]  /*1180*/  DADD R10, R8, R10 ;  /* 0x00000000080a7229 */ /* 0x001fd4000000000a */
[----:B------:R-:W-:Y:S02]  /*1190*/  FSEL R12, R10, R8, P1 ;  /* 0x000000080a0c7208 */ /* 0x000fe40000800000 */
[----:B-1----:R-:W-:Y:S02]  /*11a0*/  FSEL R13, R11, R9, P1 ;  /* 0x000000090b0d7208 */ /* 0x002fe40000800000 */
[----:B------:R-:W0:Y:S01]  /*11b0*/  LDS.128 R8, [UR4+0x30] ;  /* 0x00003004ff087984 */ /* 0x000e220008000c00 */
[----:B------:R-:W-:-:S03]  /*11c0*/  ISETP.GT.AND P1, PT, R3, 0x40, PT ;  /* 0x000000400300780c */ /* 0x000fc60003f24270 */
        /* <DEDUP_REMOVED lines=61> */
.L_x_31:
[----:B------:R-:W0:Y:S01]  /*15a0*/  S2R R0, SR_TID.X ;  /* 0x0000000000007919 */ /* 0x000e220000002100 */
[----:B------:R-:W1:Y:S01]  /*15b0*/  LDC.64 R4, c[0x0][0x380] ;  /* 0x0000e000ff047b82 */ /* 0x000e620000000a00 */
[----:B0-----:R-:W-:-:S04]  /*15c0*/  VIADD R21, R0, UR9 ;  /* 0x0000000900157c36 */ /* 0x001fc80008000000 */
[----:B-1----:R-:W-:-:S05]  /*15d0*/  IMAD.WIDE.U32 R20, R21, 0x8, R4 ;  /* 0x0000000815147825 */ /* 0x002fca00078e0004 */
[----:B------:R-:W2:Y:S04]  /*15e0*/  LDG.E.64 R14, desc[UR16][R20.64] ;  /* 0x00000010140e7981 */ /* 0x000ea8000c1e1b00 */
[----:B------:R-:W2:Y:S04]  /*15f0*/  LDG.E.64 R16, desc[UR16][R20.64+0x1000] ;  /* 0x0010001014107981 */ /* 0x000ea8000c1e1b00 */
[----:B------:R-:W3:Y:S04]  /*1600*/  LDG.E.64 R18, desc[UR16][R20.64+0x2000] ;  /* 0x0020001014127981 */ /* 0x000ee8000c1e1b00 */
[----:B------:R-:W4:Y:S04]  /*1610*/  LDG.E.64 R10, desc[UR16][R20.64+0x3000] ;  /* 0x00300010140a7981 */ /* 0x000f28000c1e1b00 */
[----:B------:R-:W5:Y:S04]  /*1620*/  LDG.E.64 R6, desc[UR16][R20.64+0x4000] ;  /* 0x0040001014067981 */ /* 0x000f68000c1e1b00 */
[----:B------:R-:W5:Y:S04]  /*1630*/  LDG.E.64 R4, desc[UR16][R20.64+0x5000] ;  /* 0x0050001014047981 */ /* 0x000f68000c1e1b00 */
[----:B------:R-:W5:Y:S01]  /*1640*/  LDG.E.64 R8, desc[UR16][R20.64+0x6000] ;  /* 0x0060001014087981 */ /* 0x000f62000c1e1b00 */
[----:B------:R-:W-:-:S04]  /*1650*/  ISETP.GE.U32.AND P0, PT, R13, UR5, PT ;  /* 0x000000050d007c0c */ /* 0x000fc8000bf06070 */
[----:B------:R-:W-:Y:S01]  /*1660*/  ISETP.GE.U32.AND.EX P0, PT, R2, UR4, PT, P0 ;  /* 0x0000000402007c0c */ /* 0x000fe2000bf06100 */
[----:B--2---:R-:W-:-:S08]  /*1670*/  DADD R14, R14, R16 ;  /* 0x000000000e0e7229 */ /* 0x004fd00000000010 */
[----:B---3--:R-:W-:-:S08]  /*1680*/  DADD R14, R18, R14 ;  /* 0x00000000120e7229 */ /* 0x008fd0000000000e */
[----:B----4-:R-:W-:-:S08]  /*1690*/  DADD R10, R10, R14 ;  /* 0x000000000a0a7229 */ /* 0x010fd0000000000e */
[----:B-----5:R-:W-:-:S08]  /*16a0*/  DADD R6, R6, R10 ;  /* 0x0000000006067229 */ /* 0x020fd0000000000a */
[----:B------:R-:W-:-:S08]  /*16b0*/  DADD R4, R4, R6 ;  /* 0x0000000004047229 */ /* 0x000fd00000000006 */
[----:B------:R-:W-:Y:S01]  /*16c0*/  DADD R8, R8, R4 ;  /* 0x0000000008087229 */ /* 0x000fe20000000004 */
[----:B------:R-:W-:Y:S10]  /*16d0*/  @!P0 BRA `(.L_x_46) ;  /* 0x0000000c001c8947 */ /* 0x000ff40003800000 */
[----:B------:R-:W-:Y:S01]  /*16e0*/  UIADD3 UR7, UP0, UPT, UR5, UR9, URZ ;  /* 0x0000000905077290 */ /* 0x000fe2000ff1e0ff */
[----:B------:R-:W-:Y:S01]  /*16f0*/  IADD3 R23, P1, PT, R12, -0xe00, RZ ;  /* 0xfffff2000c177810 */ /* 0x000fe20007f3e0ff */
[----:B------:R-:W0:Y:S01]  /*1700*/  LDCU.64 UR12, c[0x0][0x380] ;  /* 0x00007000ff0c77ac */ /* 0x000e220008000a00 */
[----:B------:R-:W-:Y:S02]  /*1710*/  LOP3.LUT R5, RZ, R0, RZ, 0x33, !PT ;  /* 0x00000000ff057212 */ /* 0x000fe400078e33ff */
[----:B------:R-:W-:Y:S01]  /*1720*/  IADD3.X R22, PT, PT, R3, -0x1, RZ, P1, !PT ;  /* 0xffffffff03167810 */ /* 0x000fe20000ffe4ff */
[----:B------:R-:W-:Y:S01]  /*1730*/  UIADD3.X UR8, UPT, UPT, URZ, UR4, URZ, UP0, !UPT ;  /* 0x00000004ff087290 */ /* 0x000fe200087fe4ff */
[----:B------:R-:W-:Y:S01]  /*1740*/  ISETP.LT.U32.AND P0, PT, R23, UR7, PT ;  /* 0x0000000717007c0c */ /* 0x000fe2000bf01070 */
[----:B------:R-:W-:Y:S01]  /*1750*/  UMOV UR6, UR5 ;  /* 0x0000000500067c82 */ /* 0x000fe20008000000 */
[----:B------:R-:W-:Y:S01]  /*1760*/  IADD3 R7, P2, PT, R0, UR7, RZ ;  /* 0x0000000700077c10 */ /* 0x000fe2000ff5e0ff */
[----:B------:R-:W-:Y:S01]  /*1770*/  UMOV UR4, URZ ;  /* 0x000000ff00047c82 */ /* 0x000fe20008000000 */
[----:B------:R-:W-:Y:S01]  /*1780*/  IADD3 R5, PT, PT, R12, -UR5, R5 ;  /* 0x800000050c057c10 */ /* 0x000fe2000fffe005 */
[----:B------:R-:W-:Y:S01]  /*1790*/  IMAD.U32 R11, RZ, RZ, UR8 ;  /* 0x00000008ff0b7e24 */ /* 0x000fe2000f8e00ff */
[----:B------:R-:W-:Y:S01]  /*17a0*/  UMOV UR10, UR8 ;  /* 0x00000008000a7c82 */ /* 0x000fe20008000000 */
[----:B------:R-:W-:-:S03]  /*17b0*/  IMAD.X R0, RZ, RZ, UR8, P2 ;  /* 0x00000008ff007e24 */ /* 0x000fc600090e06ff */
[----:B------:R-:W-:Y:S02]  /*17c0*/  ISETP.GT.U32.AND.EX P0, PT, R11, R22, PT, P0 ;  /* 0x000000160b00720c */ /* 0x000fe40003f04100 */
[----:B0-----:R-:W-:-:S04]  /*17d0*/  LEA R6, P1, R7, UR12, 0x3 ;  /* 0x0000000c07067c11 */ /* 0x001fc8000f8218ff */
[----:B------:R-:W-:Y:S02]  /*17e0*/  IADD3 R6, P2, PT, R6, 0x8000, RZ ;  /* 0x0000800006067810 */ /* 0x000fe40007f5e0ff */
[----:B------:R-:W-:Y:S01]  /*17f0*/  LEA.HI.X R7, R7, UR13, R0, 0x3, P1 ;  /* 0x0000000d07077c11 */ /* 0x000fe200088f1c00 */
[----:B------:R-:W-:Y:S01]  /*1800*/  VIADD R0, R5, -UR9 ;  /* 0x8000000905007c36 */ /* 0x000fe20008000000 */
[----:B------:R-:W-:-:S03]  /*1810*/  UMOV UR9, UR7 ;  /* 0x0000000700097c82 */ /* 0x000fc60008000000 */
[----:B------:R-:W-:Y:S01]  /*1820*/  IMAD.X R7, RZ, RZ, R7, P2 ;  /* 0x000000ffff077224 */ /* 0x000fe200010e0607 */
[----:B------:R-:W-:Y:S06]  /*1830*/  @P0 BRA `(.L_x_47) ;  /* 0x0000000000b80947 */ /* 0x000fec0003800000 */
[----:B------:R-:W0:Y:S01]  /*1840*/  LDC.64 R2, c[0x0][0x3b8] ;  /* 0x0000ee00ff027b82 */ /* 0x000e220000000a00 */
[----:B------:R-:W1:Y:S01]  /*1850*/  LDCU UR11, c[0x0][0x3c0] ;  /* 0x00007800ff0b77ac */ /* 0x000e620008000800 */
[----:B------:R-:W2:Y:S01]  /*1860*/  LDCU.64 UR12, c[0x0][0x380] ;  /* 0x00007000ff0c77ac */ /* 0x000ea20008000a00 */
[----:B------:R-:W-:Y:S01]  /*1870*/  NOP ;  /* 0x0000000000007918 */ /* 0x000fe20000000000 */
.L_x_48:
[----:B------:R-:W3:Y:S02]  /*1880*/  S2R R4, SR_TID.X ;  /* 0x0000000000047919 */ /* 0x000ee40000002100 */
[----:B---3--:R-:W-:-:S05]  /*1890*/  IADD3 R4, P0, PT, R4, UR7, RZ ;  /* 0x0000000704047c10 */ /* 0x008fca000ff1e0ff */
[----:B------:R-:W-:Y:S01]  /*18a0*/  IMAD.X R5, RZ, RZ, UR8, P0 ;  /* 0x00000008ff057e24 */ /* 0x000fe200080e06ff */
[----:B--2---:R-:W-:-:S04]  /*18b0*/  LEA R24, P0, R4, UR12, 0x3 ;  /* 0x0000000c04187c11 */ /* 0x004fc8000f8018ff */
[----:B------:R-:W-:-:S05]  /*18c0*/  LEA.HI.X R25, R4, UR13, R5, 0x3, P0 ;  /* 0x0000000d04197c11 */ /* 0x000fca00080f1c05 */
[----:B------:R-:W2:Y:S04]  /*18d0*/  LDG.E.64 R12, desc[UR16][R24.64] ;  /* 0x00000010180c7981 */ /* 0x000ea8000c1e1b00 */
[----:B------:R-:W3:Y:S04]  /*18e0*/  LDG.E.64 R14, desc[UR16][R24.64+0x1000] ;  /* 0x00100010180e7981 */ /* 0x000ee8000c1e1b00 */
[----:B------:R-:W4:Y:S04]  /*18f0*/  LDG.E.64 R16, desc[UR16][R24.64+0x2000] ;  /* 0x0020001018107981 */ /* 0x000f28000c1e1b00 */
[----:B------:R-:W5:Y:S04]  /*1900*/  LDG.E.64 R18, desc[UR16][R24.64+0x3000] ;  /* 0x0030001018127981 */ /* 0x000f68000c1e1b00 */
[----:B------:R-:W5:Y:S04]  /*1910*/  LDG.E.64 R20, desc[UR16][R24.64+0x4000] ;  /* 0x0040001018147981 */ /* 0x000f68000c1e1b00 */
[----:B------:R-:W5:Y:S04]  /*1920*/  LDG.E.64 R4, desc[UR16][R24.64+0x5000] ;  /* 0x0050001018047981 */ /* 0x000f68000c1e1b00 */
[----:B------:R-:W5:Y:S01]  /*1930*/  LDG.E.64 R10, desc[UR16][R24.64+0x6000] ;  /* 0x00600010180a7981 */ /* 0x000f62000c1e1b00 */
[----:B-1----:R-:W-:-:S04]  /*1940*/  UIMAD UR14, UR11, 0xe00, URZ ;  /* 0x00000e000b0e78a4 */ /* 0x002fc8000f8e02ff */
[----:B------:R-:W-:Y:S02]  /*1950*/  USHF.R.S32.HI UR15, URZ, 0x1f, UR14 ;  /* 0x0000001fff0f7899 */ /* 0x000fe4000801140e */
[----:B------:R-:W-:-:S04]  /*1960*/  UIADD3 UR5, UP0, UPT, UR14, UR9, URZ ;  /* 0x000000090e057290 */ /* 0x000fc8000ff1e0ff */
[----:B------:R-:W-:Y:S01]  /*1970*/  UIADD3.X UR6, UPT, UPT, UR15, UR10, URZ, UP0, !UPT ;  /* 0x0000000a0f067290 */ /* 0x000fe200087fe4ff */
[----:B--2---:R-:W-:-:S08]  /*1980*/  DADD R12, R12, R8 ;  /* 0x000000000c0c7229 */ /* 0x004fd00000000008 */
[----:B---3--:R-:W-:-:S08]  /*1990*/  DADD R12, R14, R12 ;  /* 0x000000000e0c7229 */ /* 0x008fd0000000000c */
[----:B----4-:R-:W-:-:S08]  /*19a0*/  DADD R12, R16, R12 ;  /* 0x00000000100c7229 */ /* 0x010fd0000000000c */
[----:B-----5:R-:W-:-:S08]  /*19b0*/  DADD R12, R18, R12 ;  /* 0x00000000120c7229 */ /* 0x020fd0000000000c */
[----:B------:R-:W-:Y:S01]  /*19c0*/  DADD R20, R20, R12 ;  /* 0x0000000014147229 */ /* 0x000fe2000000000c */
[----:B0-----:R-:W-:-:S05]  /*19d0*/  IMAD.MOV.U32 R12, RZ, RZ, R2 ;  /* 0x000000ffff0c7224 */ /* 0x001fca00078e0002 */
[----:B------:R-:W-:Y:S02]  /*19e0*/  IADD3 R8, P1, PT, R12, -UR7, RZ ;  /* 0x800000070c087c10 */ /* 0x000fe4000ff3e0ff */
[----:B------:R-:W-:Y:S02]  /*19f0*/  DADD R4, R4, R20 ;  /* 0x0000000004047229 */ /* 0x000fe40000000014 */
[----:B------:R-:W-:Y:S02]  /*1a00*/  ISETP.GE.U32.AND P0, PT, R8, UR14, PT ;  /* 0x0000000e08007c0c */ /* 0x000fe4000bf06070 */
[----:B------:R-:W-:-:S04]  /*1a10*/  IADD3.X R8, PT, PT, R3, ~UR8, RZ, P1, !PT ;  /* 0x8000000803087c10 */ /* 0x000fc80008ffe4ff */
[----:B------:R-:W-:Y:S01]  /*1a20*/  ISETP.GE.U32.AND.EX P0, PT, R8, UR15, PT, P0 ;  /* 0x0000000f08007c0c */ /* 0x000fe2000bf06100 */
[----:B------:R-:W-:-:S12]  /*1a30*/  DADD R8, R10, R4 ;  /* 0x000000000a087229 */ /* 0x000fd80000000004 */
[----:B------:R-:W-:Y:S05]  /*1a40*/  @!P0 BRA `(.L_x_46) ;  /* 0x0000000800408947 */ /* 0x000fea0003800000 */
[----:B------:R-:W-:Y:S02]  /*1a50*/  UIADD3 UR7, UP0, UPT, UR14, UR7, URZ ;  /* 0x000000070e077290 */ /* 0x000fe4000ff1e0ff */
[----:B------:R-:W-:Y:S01]  /*1a60*/  IMAD.U32 R5, RZ, RZ, UR14 ;  /* 0x0000000eff057e24 */ /* 0x000fe2000f8e00ff */
[----:B------:R-:W-:Y:S01]  /*1a70*/  UIADD3 UR4, UPT, UPT, UR4, 0x1, URZ ;  /* 0x0000000104047890 */ /* 0x000fe2000fffe0ff */
[----:B------:R-:W-:Y:S01]  /*1a80*/  VIADD R0, R0, -UR14 ;  /* 0x8000000e00007c36 */ /* 0x000fe20008000000 */
[----:B------:R-:W-:Y:S01]  /*1a90*/  UIADD3.X UR8, UPT, UPT, UR15, UR8, URZ, UP0, !UPT ;  /* 0x000000080f087290 */ /* 0x000fe200087fe4ff */
[----:B------:R-:W-:Y:S01]  /*1aa0*/  IMAD.WIDE R6, R5, 0x8, R6 ;  /* 0x0000000805067825 */ /* 0x000fe200078e0206 */
[----:B------:R-:W-:Y:S01]  /*1ab0*/  ISETP.LT.U32.AND P0, PT, R23, UR7, PT ;  /* 0x0000000717007c0c */ /* 0x000fe2000bf01070 */
[----:B------:R-:W-:Y:S01]  /*1ac0*/  UMOV UR9, UR5 ;  /* 0x0000000500097c82 */ /* 0x000fe20008000000 */
[----:B------:R-:W-:Y:S02]  /*1ad0*/  UMOV UR10, UR6 ;  /* 0x00000006000a7c82 */ /* 0x000fe40008000000 */
[----:B------:R-:W-:-:S05]  /*1ae0*/  IMAD.U32 R11, RZ, RZ, UR8 ;  /* 0x00000008ff0b7e24 */ /* 0x000fca000f8e00ff */
[----:B------:R-:W-:-:S13]  /*1af0*/  ISETP.GT.U32.AND.EX P0, PT, R11, R22, PT, P0 ;  /* 0x000000160b00720c */ /* 0x000fda0003f04100 */
[----:B------:R-:W-:Y:S05]  /*1b00*/  @!P0 BRA `(.L_x_48) ;  /* 0xfffffffc005c8947 */ /* 0x000fea000383ffff */
[----:B------:R-:W-:-:S05]  /*1b10*/  UMOV UR6, UR14 ;  /* 0x0000000e00067c82 */ /* 0x000fca0008000000 */
.L_x_47:
[----:B------:R-:W0:Y:S01]  /*1b20*/  S2R R11, SR_TID.X ;  /* 0x00000000000b7919 */ /* 0x000e220000002100 */
[C---:B------:R-:W-:Y:S01]  /*1b30*/  VIADD R2, R12.reuse, -UR7 ;  /* 0x800000070c027c36 */ /* 0x040fe20008000000 */
[----:B------:R-:W-:Y:S01]  /*1b40*/  ISETP.LE.U32.AND P1, PT, R12, UR7, PT ;  /* 0x000000070c007c0c */ /* 0x000fe2000bf23070 */
[----:B------:R-:W-:Y:S01]  /*1b50*/  IMAD.U32 R4, RZ, RZ, UR8 ;  /* 0x00000008ff047e24 */ /* 0x000fe2000f8e00ff */
[----:B------:R-:W-:Y:S02]  /*1b60*/  BSSY.RECONVERGENT B1, `(.L_x_46) ;  /* 0x000007e000017945 */ /* 0x000fe40003800200 */
[----:B0-----:R-:W-:-:S04]  /*1b70*/  ISETP.GE.AND P0, PT, R11, R2, PT ;  /* 0x000000020b00720c */ /* 0x001fc80003f06270 */
[----:B------:R-:W-:-:S13]  /*1b80*/  ISETP.GE.U32.OR.EX P0, PT, R4, R3, P0, P1 ;  /* 0x000000030400720c */ /* 0x000fda0000706510 */
[----:B------:R-:W-:Y:S05]  /*1b90*/  @P0 BRA `(.L_x_49) ;  /* 0x0000000400e80947 */ /* 0x000fea0003800000 */
[----:B------:R-:W-:Y:S01]  /*1ba0*/  UIMAD UR5, UR18, 0xe00, URZ ;  /* 0x00000e00120578a4 */ /* 0x000fe2000f8e02ff */
[----:B------:R-:W-:Y:S01]  /*1bb0*/  LOP3.LUT R3, RZ, R11, RZ, 0x33, !PT ;  /* 0x0000000bff037212 */ /* 0x000fe200078e33ff */
[----:B------:R-:W-:Y:S01]  /*1bc0*/  UIMAD UR14, UR4, UR11, URZ ;  /* 0x0000000b040e72a4 */ /* 0x000fe2000f8e02ff */
[----:B------:R-:W-:Y:S01]  /*1bd0*/  BSSY.RECONVERGENT B2, `(.L_x_50) ;  /* 0x0000035000027945 */ /* 0x000fe20003800200 */
[----:B------:R-:W-:Y:S01]  /*1be0*/  UIADD3 UR5, UPT, UPT, UR5, UR6, URZ ;  /* 0x0000000605057290 */ /* 0x000fe2000fffe0ff */
[----:B------:R-:W-:-:S03]  /*1bf0*/  IMAD.MOV.U32 R2, RZ, RZ, R11 ;  /* 0x000000ffff027224 */ /* 0x000fc600078e000b */
[----:B------:R-:W-:Y:S02]  /*1c00*/  IMAD.U32 R5, RZ, RZ, UR14 ;  /* 0x0000000eff057e24 */ /* 0x000fe4000f8e00ff */
[----:B------:R-:W-:-:S05]  /*1c10*/  IADD3 R12, PT, PT, R12, -UR5, R3 ;  /* 0x800000050c0c7c10 */ /* 0x000fca000fffe003 */
[----:B------:R-:W-:-:S05]  /*1c20*/  IMAD R12, R5, -0xe00, R12 ;  /* 0xfffff200050c7824 */ /* 0x000fca00078e020c */
[C---:B------:R-:W-:Y:S02]  /*1c30*/  ISETP.GE.U32.AND P1, PT, R12.reuse, 0x1e00, PT ;  /* 0x00001e000c00780c */ /* 0x040fe40003f26070 */
[----:B------:R-:W-:-:S04]  /*1c40*/  LEA.HI R3, R12, 0x1, RZ, 0x17 ;  /* 0x000000010c037811 */ /* 0x000fc800078fb8ff */
[----:B------:R-:W-:-:S04]  /*1c50*/  LOP3.LUT R4, R3, 0xf, RZ, 0xc0, !PT ;  /* 0x0000000f03047812 */ /* 0x000fc800078ec0ff */
[----:B------:R-:W-:-:S03]  /*1c60*/  ISETP.NE.AND P0, PT, R4, RZ, PT ;  /* 0x000000ff0400720c */ /* 0x000fc60003f05270 */
[----:B------:R-:W-:Y:S10]  /*1c70*/  @!P1 BRA `(.L_x_51) ;  /* 0x0000000000a89947 */ /* 0x000ff40003800000 */
[----:B------:R-:W-:-:S04]  /*1c80*/  LEA.HI R2, R0, 0x1, RZ, 0x17 ;  /* 0x0000000100027811 */ /* 0x000fc800078fb8ff */
[----:B------:R-:W-:Y:S01]  /*1c90*/  LOP3.LUT R5, R2, 0xfffff0, RZ, 0xc0, !PT ;  /* 0x00fffff002057812 */ /* 0x000fe200078ec0ff */
[----:B------:R-:W-:-:S04]  /*1ca0*/  IMAD.MOV.U32 R2, RZ, RZ, R11 ;  /* 0x000000ffff027224 */ /* 0x000fc800078e000b */
[----:B------:R-:W-:-:S07]  /*1cb0*/  IMAD.MOV R5, RZ, RZ, -R5 ;  /* 0x000000ffff057224 */ /* 0x000fce00078e0a05 */
.L_x_52:
[----:B------:R-:W2:Y:S04]  /*1cc0*/  LDG.E.64 R20, desc[UR16][R6.64+-0x8000] ;  /* 0xff80001006147981 */ /* 0x000ea8000c1e1b00 */
[----:B------:R-:W3:Y:S04]  /*1cd0*/  LDG.E.64 R18, desc[UR16][R6.64+-0x7000] ;  /* 0xff90001006127981 */ /* 0x000ee8000c1e1b00 */
[----:B------:R-:W4:Y:S04]  /*1ce0*/  LDG.E.64 R16, desc[UR16][R6.64+-0x6000] ;  /* 0xffa0001006107981 */ /* 0x000f28000c1e1b00 */
[----:B------:R-:W5:Y:S04]  /*1cf0*/  LDG.E.64 R14, desc[UR16][R6.64+-0x5000] ;  /* 0xffb00010060e7981 */ /* 0x000f68000c1e1b00 */
[----:B------:R-:W5:Y:S04]  /*1d00*/  LDG.E.64 R12, desc[UR16][R6.64+-0x4000] ;  /* 0xffc00010060c7981 */ /* 0x000f68000c1e1b00 */
[----:B------:R-:W5:Y:S04]  /*1d10*/  LDG.E.64 R10, desc[UR16][R6.64+-0x3000] ;  /* 0xffd00010060a7981 */ /* 0x000f68000c1e1b00 */
[----:B------:R-:W5:Y:S04]  /*1d20*/  LDG.E.64 R24, desc[UR16][R6.64+-0x2000] ;  /* 0xffe0001006187981 */ /* 0x000f68000c1e1b00 */
[----:B------:R-:W5:Y:S01]  /*1d30*/  LDG.E.64 R22, desc[UR16][R6.64+-0x1000] ;  /* 0xfff0001006167981 */ /* 0x000f62000c1e1b00 */
[----:B--2---:R-:W-:-:S03]  /*1d40*/  DADD R20, R20, R8 ;  /* 0x0000000014147229 */ /* 0x004fc60000000008 */
[----:B------:R-:W2:Y:S05]  /*1d50*/  LDG.E.64 R8, desc[UR16][R6.64] ;  /* 0x0000001006087981 */ /* 0x000eaa000c1e1b00 */
[----:B---3--:R-:W-:Y:S02]  /*1d60*/  DADD R18, R20, R18 ;  /* 0x0000000014127229 */ /* 0x008fe40000000012 */
[----:B------:R-:W3:Y:S06]  /*1d70*/  LDG.E.64 R20, desc[UR16][R6.64+0x1000] ;  /* 0x0010001006147981 */ /* 0x000eec000c1e1b00 */
[----:B----4-:R-:W-:-:S02]  /*1d80*/  DADD R16, R18, R16 ;  /* 0x0000000012107229 */ /* 0x010fc40000000010 */
[----:B------:R-:W4:Y:S06]  /*1d90*/  LDG.E.64 R18, desc[UR16][R6.64+0x2000] ;  /* 0x0020001006127981 */ /* 0x000f2c000c1e1b00 */
[----:B-----5:R-:W-:Y:S02]  /*1da0*/  DADD R14, R16, R14 ;  /* 0x00000000100e7229 */ /* 0x020fe4000000000e */
[----:B------:R-:W5:Y:S06]  /*1db0*/  LDG.E.64 R16, desc[UR16][R6.64+0x3000] ;  /* 0x0030001006107981 */ /* 0x000f6c000c1e1b00 */
[----:B------:R-:W-:-:S02]  /*1dc0*/  DADD R12, R14, R12 ;  /* 0x000000000e0c7229 */ /* 0x000fc4000000000c */
[----:B------:R-:W5:Y:S06]  /*1dd0*/  LDG.E.64 R14, desc[UR16][R6.64+0x4000] ;  /* 0x00400010060e7981 */ /* 0x000f6c000c1e1b00 */
[----:B------:R-:W-:Y:S02]  /*1de0*/  DADD R10, R12, R10 ;  /* 0x000000000c0a7229 */ /* 0x000fe4000000000a */
[----:B------:R-:W5:Y:S06]  /*1df0*/  LDG.E.64 R12, desc[UR16][R6.64+0x5000] ;  /* 0x00500010060c7981 */ /* 0x000f6c000c1e1b00 */
[----:B------:R-:W-:-:S02]  /*1e00*/  DADD R24, R10, R24 ;  /* 0x000000000a187229 */ /* 0x000fc40000000018 */
[----:B------:R-:W5:Y:S06]  /*1e10*/  LDG.E.64 R10, desc[UR16][R6.64+0x6000] ;  /* 0x00600010060a7981 */ /* 0x000f6c000c1e1b00 */
[----:B------:R-:W-:Y:S02]  /*1e20*/  DADD R22, R24, R22 ;  /* 0x0000000018167229 */ /* 0x000fe40000000016 */
[----:B------:R0:W5:Y:S01]  /*1e30*/  LDG.E.64 R24, desc[UR16][R6.64+0x7000] ;  /* 0x0070001006187981 */ /* 0x000162000c1e1b00 */
        /* <DEDUP_REMOVED lines=8> */
[----:B-----5:R-:W-:-:S08]  /*1ec0*/  DADD R8, R8, R16 ;  /* 0x0000000008087229 */ /* 0x020fd00000000010 */
[----:B------:R-:W-:-:S08]  /*1ed0*/  DADD R8, R8, R14 ;  /* 0x0000000008087229 */ /* 0x000fd0000000000e */
[----:B------:R-:W-:-:S08]  /*1ee0*/  DADD R8, R8, R12 ;  /* 0x0000000008087229 */ /* 0x000fd0000000000c */
[----:B------:R-:W-:-:S08]  /*1ef0*/  DADD R8, R8, R10 ;  /* 0x0000000008087229 */ /* 0x000fd0000000000a */
[----:B------:R-:W-:Y:S01]  /*1f00*/  DADD R8, R8, R24 ;  /* 0x0000000008087229 */ /* 0x000fe20000000018 */
[----:B------:R-:W-:Y:S10]  /*1f10*/  @P1 BRA `(.L_x_52) ;  /* 0xfffffffc00681947 */ /* 0x000ff4000383ffff */
.L_x_51:
[----:B------:R-:W-:Y:S05]  /*1f20*/  BSYNC.RECONVERGENT B2 ;  /* 0x0000000000027941 */ /* 0x000fea0003800200 */
.L_x_50:
[----:B------:R-:W-:Y:S05]  /*1f30*/  @!P0 BRA `(.L_x_49) ;  /* 0x0000000400008947 */ /* 0x000fea0003800000 */
[----:B------:R-:W-:Y:S01]  /*1f40*/  ISETP.GE.U32.AND P1, PT, R4, 0x8, PT ;  /* 0x000000080400780c */ /* 0x000fe20003f26070 */
[----:B------:R-:W-:Y:S01]  /*1f50*/  BSSY.RECONVERGENT B2, `(.L_x_53) ;  /* 0x0000019000027945 */ /* 0x000fe20003800200 */
[----:B------:R-:W-:-:S04]  /*1f60*/  LOP3.LUT R24, R3, 0x7, RZ, 0xc0, !PT ;  /* 0x0000000703187812 */ /* 0x000fc800078ec0ff */
[----:B------:R-:W-:-:S07]  /*1f70*/  ISETP.NE.AND P0, PT, R24, RZ, PT ;  /* 0x000000ff1800720c */ /* 0x000fce0003f05270 */
[----:B------:R-:W-:Y:S06]  /*1f80*/  @!P1 BRA `(.L_x_54) ;  /* 0x0000000000549947 */ /* 0x000fec0003800000 */
[----:B------:R-:W-:-:S05]  /*1f90*/  IADD3 R4, P1, PT, R2, UR7, RZ ;  /* 0x0000000702047c10 */ /* 0x000fca000ff3e0ff */
[----:B------:R-:W-:Y:S01]  /*1fa0*/  IMAD.X R5, RZ, RZ, UR8, P1 ;  /* 0x00000008ff057e24 */ /* 0x000fe200088e06ff */
[----:B------:R-:W-:-:S04]  /*1fb0*/  LEA R20, P1, R4, UR12, 0x3 ;  /* 0x0000000c04147c11 */ /* 0x000fc8000f8218ff */
[----:B------:R-:W-:-:S05]  /*1fc0*/  LEA.HI.X R21, R4, UR13, R5, 0x3, P1 ;  /* 0x0000000d04157c11 */ /* 0x000fca00088f1c05 */
        /* <DEDUP_REMOVED lines=8> */
[----:B------:R-:W-:Y:S01]  /*2050*/  VIADD R2, R2, 0x1000 ;  /* 0x0000100002027836 */ /* 0x000fe20000000000 */
[----:B--2---:R-:W-:-:S08]  /*2060*/  DADD R22, R8, R22 ;  /* 0x0000000008167229 */ /* 0x004fd00000000016 */
[----:B---3--:R-:W-:-:S08]  /*2070*/  DADD R16, R22, R16 ;  /* 0x0000000016107229 */ /* 0x008fd00000000010 */
[----:B----4-:R-:W-:-:S08]  /*2080*/  DADD R14, R16, R14 ;  /* 0x00000000100e7229 */ /* 0x010fd0000000000e */
[----:B-----5:R-:W-:-:S08]  /*2090*/  DADD R12, R14, R12 ;  /* 0x000000000e0c7229 */ /* 0x020fd0000000000c */
[----:B------:R-:W-:-:S08]  /*20a0*/  DADD R10, R12, R10 ;  /* 0x000000000c0a7229 */ /* 0x000fd0000000000a */
[----:B------:R-:W-:-:S08]  /*20b0*/  DADD R6, R10, R6 ;  /* 0x000000000a067229 */ /* 0x000fd00000000006 */
[----:B------:R-:W-:-:S08]  /*20c0*/  DADD R4, R6, R4 ;  /* 0x0000000006047229 */ /* 0x000fd00000000004 */
[----:B------:R-:W-:-:S11]  /*20d0*/  DADD R8, R4, R18 ;  /* 0x0000000004087229 */ /* 0x000fd60000000012 */
.L_x_54:
[----:B------:R-:W-:Y:S05]  /*20e0*/  BSYNC.RECONVERGENT B2 ;  /* 0x0000000000027941 */ /* 0x000fea0003800200 */
.L_x_53:
[----:B------:R-:W-:Y:S05]  /*20f0*/  @!P0 BRA `(.L_x_49) ;  /* 0x0000000000908947 */ /* 0x000fea0003800000 */
[----:B------:R-:W-:Y:S01]  /*2100*/  ISETP.GE.U32.AND P1, PT, R24, 0x4, PT ;  /* 0x000000041800780c */ /* 0x000fe20003f26070 */
[----:B------:R-:W-:Y:S01]  /*2110*/  BSSY.RECONVERGENT B2, `(.L_x_55) ;  /* 0x0000010000027945 */ /* 0x000fe20003800200 */
[----:B------:R-:W-:-:S11]  /*2120*/  LOP3.LUT P0, RZ, R3, 0x3, RZ, 0xc0, !PT ;  /* 0x0000000303ff7812 */ /* 0x000fd6000780c0ff */
[----:B------:R-:W-:Y:S05]  /*2130*/  @!P1 BRA `(.L_x_56) ;  /* 0x0000000000349947 */ /* 0x000fea0003800000 */
[----:B------:R-:W-:-:S05]  /*2140*/  IADD3 R3, P1, PT, R2, UR7, RZ ;  /* 0x0000000702037c10 */ /* 0x000fca000ff3e0ff */
[----:B------:R-:W-:Y:S01]  /*2150*/  IMAD.X R6, RZ, RZ, UR8, P1 ;  /* 0x00000008ff067e24 */ /* 0x000fe200088e06ff */
[----:B------:R-:W-:-:S04]  /*2160*/  LEA R4, P1, R3, UR12, 0x3 ;  /* 0x0000000c03047c11 */ /* 0x000fc8000f8218ff */
[----:B------:R-:W-:-:S05]  /*2170*/  LEA.HI.X R5, R3, UR13, R6, 0x3, P1 ;  /* 0x0000000d03057c11 */ /* 0x000fca00088f1c06 */
[----:B------:R-:W2:Y:S04]  /*2180*/  LDG.E.64 R6, desc[UR16][R4.64] ;  /* 0x0000001004067981 */ /* 0x000ea8000c1e1b00 */
[----:B------:R-:W3:Y:S04]  /*2190*/  LDG.E.64 R10, desc[UR16][R4.64+0x1000] ;  /* 0x00100010040a7981 */ /* 0x000ee8000c1e1b00 */
[----:B------:R-:W4:Y:S04]  /*21a0*/  LDG.E.64 R12, desc[UR16][R4.64+0x2000] ;  /* 0x00200010040c7981 */ /* 0x000f28000c1e1b00 */
[----:B------:R-:W5:Y:S01]  /*21b0*/  LDG.E.64 R14, desc[UR16][R4.64+0x3000] ;  /* 0x00300010040e7981 */ /* 0x000f62000c1e1b00 */
[----:B------:R-:W-:Y:S01]  /*21c0*/  VIADD R2, R2, 0x800 ;  /* 0x0000080002027836 */ /* 0x000fe20000000000 */
[----:B--2---:R-:W-:-:S08]  /*21d0*/  DADD R6, R8, R6 ;  /* 0x0000000008067229 */ /* 0x004fd00000000006 */
[----:B---3--:R-:W-:-:S08]  /*21e0*/  DADD R6, R6, R10 ;  /* 0x0000000006067229 */ /* 0x008fd0000000000a */
[----:B----4-:R-:W-:-:S08]  /*21f0*/  DADD R6, R6, R12 ;  /* 0x0000000006067229 */ /* 0x010fd0000000000c */
[----:B-----5:R-:W-:-:S11]  /*2200*/  DADD R8, R6, R14 ;  /* 0x0000000006087229 */ /* 0x020fd6000000000e */
.L_x_56:
[----:B------:R-:W-:Y:S05]  /*2210*/  BSYNC.RECONVERGENT B2 ;  /* 0x0000000000027941 */ /* 0x000fea0003800200 */
.L_x_55:
[----:B------:R-:W-:Y:S05]  /*2220*/  @!P0 BRA `(.L_x_49) ;  /* 0x0000000000448947 */ /* 0x000fea0003800000 */
[----:B------:R-:W-:Y:S02]  /*2230*/  LOP3.LUT R0, R0, 0xffff, RZ, 0xc0, !PT ;  /* 0x0000ffff00007812 */ /* 0x000fe400078ec0ff */
[----:B------:R-:W-:Y:S02]  /*2240*/  IADD3 R2, P0, PT, R2, UR9, RZ ;  /* 0x0000000902027c10 */ /* 0x000fe4000ff1e0ff */
[----:B------:R-:W-:Y:S02]  /*2250*/  LEA.HI R0, R0, 0x1, RZ, 0x17 ;  /* 0x0000000100007811 */ /* 0x000fe400078fb8ff */
[----:B------:R-:W-:Y:S01]  /*2260*/  LEA R4, P1, R2, UR12, 0x3 ;  /* 0x0000000c02047c11 */ /* 0x000fe2000f8218ff */
[----:B------:R-:W-:Y:S01]  /*2270*/  IMAD.X R5, RZ, RZ, UR10, P0 ;  /* 0x0000000aff057e24 */ /* 0x000fe200080e06ff */
[----:B------:R-:W-:-:S04]  /*2280*/  LOP3.LUT R0, R0, 0x3, RZ, 0xc0, !PT ;  /* 0x0000000300007812 */ /* 0x000fc800078ec0ff */
[----:B------:R-:W-:Y:S01]  /*2290*/  LEA.HI.X R5, R2, UR13, R5, 0x3, P1 ;  /* 0x0000000d02057c11 */ /* 0x000fe200088f1c05 */
[----:B------:R-:W-:-:S07]  /*22a0*/  IMAD.MOV R0, RZ, RZ, -R0 ;  /* 0x000000ffff007224 */ /* 0x000fce00078e0a00 */
.L_x_57:
[----:B------:R-:W-:Y:S02]  /*22b0*/  IMAD.MOV.U32 R2, RZ, RZ, R4 ;  /* 0x000000ffff027224 */ /* 0x000fe400078e0004 */
[----:B------:R-:W-:-:S06]  /*22c0*/  IMAD.MOV.U32 R3, RZ, RZ, R5 ;  /* 0x000000ffff037224 */ /* 0x000fcc00078e0005 */
[----:B------:R-:W2:Y:S01]  /*22d0*/  LDG.E.64 R2, desc[UR16][R2.64] ;  /* 0x0000001002027981 */ /* 0x000ea2000c1e1b00 */
[----:B------:R-:W-:Y:S01]  /*22e0*/  VIADD R0, R0, 0x1 ;  /* 0x0000000100007836 */ /* 0x000fe20000000000 */
[----:B------:R-:W-:-:S04]  /*22f0*/  IADD3 R4, P1, PT, R4, 0x1000, RZ ;  /* 0x0000100004047810 */ /* 0x000fc80007f3e0ff */
[----:B------:R-:W-:Y:S01]  /*2300*/  ISETP.NE.AND P0, PT, R0, RZ, PT ;  /* 0x000000ff0000720c */ /* 0x000fe20003f05270 */
[----:B------:R-:W-:Y:S01]  /*2310*/  IMAD.X R5, RZ, RZ, R5, P1 ;  /* 0x000000ffff057224 */ /* 0x000fe200008e0605 */
[----:B--2---:R-:W-:-:S11]  /*2320*/  DADD R8, R2, R8 ;  /* 0x0000000002087229 */ /* 0x004fd60000000008 */
[----:B------:R-:W-:Y:S05]  /*2330*/  @P0 BRA `(.L_x_57) ;  /* 0xfffffffc00dc0947 */ /* 0x000fea000383ffff */
.L_x_49:
[----:B------:R-:W-:Y:S05]  /*2340*/  BSYNC.RECONVERGENT B1 ;  /* 0x0000000000017941 */ /* 0x000fea0003800200 */
.L_x_46:
[----:B------:R-:W0:Y:S01]  /*2350*/  S2R R0, SR_LANEID ;  /* 0x0000000000007919 */ /* 0x000e220000000000 */
[----:B------:R-:W-:Y:S04]  /*2360*/  SHFL.DOWN PT, R2, R8, 0x1, 0x1f ;  /* 0x08201f0008027f89 */ /* 0x000fe800000e0000 */
[----:B------:R-:W1:Y:S01]  /*2370*/  SHFL.DOWN PT, R3, R9, 0x1, 0x1f ;  /* 0x08201f0009037f89 */ /* 0x000e6200000e0000 */
[----:B------:R-:W2:Y:S01]  /*2380*/  S2R R11, SR_TID.X ;  /* 0x00000000000b7919 */ /* 0x000ea20000002100 */
        /* <DEDUP_REMOVED lines=20> */
[----:B------:R-:W-:Y:S02]  /*24d0*/  @!P1 MOV R7, 0x400 ;  /* 0x0000040000079802 */ /* 0x000fe40000000f00 */
[----:B--2---:R-:W-:Y:S01]  /*24e0*/  @!P1 SHF.R.U32.HI R6, RZ, 0x2, R11 ;  /* 0x00000002ff069819 */ /* 0x004fe2000001160b */
[----:B------:R-:W0:Y:S01]  /*24f0*/  SHFL.DOWN PT, R3, R9, 0x8, 0x1f ;  /* 0x09001f0009037f89 */ /* 0x000e2200000e0000 */
[----:B-1----:R-:W-:-:S02]  /*2500*/  @!P1 LEA R7, R10, R7, 0x18 ;  /* 0x000000070a079211 */ /* 0x002fc400078ec0ff */
[----:B------:R-:W-:-:S05]  /*2510*/  @!P1 LOP3.LUT R6, R6, 0xf8, RZ, 0xc0, !PT ;  /* 0x000000f806069812 */ /* 0x000fca00078ec0ff */
        /* <DEDUP_REMOVED lines=14> */
[----:B------:R-:W1:Y:S01]  /*2600*/  S2UR UR5, SR_CgaCtaId ;  /* 0x00000000000579c3 */ /* 0x000e620000008800 */
[----:B------:R-:W-:Y:S02]  /*2610*/  UMOV UR4, 0x400 ;  /* 0x0000040000047882 */ /* 0x000fe40000000000 */
[----:B-1----:R-:W-:-:S09]  /*2620*/  ULEA UR4, UR5, UR4, 0x18 ;  /* 0x0000000405047291 */ /* 0x002fd2000f8ec0ff */
[----:B0-----:R-:W0:Y:S04]  /*2630*/  LDS.64 R2, [UR4+0x18] ;  /* 0x00001804ff027984 */ /* 0x001e280008000a00 */
        /* <DEDUP_REMOVED lines=22> */
.L_x_45:
[----:B------:R-:W-:Y:S05]  /*27a0*/  BSYNC.RECONVERGENT B0 ;  /* 0x0000000000007941 */ /* 0x000fea0003800200 */
.L_x_30:
[----:B------:R-:W-:Y:S05]  /*27b0*/  @P0 EXIT ;  /* 0x000000000000094d */ /* 0x000fea0003800000 */
[----:B------:R-:W3:Y:S02]  /*27c0*/  LDCU.64 UR4, c[0x0][0x388] ;  /* 0x00007100ff0477ac */ /* 0x000ee40008000a00 */
[----:B---3--:R-:W-:-:S06]  /*27d0*/  UIMAD.WIDE.U32 UR4, UR18, 0x8, UR4 ;  /* 0x00000008120478a5 */ /* 0x008fcc000f8e0004 */
[----:B0-----:R-:W-:Y:S02]  /*27e0*/  IMAD.U32 R2, RZ, RZ, UR4 ;  /* 0x00000004ff027e24 */ /* 0x001fe4000f8e00ff */
[----:B--2---:R-:W-:-:S05]  /*27f0*/  IMAD.U32 R3, RZ, RZ, UR5 ;  /* 0x00000005ff037e24 */ /* 0x004fca000f8e00ff */
[----:B------:R-:W-:Y:S01]  /*2800*/  STG.E.64 desc[UR16][R2.64], R8 ;  /* 0x0000000802007986 */ /* 0x000fe2000c101b10 */
[----:B------:R-:W-:Y:S05]  /*2810*/  EXIT ;  /* 0x000000000000794d */ /* 0x000fea0003800000 */
.L_x_58:
        /* <DEDUP_REMOVED lines=14> */
.L_x_426:


//--------------------- .text._ZN3cub18CUB_300001_SM_10006detail6reduce28DeviceReduceSingleTileKernelINS2_10policy_hubIdyN4cuda3std3__44plusIdEEE10Policy1000EN6thrust24THRUST_300001_SM_1000_NS6detail15normal_iteratorINSD_10device_ptrIdEEEEPdyS9_ddNS7_10__identityEEEvT0_T1_T2_T3_T4_T6_ --------------------------
	.section	.text._ZN3cub18CUB_300001_SM_10006detail6reduce28DeviceReduceSingleTileKernelINS2_10policy_hubIdyN4cuda3std3__44plusIdEEE10Policy1000EN6thrust24THRUST_300001_SM_1000_NS6detail15normal_iteratorINSD_10device_ptrIdEEEEPdyS9_ddNS7_10__identityEEEvT0_T1_T2_T3_T4_T6_,"ax",@progbits
	.align	128
        .global         _ZN3cub18CUB_300001_SM_10006detail6reduce28DeviceReduceSingleTileKernelINS2_10policy_hubIdyN4cuda3std3__44plusIdEEE10Policy1000EN6thrust24THRUST_300001_SM_1000_NS6detail15normal_iteratorINSD_10device_ptrIdEEEEPdyS9_ddNS7_10__identityEEEvT0_T1_T2_T3_T4_T6_
        .type           _ZN3cub18CUB_300001_SM_10006detail6reduce28DeviceReduceSingleTileKernelINS2_10policy_hubIdyN4cuda3std3__44plusIdEEE10Policy1000EN6thrust24THRUST_300001_SM_1000_NS6detail15normal_iteratorINSD_10device_ptrIdEEEEPdyS9_ddNS7_10__identityEEEvT0_T1_T2_T3_T4_T6_,@function
        .size           _ZN3cub18CUB_300001_SM_10006detail6reduce28DeviceReduceSingleTileKernelINS2_10policy_hubIdyN4cuda3std3__44plusIdEEE10Policy1000EN6thrust24THRUST_300001_SM_1000_NS6detail15normal_iteratorINSD_10device_ptrIdEEEEPdyS9_ddNS7_10__identityEEEvT0_T1_T2_T3_T4_T6_,(.L_x_427 - _ZN3cub18CUB_300001_SM_10006detail6reduce28DeviceReduceSingleTileKernelINS2_10policy_hubIdyN4cuda3std3__44plusIdEEE10Policy1000EN6thrust24THRUST_300001_SM_1000_NS6detail15normal_iteratorINSD_10device_ptrIdEEEEPdyS9_ddNS7_10__identityEEEvT0_T1_T2_T3_T4_T6_)
        .other          _ZN3cub18CUB_300001_SM_10006detail6reduce28DeviceReduceSingleTileKernelINS2_10policy_hubIdyN4cuda3std3__44plusIdEEE10Policy1000EN6thrust24THRUST_300001_SM_1000_NS6detail15normal_iteratorINSD_10device_ptrIdEEEEPdyS9_ddNS7_10__identityEEEvT0_T1_T2_T3_T4_T6_,@"STO_CUDA_ENTRY STV_DEFAULT"
_ZN3cub18CUB_300001_SM_10006detail6reduce28DeviceReduceSingleTileKernelINS2_10policy_hubIdyN4cuda3std3__44plusIdEEE10Policy1000EN6thrust24THRUST_300001_SM_1000_NS6detail15normal_iteratorINSD_10device_ptrIdEEEEPdyS9_ddNS7_10__identityEEEvT0_T1_T2_T3_T4_T6_:
.text._ZN3cub18CUB_300001_SM_10006detail6reduce28DeviceReduceSingleTileKernelINS2_10policy_hubIdyN4cuda3std3__44plusIdEEE10Policy1000EN6thrust24THRUST_300001_SM_1000_NS6detail15normal_iteratorINSD_10device_ptrIdEEEEPdyS9_ddNS7_10__identityEEEvT0_T1_T2_T3_T4_T6_:
[----:B------:R-:W-:Y:S01]  /*0000*/  LDC R1, c[0x0][0x37c] ;  /* 0x0000df00ff017b82 */ /* 0x000fe20000000800 */
[----:B------:R-:W0:Y:S01]  /*0010*/  LDCU.64 UR4, c[0x0][0x390] ;  /* 0x00007200ff0477ac */ /* 0x000e220008000a00 */
[----:B------:R-:W1:Y:S01]  /*0020*/  LDCU.64 UR6, c[0x0][0x358] ;  /* 0x00006b00ff0677ac */ /* 0x000e620008000a00 */
[----:B0-----:R-:W-:Y:S02]  /*0030*/  IMAD.U32 R8, RZ, RZ, UR4 ;  /* 0x00000004ff087e24 */ /* 0x001fe4000f8e00ff */
[----:B------:R-:W-:-:S03]  /*0040*/  IMAD.U32 R9, RZ, RZ, UR5 ;  /* 0x00000005ff097e24 */ /* 0x000fc6000f8e00ff */
[----:B------:R-:W-:-:S04]  /*0050*/  ISETP.NE.U32.AND P0, PT, R8, RZ, PT ;  /* 0x000000ff0800720c */ /* 0x000fc80003f05070 */
[----:B------:R-:W-:-:S13]  /*0060*/  ISETP.NE.AND.EX P0, PT, R9, RZ, PT, P0 ;  /* 0x000000ff0900720c */ /* 0x000fda0003f05300 */
        /* <DEDUP_REMOVED lines=8> */
.L_x_59:
[----:B------:R-:W-:Y:S01]  /*00f0*/  ISETP.GT.U32.AND P0, PT, R8, 0xdff, PT ;  /* 0x00000dff0800780c */ /* 0x000fe20003f04070 */
[----:B------:R-:W-:Y:S03]  /*0100*/  BSSY.RECONVERGENT B0, `(.L_x_60) ;  /* 0x000024d000007945 */ /* 0x000fe60003800200 */
[----:B------:R-:W-:-:S13]  /*0110*/  ISETP.GT.U32.AND.EX P0, PT, R9, RZ, PT, P0 ;  /* 0x000000ff0900720c */ /* 0x000fda0003f04100 */
[----:B------:R-:W-:Y:S05]  /*0120*/  @P0 BRA `(.L_x_61) ;  /* 0x0000001400340947 */ /* 0x000fea0003800000 */
[----:B------:R-:W0:Y:S01]  /*0130*/  S2R R0, SR_TID.X ;  /* 0x0000000000007919 */ /* 0x000e220000002100 */
[----:B------:R-:W-:Y:S01]  /*0140*/  BSSY.RECONVERGENT B1, `(.L_x_62) ;  /* 0x0000009000017945 */ /* 0x000fe20003800200 */
[----:B------:R-:W-:Y:S02]  /*0150*/  CS2R R4, SRZ ;  /* 0x0000000000047805 */ /* 0x000fe4000001ff00 */
[----:B0-----:R-:W-:Y:S01]  /*0160*/  ISETP.GE.U32.AND P0, PT, R0, R8, PT ;  /* 0x000000080000720c */ /* 0x001fe20003f06070 */
[----:B------:R-:W-:-:S12]  /*0170*/  IMAD.MOV.U32 R2, RZ, RZ, R0 ;  /* 0x000000ffff027224 */ /* 0x000fd800078e0000 */
[----:B------:R-:W-:Y:S05]  /*0180*/  @P0 BRA `(.L_x_63) ;  /* 0x0000000000100947 */ /* 0x000fea0003800000 */
[----:B------:R-:W0:Y:S02]  /*0190*/  LDC.64 R4, c[0x0][0x380] ;  /* 0x0000e000ff047b82 */ /* 0x000e240000000a00 */
[----:B0-----:R-:W-:-:S06]  /*01a0*/  IMAD.WIDE.U32 R4, R0, 0x8, R4 ;  /* 0x0000000800047825 */ /* 0x001fcc00078e0004 */
[----:B------:R-:W5:Y:S01]  /*01b0*/  LDG.E.64 R4, desc[UR6][R4.64] ;  /* 0x0000000604047981 */ /* 0x000f62000c1e1b00 */
[----:B------:R-:W-:-:S07]  /*01c0*/  VIADD R2, R0, 0x200 ;  /* 0x0000020000027836 */ /* 0x000fce0000000000 */
.L_x_63:
[----:B------:R-:W-:Y:S05]  /*01d0*/  BSYNC.RECONVERGENT B1 ;  /* 0x0000000000017941 */ /* 0x000fea0003800200 */
.L_x_62:
[----:B------:R-:W-:Y:S01]  /*01e0*/  ISETP.GE.U32.AND P0, PT, R2, R8, PT ;  /* 0x000000080200720c */ /* 0x000fe20003f06070 */
[----:B------:R-:W-:-:S12]  /*01f0*/  BSSY.RECONVERGENT B1, `(.L_x_64) ;  /* 0x000006d000017945 */ /* 0x000fd80003800200 */
[----:B------:R-:W-:Y:S05]  /*0200*/  @P0 BRA `(.L_x_65) ;  /* 0x0000000400ac0947 */ /* 0x000fea0003800000 */
[----:B------:R-:W-:Y:S01]  /*0210*/  LOP3.LUT R3, RZ, R2, RZ, 0x33, !PT ;  /* 0x00000002ff037212 */ /* 0x000fe200078e33ff */
[----:B------:R-:W-:Y:S04]  /*0220*/  BSSY.RECONVERGENT B2, `(.L_x_66) ;  /* 0x0000033000027945 */ /* 0x000fe80003800200 */
[----:B------:R-:W-:-:S05]  /*0230*/  IMAD.IADD R6, R3, 0x1, R8 ;  /* 0x0000000103067824 */ /* 0x000fca00078e0208 */
[C---:B------:R-:W-:Y:S02]  /*0240*/  ISETP.GE.U32.AND P1, PT, R6.reuse, 0x1e00, PT ;  /* 0x00001e000600780c */ /* 0x040fe40003f26070 */
[----:B------:R-:W-:-:S04]  /*0250*/  LEA.HI R3, R6, 0x1, RZ, 0x17 ;  /* 0x0000000106037811 */ /* 0x000fc800078fb8ff */
[----:B------:R-:W-:-:S04]  /*0260*/  LOP3.LUT R43, R3, 0xf, RZ, 0xc0, !PT ;  /* 0x0000000f032b7812 */ /* 0x000fc800078ec0ff */
[----:B------:R-:W-:-:S03]  /*0270*/  ISETP.NE.AND P0, PT, R43, RZ, PT ;  /* 0x000000ff2b00720c */ /* 0x000fc60003f05270 */
[----:B------:R-:W-:Y:S10]  /*0280*/  @!P1 BRA `(.L_x_67) ;  /* 0x0000000000b09947 */ /* 0x000ff40003800000 */
[----:B------:R-:W0:Y:S01]  /*0290*/  LDC.64 R6, c[0x0][0x380] ;  /* 0x0000e000ff067b82 */ /* 0x000e220000000a00 */
[----:B------:R-:W-:-:S05]  /*02a0*/  LOP3.LUT R42, R3, 0xfffff0, RZ, 0xc0, !PT ;  /* 0x00fffff0032a7812 */ /* 0x000fca00078ec0ff */
[----:B------:R-:W-:Y:S02]  /*02b0*/  IMAD.MOV R42, RZ, RZ, -R42 ;  /* 0x000000ffff2a7224 */ /* 0x000fe400078e0a2a */
[----:B0-----:R-:W-:-:S03]  /*02c0*/  IMAD.WIDE.U32 R6, R2, 0x8, R6 ;  /* 0x0000000802067825 */ /* 0x001fc600078e0006 */
[----:B------:R-:W-:-:S05]  /*02d0*/  IADD3 R6, P1, PT, R6, 0x8000, RZ ;  /* 0x0000800006067810 */ /* 0x000fca0007f3e0ff */
[----:B------:R-:W-:-:S08]  /*02e0*/  IMAD.X R7, RZ, RZ, R7, P1 ;  /* 0x000000ffff077224 */ /* 0x000fd000008e0607 */
.L_x_68:
[----:B------:R-:W2:Y:S04]  /*02f0*/  LDG.E.64 R10, desc[UR6][R6.64+-0x8000] ;  /* 0xff800006060a7981 */ /* 0x000ea8000c1e1b00 */
[----:B------:R-:W3:Y:S04]  /*0300*/  LDG.E.64 R12, desc[UR6][R6.64+-0x7000] ;  /* 0xff900006060c7981 */ /* 0x000ee8000c1e1b00 */
[----:B------:R-:W4:Y:S04]  /*0310*/  LDG.E.64 R14, desc[UR6][R6.64+-0x6000] ;  /* 0xffa00006060e7981 */ /* 0x000f28000c1e1b00 */
        /* <DEDUP_REMOVED lines=12> */
[----:B------:R0:W4:Y:S01]  /*03e0*/  LDG.E.64 R40, desc[UR6][R6.64+0x7000] ;  /* 0x0070000606287981 */ /* 0x000122000c1e1b00 */
[----:B------:R-:W-:-:S02]  /*03f0*/  VIADD R42, R42, 0x10 ;  /* 0x000000102a2a7836 */ /* 0x000fc40000000000 */
[----:B------:R-:W-:-:S03]  /*0400*/  VIADD R2, R2, 0x2000 ;  /* 0x0000200002027836 */ /* 0x000fc60000000000 */
[----:B------:R-:W-:Y:S02]  /*0410*/  ISETP.NE.AND P1, PT, R42, RZ, PT ;  /* 0x000000ff2a00720c */ /* 0x000fe40003f25270 */
[----:B0-----:R-:W-:-:S05]  /*0420*/  IADD3 R6, P2, PT, R6, 0x10000, RZ ;  /* 0x0001000006067810 */ /* 0x001fca0007f5e0ff */
[----:B------:R-:W-:Y:S01]  /*0430*/  IMAD.X R7, RZ, RZ, R7, P2 ;  /* 0x000000ffff077224 */ /* 0x000fe200010e0607 */
        /* <DEDUP_REMOVED lines=16> */
[----:B------:R-:W-:Y:S10]  /*0540*/  @P1 BRA `(.L_x_68) ;  /* 0xfffffffc00681947 */ /* 0x000ff4000383ffff */
.L_x_67:
[----:B------:R-:W-:Y:S05]  /*0550*/  BSYNC.RECONVERGENT B2 ;  /* 0x0000000000027941 */ /* 0x000fea0003800200 */
.L_x_66:
[----:B------:R-:W-:Y:S05]  /*0560*/  @!P0 BRA `(.L_x_65) ;  /* 0x0000000000d48947 */ /* 0x000fea0003800000 */
[----:B------:R-:W-:Y:S01]  /*0570*/  ISETP.GE.U32.AND P0, PT, R43, 0x8, PT ;  /* 0x000000082b00780c */ /* 0x000fe20003f06070 */
[----:B------:R-:W-:Y:S01]  /*0580*/  BSSY.RECONVERGENT B2, `(.L_x_69) ;  /* 0x0000017000027945 */ /* 0x000fe20003800200 */
[----:B------:R-:W-:-:S04]  /*0590*/  LOP3.LUT R26, R3, 0x7, RZ, 0xc0, !PT ;  /* 0x00000007031a7812 */ /* 0x000fc800078ec0ff */
[----:B------:R-:W-:-:S07]  /*05a0*/  ISETP.NE.AND P1, PT, R26, RZ, PT ;  /* 0x000000ff1a00720c */ /* 0x000fce0003f25270 */
[----:B------:R-:W-:Y:S06]  /*05b0*/  @!P0 BRA `(.L_x_70) ;  /* 0x00000000004c8947 */ /* 0x000fec0003800000 */
[----:B------:R-:W0:Y:S02]  /*05c0*/  LDC.64 R6, c[0x0][0x380] ;  /* 0x0000e000ff067b82 */ /* 0x000e240000000a00 */
[----:B0-----:R-:W-:-:S05]  /*05d0*/  IMAD.WIDE R6, R2, 0x8, R6 ;  /* 0x0000000802067825 */ /* 0x001fca00078e0206 */
        /* <DEDUP_REMOVED lines=17> */
.L_x_70:
[----:B------:R-:W-:Y:S05]  /*06f0*/  BSYNC.RECONVERGENT B2 ;  /* 0x0000000000027941 */ /* 0x000fea0003800200 */
.L_x_69:
        /* <DEDUP_REMOVED lines=17> */
.L_x_72:
[----:B------:R-:W-:Y:S05]  /*0810*/  BSYNC.RECONVERGENT B2 ;  /* 0x0000000000027941 */ /* 0x000fea0003800200 */
.L_x_71:
[----:B------:R-:W-:Y:S05]  /*0820*/  @!P1 BRA `(.L_x_65) ;  /* 0x0000000000249947 */ /* 0x000fea0003800000 */
[----:B------:R-:W0:Y:S01]  /*0830*/  LDC.64 R10, c[0x0][0x380] ;  /* 0x0000e000ff0a7b82 */ /* 0x000e220000000a00 */
[----:B------:R-:W-:-:S07]  /*0840*/  IMAD.MOV R3, RZ, RZ, -R3 ;  /* 0x000000ffff037224 */ /* 0x000fce00078e0a03 */
.L_x_73:
[----:B0-----:R-:W-:-:S06]  /*0850*/  IMAD.WIDE R6, R2, 0x8, R10 ;  /* 0x0000000802067825 */ /* 0x001fcc00078e020a */
[----:B------:R-:W2:Y:S01]  /*0860*/  LDG.E.64 R6, desc[UR6][R6.64] ;  /* 0x0000000606067981 */ /* 0x000ea2000c1e1b00 */
[----:B------:R-:W-:Y:S02]  /*0870*/  VIADD R3, R3, 0x1 ;  /* 0x0000000103037836 */ /* 0x000fe40000000000 */
[----:B------:R-:W-:-:S03]  /*0880*/  VIADD R2, R2, 0x200 ;  /* 0x0000020002027836 */ /* 0x000fc60000000000 */
[----:B------:R-:W-:Y:S01]  /*0890*/  ISETP.NE.AND P0, PT, R3, RZ, PT ;  /* 0x000000ff0300720c */ /* 0x000fe20003f05270 */
[----:B--2--5:R-:W-:-:S12]  /*08a0*/  DADD R4, R6, R4 ;  /* 0x0000000006047229 */ /* 0x024fd80000000004 */
[----:B------:R-:W-:Y:S05]  /*08b0*/  @P0 BRA `(.L_x_73) ;  /* 0xfffffffc00e40947 */ /* 0x000fea000383ffff */
.L_x_65:
[----:B------:R-:W-:Y:S05]  /*08c0*/  BSYNC.RECONVERGENT B1 ;  /* 0x0000000000017941 */ /* 0x000fea0003800200 */
.L_x_64:
[----:B------:R-:W-:-:S04]  /*08d0*/  ISETP.GE.U32.AND P0, PT, R8, 0x200, PT ;  /* 0x000002000800780c */ /* 0x000fc80003f06070 */
[----:B------:R-:W-:-:S13]  /*08e0*/  ISETP.GE.U32.AND.EX P0, PT, R9, RZ, PT, P0 ;  /* 0x000000ff0900720c */ /* 0x000fda0003f06100 */
        /* <DEDUP_REMOVED lines=32> */
[----:B------:R-:W-:Y:S02]  /*0af0*/  ISETP.GT.AND P0, PT, R10, 0xf, PT ;  /* 0x0000000f0a00780c */ /* 0x000fe40003f04270 */
[----:B------:R-:W-:Y:S01]  /*0b00*/  @!P1 LOP3.LUT R8, R4, 0xf8, RZ, 0xc0, !PT ;  /* 0x000000f804089812 */ /* 0x000fe200078ec0ff */
[----:B------:R-:W0:Y:S04]  /*0b10*/  SHFL.DOWN PT, R3, R7, 0x10, 0x1f ;  /* 0x0a001f0007037f89 */ /* 0x000e2800000e0000 */
[----:B------:R-:W-:Y:S01]  /*0b20*/  @!P1 IMAD.IADD R9, R8, 0x1, R9 ;  /* 0x0000000108099824 */ /* 0x000fe200078e0209 */
[----:B0-----:R-:W-:-:S07]  /*0b30*/  DADD R4, R2, R6 ;  /* 0x0000000002047229 */ /* 0x001fce0000000006 */
[----:B------:R0:W-:Y:S01]  /*0b40*/  @!P1 STS.64 [R9+0x10], R4 ;  /* 0x0000100409009388 */ /* 0x0001e20000000a00 */
[----:B------:R-:W-:Y:S01]  /*0b50*/  BAR.SYNC.DEFER_BLOCKING 0x0 ;  /* 0x0000000000007b1d */ /* 0x000fe20000010000 */
[----:B------:R-:W-:Y:S02]  /*0b60*/  ISETP.NE.AND P1, PT, R0, RZ, PT ;  /* 0x000000ff0000720c */ /* 0x000fe40003f25270 */
[----:B------:R-:W-:Y:S02]  /*0b70*/  FSEL R2, R6, R4, P0 ;  /* 0x0000000406027208 */ /* 0x000fe40000000000 */
[----:B------:R-:W-:-:S09]  /*0b80*/  FSEL R3, R7, R5, P0 ;  /* 0x0000000507037208 */ /* 0x000fd20000000000 */
[----:B0-----:R-:W-:Y:S05]  /*0b90*/  @P1 BRA `(.L_x_75) ;  /* 0x00000018008c1947 */ /* 0x001fea0003800000 */
        /* <DEDUP_REMOVED lines=27> */
.L_x_74:
[----:B------:R-:W-:Y:S01]  /*0d50*/  LOP3.LUT R2, R0, 0x3e0, RZ, 0xc0, !PT ;  /* 0x000003e000027812 */ /* 0x000fe200078ec0ff */
[----:B------:R-:W0:Y:S03]  /*0d60*/  S2R R12, SR_LANEID ;  /* 0x00000000000c7919 */ /* 0x000e260000000000 */
[----:B------:R-:W-:Y:S01]  /*0d70*/  LOP3.LUT R7, RZ, R2, RZ, 0x33, !PT ;  /* 0x00000002ff077212 */ /* 0x000fe200078e33ff */
[----:B------:R-:W-:-:S04]  /*0d80*/  VIADD R3, R2, 0x20 ;  /* 0x0000002002037836 */ /* 0x000fc80000000000 */
[----:B------:R-:W-:Y:S01]  /*0d90*/  IMAD.IADD R7, R7, 0x1, R8 ;  /* 0x0000000107077824 */ /* 0x000fe200078e0208 */
[----:B------:R-:W-:-:S04]  /*0da0*/  ISETP.GT.U32.AND P0, PT, R3, R8, PT ;  /* 0x000000080300720c */ /* 0x000fc80003f04070 */
[----:B------:R-:W-:-:S05]  /*0db0*/  SEL R13, R7, 0x1f, P0 ;  /* 0x0000001f070d7807 */ /* 0x000fca0000000000 */
[----:B-----5:R-:W-:Y:S04]  /*0dc0*/  SHFL.DOWN PT, R2, R4, 0x1, R13 ;  /* 0x0820000004027989 */ /* 0x020fe800000e000d */
[----:B------:R-:W1:Y:S01]  /*0dd0*/  SHFL.DOWN PT, R3, R5, 0x1, R13 ;  /* 0x0820000005037989 */ /* 0x000e6200000e000d */
[C---:B0-----:R-:W-:Y:S01]  /*0de0*/  ISETP.GE.AND P0, PT, R12.reuse, R13, PT ;  /* 0x0000000d0c00720c */ /* 0x041fe20003f06270 */
[C---:B------:R-:W-:Y:S01]  /*0df0*/  VIADD R10, R12.reuse, 0x2 ;  /* 0x000000020c0a7836 */ /* 0x040fe20000000000 */
[----:B------:R-:W-:Y:S01]  /*0e00*/  ISETP.NE.AND P1, PT, R12, RZ, PT ;  /* 0x000000ff0c00720c */ /* 0x000fe20003f25270 */
[----:B-1----:R-:W-:-:S10]  /*0e10*/  DADD R2, R2, R4 ;  /* 0x0000000002027229 */ /* 0x002fd40000000004 */
[----:B------:R-:W-:Y:S01]  /*0e20*/  FSEL R6, R2, R4, !P0 ;  /* 0x0000000402067208 */ /* 0x000fe20004000000 */
[----:B------:R-:W-:Y:S01]  /*0e30*/  VIADD R4, R12, 0x4 ;  /* 0x000000040c047836 */ /* 0x000fe20000000000 */
[----:B------:R-:W-:Y:S02]  /*0e40*/  FSEL R7, R3, R5, !P0 ;  /* 0x0000000503077208 */ /* 0x000fe40004000000 */
[----:B------:R-:W-:Y:S01]  /*0e50*/  ISETP.GT.AND P0, PT, R10, R13, PT ;  /* 0x0000000d0a00720c */ /* 0x000fe20003f04270 */
[----:B------:R-:W-:Y:S04]  /*0e60*/  SHFL.DOWN PT, R2, R6, 0x2, R13 ;  /* 0x0840000006027989 */ /* 0x000fe800000e000d */
[----:B------:R-:W0:Y:S02]  /*0e70*/  SHFL.DOWN PT, R3, R7, 0x2, R13 ;  /* 0x0840000007037989 */ /* 0x000e2400000e000d */
[----:B0-----:R-:W-:-:S10]  /*0e80*/  DADD R2, R2, R6 ;  /* 0x0000000002027229 */ /* 0x001fd40000000006 */
[----:B------:R-:W-:Y:S01]  /*0e90*/  FSEL R10, R6, R2, P0 ;  /* 0x00000002060a7208 */ /* 0x000fe20000000000 */
[----:B------:R-:W-:Y:S01]  /*0ea0*/  VIADD R6, R12, 0x8 ;  /* 0x000000080c067836 */ /* 0x000fe20000000000 */
[----:B------:R-:W-:Y:S02]  /*0eb0*/  FSEL R11, R7, R3, P0 ;  /* 0x00000003070b7208 */ /* 0x000fe40000000000 */
[----:B------:R-:W-:Y:S01]  /*0ec0*/  ISETP.GT.AND P0, PT, R4, R13, PT ;  /* 0x0000000d0400720c */ /* 0x000fe20003f04270 */
[----:B------:R-:W-:Y:S04]  /*0ed0*/  SHFL.DOWN PT, R2, R10, 0x4, R13 ;  /* 0x088000000a027989 */ /* 0x000fe800000e000d */
[----:B------:R-:W0:Y:S02]  /*0ee0*/  SHFL.DOWN PT, R3, R11, 0x4, R13 ;  /* 0x088000000b037989 */ /* 0x000e2400000e000d */
[----:B0-----:R-:W-:-:S10]  /*0ef0*/  DADD R2, R2, R10 ;  /* 0x0000000002027229 */ /* 0x001fd4000000000a */
[----:B------:R-:W-:Y:S02]  /*0f00*/  FSEL R4, R10, R2, P0 ;  /* 0x000000020a047208 */ /* 0x000fe40000000000 */
[----:B------:R-:W-:Y:S02]  /*0f10*/  FSEL R5, R11, R3, P0 ;  /* 0x000000030b057208 */ /* 0x000fe40000000000 */
[----:B------:R-:W-:Y:S01]  /*0f20*/  ISETP.GT.AND P0, PT, R6, R13, PT ;  /* 0x0000000d0600720c */ /* 0x000fe20003f04270 */
[----:B------:R-:W-:Y:S01]  /*0f30*/  SHFL.DOWN PT, R2, R4, 0x8, R13 ;  /* 0x0900000004027989 */ /* 0x000fe200000e000d */
[----:B------:R-:W-:-:S03]  /*0f40*/  @!P1 MOV R10, 0x400 ;  /* 0x00000400000a9802 */ /* 0x000fc60000000f00 */
[----:B------:R-:W0:Y:S01]  /*0f50*/  SHFL.DOWN PT, R3, R5, 0x8, R13 ;  /* 0x0900000005037989 */ /* 0x000e2200000e000d */
[----:B------:R-:W1:Y:S01]  /*0f60*/  @!P1 S2R R11, SR_CgaCtaId ;  /* 0x00000000000b9919 */ /* 0x000e620000008800 */
[----:B0-----:R-:W-:-:S10]  /*0f70*/  DADD R2, R2, R4 ;  /* 0x0000000002027229 */ /* 0x001fd40000000004 */
[----:B------:R-:W-:Y:S01]  /*0f80*/  FSEL R6, R4, R2, P0 ;  /* 0x0000000204067208 */ /* 0x000fe20000000000 */
[----:B------:R-:W-:Y:S01]  /*0f90*/  VIADD R4, R12, 0x10 ;  /* 0x000000100c047836 */ /* 0x000fe20000000000 */
[----:B------:R-:W-:Y:S02]  /*0fa0*/  FSEL R7, R5, R3, P0 ;  /* 0x0000000305077208 */ /* 0x000fe40000000000 */
[----:B------:R-:W-:Y:S01]  /*0fb0*/  @!P1 SHF.R.U32.HI R5, RZ, 0x2, R0 ;  /* 0x00000002ff059819 */ /* 0x000fe20000011600 */
[----:B------:R-:W-:Y:S01]  /*0fc0*/  SHFL.DOWN PT, R2, R6, 0x10, R13 ;  /* 0x0a00000006027989 */ /* 0x000fe200000e000d */
[----:B-1----:R-:W-:Y:S02]  /*0fd0*/  @!P1 LEA R10, R11, R10, 0x18 ;  /* 0x0000000a0b0a9211 */ /* 0x002fe400078ec0ff */
[----:B------:R-:W-:Y:S01]  /*0fe0*/  @!P1 LOP3.LUT R5, R5, 0xf8, RZ, 0xc0, !PT ;  /* 0x000000f805059812 */ /* 0x000fe200078ec0ff */
[----:B------:R-:W0:Y:S01]  /*0ff0*/  SHFL.DOWN PT, R3, R7, 0x10, R13 ;  /* 0x0a00000007037989 */ /* 0x000e2200000e000d */
[----:B------:R-:W-:-:S03]  /*1000*/  ISETP.GT.AND P0, PT, R4, R13, PT ;  /* 0x0000000d0400720c */ /* 0x000fc60003f04270 */
[----:B------:R-:W-:Y:S01]  /*1010*/  @!P1 IMAD.IADD R5, R5, 0x1, R10 ;  /* 0x0000000105059824 */ /* 0x000fe200078e020a */
[----:B0-----:R-:W-:-:S10]  /*1020*/  DADD R2, R2, R6 ;  /* 0x0000000002027229 */ /* 0x001fd40000000006 */
[----:B------:R-:W-:Y:S02]  /*1030*/  FSEL R2, R6, R2, P0 ;  /* 0x0000000206027208 */ /* 0x000fe40000000000 */
[----:B------:R-:W-:-:S05]  /*1040*/  FSEL R3, R7, R3, P0 ;  /* 0x0000000307037208 */ /* 0x000fca0000000000 */
[----:B------:R0:W-:Y:S01]  /*1050*/  @!P1 STS.64 [R5+0x10], R2 ;  /* 0x0000100205009388 */ /* 0x0001e20000000a00 */
[----:B------:R-:W-:Y:S01]  /*1060*/  BAR.SYNC.DEFER_BLOCKING 0x0 ;  /* 0x0000000000007b1d */ /* 0x000fe20000010000 */
[----:B------:R-:W-:-:S13]  /*1070*/  ISETP.NE.AND P1, PT, R0, RZ, PT ;  /* 0x000000ff0000720c */ /* 0x000fda0003f25270 */
[----:B0-----:R-:W-:Y:S05]  /*1080*/  @P1 BRA `(.L_x_75) ;  /* 0x0000001400501947 */ /* 0x001fea0003800000 */
[----:B------:R-:W0:Y:S01]  /*1090*/  S2UR UR5, SR_CgaCtaId ;  /* 0x00000000000579c3 */ /* 0x000e220000008800 */
[----:B------:R-:W-:Y:S01]  /*10a0*/  UMOV UR4, 0x400 ;  /* 0x0000040000047882 */ /* 0x000fe20000000000 */
[----:B------:R-:W-:-:S04]  /*10b0*/  ISETP.GT.U32.AND P0, PT, R8, 0x20, PT ;  /* 0x000000200800780c */ /* 0x000fc80003f04070 */
[----:B------:R-:W-:Y:S01]  /*10c0*/  ISETP.GT.U32.AND.EX P0, PT, R9, RZ, PT, P0 ;  /* 0x000000ff0900720c */ /* 0x000fe20003f04100 */
[----:B0-----:R-:W-:-:S09]  /*10d0*/  ULEA UR4, UR5, UR4, 0x18 ;  /* 0x0000000405047291 */ /* 0x001fd2000f8ec0ff */
[----:B------:R-:W0:Y:S04]  /*10e0*/  LDS.64 R4, [UR4+0x18] ;  /* 0x00001804ff047984 */ /* 0x000e280008000a00 */
[----:B------:R-:W1:Y:S01]  /*10f0*/  LDS.128 R12, [UR4+0x20] ;  /* 0x00002004ff0c7984 */ /* 0x000e620008000c00 */
[----:B0-----:R-:W-:-:S10]  /*1100*/  DADD R4, R2, R4 ;  /* 0x0000000002047229 */ /* 0x001fd40000000004 */
[----:B------:R-:W-:Y:S02]  /*1110*/  FSEL R2, R4, R2, P0 ;  /* 0x0000000204027208 */ /* 0x000fe40000000000 */
[----:B------:R-:W-:Y:S02]  /*1120*/  FSEL R3, R5, R3, P0 ;  /* 0x0000000305037208 */ /* 0x000fe40000000000 */
[----:B------:R-:W0:Y:S01]  /*1130*/  LDS.128 R4, [UR4+0x30] ;  /* 0x00003004ff047984 */ /* 0x000e220008000c00 */
[----:B------:R-:W-:-:S03]  /*1140*/  ISETP.GT.U32.AND P0, PT, R8, 0x40, PT ;  /* 0x000000400800780c */ /* 0x000fc60003f04070 */
[----:B-1----:R-:W-:Y:S01]  /*1150*/  DADD R12, R12, R2 ;  /* 0x000000000c0c7229 */ /* 0x002fe20000000002 */
[----:B------:R-:W-:-:S09]  /*1160*/  ISETP.GT.U32.AND.EX P0, PT, R9, RZ, PT, P0 ;  /* 0x000000ff0900720c */ /* 0x000fd20003f04100 */
[----:B------:R-:W-:Y:S02]  /*1170*/  FSEL R2, R12, R2, P0 ;  /* 0x000000020c027208 */ /* 0x000fe40000000000 */
[----:B------:R-:W-:Y:S02]  /*1180*/  FSEL R3, R13, R3, P0 ;  /* 0x000000030d037208 */ /* 0x000fe40000000000 */
[----:B------:R-:W-:-:S04]  /*1190*/  ISETP.GT.U32.AND P0, PT, R8, 0x60, PT ;  /* 0x000000600800780c */ /* 0x000fc80003f04070 */
[----:B------:R-:W-:Y:S01]  /*11a0*/  DADD R14, R2, R14 ;  /* 0x00000000020e7229 */ /* 0x000fe2000000000e */
[----:B------:R-:W-:-:S09]  /*11b0*/  ISETP.GT.U32.AND.EX P0, PT, R9, RZ, PT, P0 ;  /* 0x000000ff0900720c */ /* 0x000fd20003f04100 */
[----:B------:R-:W-:Y:S02]  /*11c0*/  FSEL R2, R14, R2, P0 ;  /* 0x000000020e027208 */ /* 0x000fe40000000000 */
[----:B------:R-:W-:Y:S02]  /*11d0*/  FSEL R3, R15, R3, P0 ;  /* 0x000000030f037208 */ /* 0x000fe40000000000 */
[----:B------:R-:W1:Y:S01]  /*11e0*/  LDS.128 R12, [UR4+0x40] ;  /* 0x00004004ff0c7984 */ /* 0x000e620008000c00 */
[----:B------:R-:W-:-:S03]  /*11f0*/  ISETP.GT.U32.AND P0, PT, R8, 0x80, PT ;  /* 0x000000800800780c */ /* 0x000fc60003f04070 */
[----:B0-----:R-:W-:Y:S01]  /*1200*/  DADD R4, R4, R2 ;  /* 0x0000000004047229 */ /* 0x001fe20000000002 */
        /* <DEDUP_REMOVED lines=52> */
[----:B------:R-:W-:-:S04]  /*1550*/  ISETP.GT.U32.AND P0, PT, R8, 0x1c0, PT ;  /* 0x000001c00800780c */ /* 0x000fc80003f04070 */
        /* <DEDUP_REMOVED lines=8> */
[----:B------:R-:W-:Y:S01]  /*15e0*/  FSEL R3, R15, R3, P0 ;  /* 0x000000030f037208 */ /* 0x000fe20000000000 */
[----:B------:R-:W-:Y:S06]  /*15f0*/  BRA `(.L_x_75) ;  /* 0x0000000c00f47947 */ /* 0x000fec0003800000 */
.L_x_61:
[----:B------:R-:W0:Y:S01]  /*1600*/  S2R R0, SR_TID.X ;  /* 0x0000000000007919 */ /* 0x000e220000002100 */
[----:B------:R-:W0:Y:S02]  /*1610*/  LDC.64 R4, c[0x0][0x380] ;  /* 0x0000e000ff047b82 */ /* 0x000e240000000a00 */
[----:B0-----:R-:W-:-:S05]  /*1620*/  IMAD.WIDE.U32 R4, R0, 0x8, R4 ;  /* 0x0000000800047825 */ /* 0x001fca00078e0004 */
[----:B------:R-:W2:Y:S04]  /*1630*/  LDG.E.64 R2, desc[UR6][R4.64] ;  /* 0x0000000604027981 */ /* 0x000ea8000c1e1b00 */
[----:B------:R-:W2:Y:S04]  /*1640*/  LDG.E.64 R6, desc[UR6][R4.64+0x1000] ;  /* 0x0010000604067981 */ /* 0x000ea8000c1e1b00 */
[----:B------:R-:W3:Y:S04]  /*1650*/  LDG.E.64 R10, desc[UR6][R4.64+0x2000] ;  /* 0x00200006040a7981 */ /* 0x000ee8000c1e1b00 */
[----:B------:R-:W4:Y:S04]  /*1660*/  LDG.E.64 R12, desc[UR6][R4.64+0x3000] ;  /* 0x00300006040c7981 */ /* 0x000f28000c1e1b00 */
[----:B------:R-:W5:Y:S04]  /*1670*/  LDG.E.64 R14, desc[UR6][R4.64+0x4000] ;  /* 0x00400006040e7981 */ /* 0x000f68000c1e1b00 */
[----:B------:R-:W5:Y:S04]  /*1680*/  LDG.E.64 R16, desc[UR6][R4.64+0x5000] ;  /* 0x0050000604107981 */ /* 0x000f68000c1e1b00 */
[----:B------:R-:W5:Y:S01]  /*1690*/  LDG.E.64 R18, desc[UR6][R4.64+0x6000] ;  /* 0x0060000604127981 */ /* 0x000f62000c1e1b00 */
[----:B--2---:R-:W-:-:S08]  /*16a0*/  DADD R2, R2, R6 ;  /* 0x0000000002027229 */ /* 0x004fd00000000006 */
[----:B---3--:R-:W-:-:S08]  /*16b0*/  DADD R2, R10, R2 ;  /* 0x000000000a027229 */ /* 0x008fd00000000002 */
[----:B----4-:R-:W-:Y:S01]  /*16c0*/  DADD R2, R12, R2 ;  /* 0x000000000c027229 */ /* 0x010fe20000000002 */
[----:B------:R-:W-:-:S04]  /*16d0*/  IADD3 R12, P1, PT, R8, -0xe00, RZ ;  /* 0xfffff200080c7810 */ /* 0x000fc80007f3e0ff */
[----:B------:R-:W-:Y:S02]  /*16e0*/  ISETP.GE.U32.AND P0, PT, R12, 0xe00, PT ;  /* 0x00000e000c00780c */ /* 0x000fe40003f06070 */
[----:B------:R-:W-:Y:S01]  /*16f0*/  IADD3.X R13, PT, PT, R9, -0x1, RZ, P1, !PT ;  /* 0xffffffff090d7810 */ /* 0x000fe20000ffe4ff */
[----:B-----5:R-:W-:-:S03]  /*1700*/  DADD R2, R14, R2 ;  /* 0x000000000e027229 */ /* 0x020fc60000000002 */
[----:B------:R-:W-:-:S05]  /*1710*/  ISETP.GE.U32.AND.EX P0, PT, R13, RZ, PT, P0 ;  /* 0x000000ff0d00720c */ /* 0x000fca0003f06100 */
[----:B------:R-:W-:-:S08]  /*1720*/  DADD R2, R16, R2 ;  /* 0x0000000010027229 */ /* 0x000fd00000000002 */
[----:B------:R-:W-:Y:S01]  /*1730*/  DADD R6, R18, R2 ;  /* 0x0000000012067229 */ /* 0x000fe20000000002 */
[----:B------:R-:W-:Y:S02]  /*1740*/  IMAD.MOV.U32 R3, RZ, RZ, 0xe00 ;  /* 0x00000e00ff037424 */ /* 0x000fe400078e00ff */
[----:B------:R-:W-:Y:S01]  /*1750*/  IMAD.MOV.U32 R2, RZ, RZ, RZ ;  /* 0x000000ffff027224 */ /* 0x000fe200078e00ff */
[----:B------:R-:W-:Y:S07]  /*1760*/  @!P0 BRA `(.L_x_76) ;  /* 0x0000000000748947 */ /* 0x000fee0003800000 */
[----:B------:R-:W0:Y:S01]  /*1770*/  LDC.64 R8, c[0x0][0x390] ;  /* 0x0000e400ff087b82 */ /* 0x000e220000000a00 */
[----:B------:R-:W-:Y:S02]  /*1780*/  IMAD.MOV.U32 R3, RZ, RZ, 0xe00 ;  /* 0x00000e00ff037424 */ /* 0x000fe400078e00ff */
[----:B------:R-:W-:-:S07]  /*1790*/  IMAD.MOV.U32 R2, RZ, RZ, RZ ;  /* 0x000000ffff027224 */ /* 0x000fce00078e00ff */
.L_x_78:
[----:B------:R-:W-:-:S04]  /*17a0*/  LEA R16, P0, R3, R4, 0x3 ;  /* 0x0000000403107211 */ /* 0x000fc800078018ff */
[----:B------:R-:W-:-:S05]  /*17b0*/  LEA.HI.X R17, R3, R5, R2, 0x3, P0 ;  /* 0x0000000503117211 */ /* 0x000fca00000f1c02 */
[----:B------:R-:W2:Y:S04]  /*17c0*/  LDG.E.64 R18, desc[UR6][R16.64] ;  /* 0x0000000610127981 */ /* 0x000ea8000c1e1b00 */
[----:B------:R-:W3:Y:S04]  /*17d0*/  LDG.E.64 R20, desc[UR6][R16.64+0x1000] ;  /* 0x0010000610147981 */ /* 0x000ee8000c1e1b00 */
[----:B------:R-:W4:Y:S04]  /*17e0*/  LDG.E.64 R22, desc[UR6][R16.64+0x2000] ;  /* 0x0020000610167981 */ /* 0x000f28000c1e1b00 */
[----:B------:R-:W5:Y:S04]  /*17f0*/  LDG.E.64 R24, desc[UR6][R16.64+0x3000] ;  /* 0x0030000610187981 */ /* 0x000f68000c1e1b00 */
[----:B------:R-:W5:Y:S04]  /*1800*/  LDG.E.64 R26, desc[UR6][R16.64+0x4000] ;  /* 0x00400006101a7981 */ /* 0x000f68000c1e1b00 */
[----:B------:R-:W5:Y:S04]  /*1810*/  LDG.E.64 R10, desc[UR6][R16.64+0x5000] ;  /* 0x00500006100a7981 */ /* 0x000f68000c1e1b00 */
[----:B------:R-:W5:Y:S01]  /*1820*/  LDG.E.64 R14, desc[UR6][R16.64+0x6000] ;  /* 0x00600006100e7981 */ /* 0x000f62000c1e1b00 */
[----:B--2---:R-:W-:Y:S01]  /*1830*/  DADD R18, R18, R6 ;  /* 0x0000000012127229 */ /* 0x004fe20000000006 */
[----:B0-----:R-:W-:-:S04]  /*1840*/  IADD3 R6, P1, PT, -R3, R8, RZ ;  /* 0x0000000803067210 */ /* 0x001fc80007f3e1ff */
[----:B------:R-:W-:Y:S01]  /*1850*/  ISETP.GE.U32.AND P0, PT, R6, 0xe00, PT ;  /* 0x00000e000600780c */ /* 0x000fe20003f06070 */
[----:B------:R-:W-:Y:S02]  /*1860*/  IMAD.X R6, R9, 0x1, ~R2, P1 ;  /* 0x0000000109067824 */ /* 0x000fe400008e0e02 */
[----:B---3--:R-:W-:-:S03]  /*1870*/  DADD R18, R20, R18 ;  /* 0x0000000014127229 */ /* 0x008fc60000000012 */
[----:B------:R-:W-:-:S05]  /*1880*/  ISETP.GE.U32.AND.EX P0, PT, R6, RZ, PT, P0 ;  /* 0x000000ff0600720c */ /* 0x000fca0003f06100 */
[----:B----4-:R-:W-:-:S08]  /*1890*/  DADD R18, R22, R18 ;  /* 0x0000000016127229 */ /* 0x010fd00000000012 */
[----:B-----5:R-:W-:-:S08]  /*18a0*/  DADD R18, R24, R18 ;  /* 0x0000000018127229 */ /* 0x020fd00000000012 */
[----:B------:R-:W-:-:S08]  /*18b0*/  DADD R18, R26, R18 ;  /* 0x000000001a127229 */ /* 0x000fd00000000012 */
[----:B------:R-:W-:-:S08]  /*18c0*/  DADD R10, R10, R18 ;  /* 0x000000000a0a7229 */ /* 0x000fd00000000012 */
[----:B------:R-:W-:Y:S01]  /*18d0*/  DADD R6, R14, R10 ;  /* 0x000000000e067229 */ /* 0x000fe2000000000a */
[----:B------:R-:W-:Y:S10]  /*18e0*/  @!P0 BRA `(.L_x_77) ;  /* 0x0000000800208947 */ /* 0x000ff40003800000 */
[----:B------:R-:W-:-:S05]  /*18f0*/  IADD3 R3, P0, PT, R3, 0xe00, RZ ;  /* 0x00000e0003037810 */ /* 0x000fca0007f1e0ff */
[----:B------:R-:W-:Y:S01]  /*1900*/  IMAD.X R2, RZ, RZ, R2, P0 ;  /* 0x000000ffff027224 */ /* 0x000fe200000e0602 */
[----:B------:R-:W-:-:S04]  /*1910*/  ISETP.GT.U32.AND P0, PT, R3, R12, PT ;  /* 0x0000000c0300720c */ /* 0x000fc80003f04070 */
[----:B------:R-:W-:-:S13]  /*1920*/  ISETP.GT.U32.AND.EX P0, PT, R2, R13, PT, P0 ;  /* 0x0000000d0200720c */ /* 0x000fda0003f04100 */
[----:B------:R-:W-:Y:S05]  /*1930*/  @!P0 BRA `(.L_x_78) ;  /* 0xfffffffc00988947 */ /* 0x000fea000383ffff */
.L_x_76:
[----:B------:R-:W-:Y:S01]  /*1940*/  IMAD.IADD R5, R8, 0x1, -R3 ;  /* 0x0000000108057824 */ /* 0x000fe200078e0a03 */
[----:B------:R-:W-:Y:S01]  /*1950*/  ISETP.GE.U32.AND P1, PT, R3, R8, PT ;  /* 0x000000080300720c */ /* 0x000fe20003f26070 */
[----:B------:R-:W-:Y:S03]  /*1960*/  BSSY.RECONVERGENT B1, `(.L_x_77) ;  /* 0x0000080000017945 */ /* 0x000fe60003800200 */
[----:B------:R-:W-:-:S04]  /*1970*/  ISETP.GE.AND P0, PT, R0, R5, PT ;  /* 0x000000050000720c */ /* 0x000fc80003f06270 */
[----:B------:R-:W-:-:S13]  /*1980*/  ISETP.GE.U32.OR.EX P0, PT, R2, R9, P0, P1 ;  /* 0x000000090200720c */ /* 0x000fda0000706510 */
[----:B------:R-:W-:Y:S05]  /*1990*/  @P0 BRA `(.L_x_79) ;  /* 0x0000000400f00947 */ /* 0x000fea0003800000 */
[----:B------:R-:W-:Y:S01]  /*19a0*/  LOP3.LUT R4, RZ, R0, RZ, 0x33, !PT ;  /* 0x00000000ff047212 */ /* 0x000fe200078e33ff */
[----:B------:R-:W-:Y:S01]  /*19b0*/  BSSY.RECONVERGENT B2, `(.L_x_80) ;  /* 0x0000038000027945 */ /* 0x000fe20003800200 */
[----:B------:R-:W-:Y:S02]  /*19c0*/  IMAD.MOV.U32 R42, RZ, RZ, R0 ;  /* 0x000000ffff2a7224 */ /* 0x000fe400078e0000 */
[----:B------:R-:W-:-:S04]  /*19d0*/  IADD3 R8, PT, PT, -R3, R8, R4 ;  /* 0x0000000803087210 */ /* 0x000fc80007ffe104 */
[C---:B------:R-:W-:Y:S02]  /*19e0*/  ISETP.GE.U32.AND P1, PT, R8.reuse, 0x1e00, PT ;  /* 0x00001e000800780c */ /* 0x040fe40003f26070 */
[----:B------:R-:W-:-:S04]  /*19f0*/  LEA.HI R4, R8, 0x1, RZ, 0x17 ;  /* 0x0000000108047811 */ /* 0x000fc800078fb8ff */
[----:B------:R-:W-:-:S04]  /*1a00*/  LOP3.LUT R5, R4, 0xf, RZ, 0xc0, !PT ;  /* 0x0000000f04057812 */ /* 0x000fc800078ec0ff */
[----:B------:R-:W-:-:S03]  /*1a10*/  ISETP.NE.AND P0, PT, R5, RZ, PT ;  /* 0x000000ff0500720c */ /* 0x000fc60003f05270 */
[----:B------:R-:W-:Y:S10]  /*1a20*/  @!P1 BRA `(.L_x_81) ;  /* 0x0000000000c09947 */ /* 0x000ff40003800000 */
[----:B------:R-:W0:Y:S01]  /*1a30*/  LDCU.64 UR4, c[0x0][0x380] ;  /* 0x00007000ff0477ac */ /* 0x000e220008000a00 */
[----:B------:R-:W-:Y:S01]  /*1a40*/  IADD3 R9, P2, PT, R0, R3, RZ ;  /* 0x0000000300097210 */ /* 0x000fe20007f5e0ff */
[----:B------:R-:W-:Y:S01]  /*1a50*/  IMAD.MOV.U32 R42, RZ, RZ, R0 ;  /* 0x000000ffff2a7224 */ /* 0x000fe200078e0000 */
[----:B------:R-:W-:-:S03]  /*1a60*/  LOP3.LUT R43, R4, 0xfffff0, RZ, 0xc0, !PT ;  /* 0x00fffff0042b7812 */ /* 0x000fc600078ec0ff */
[----:B------:R-:W-:Y:S02]  /*1a70*/  IMAD.X R10, RZ, RZ, R2, P2 ;  /* 0x000000ffff0a7224 */ /* 0x000fe400010e0602 */
[----:B------:R-:W-:Y:S01]  /*1a80*/  IMAD.MOV R43, RZ, RZ, -R43 ;  /* 0x000000ffff2b7224 */ /* 0x000fe200078e0a2b */
[----:B0-----:R-:W-:-:S04]  /*1a90*/  LEA R8, P1, R9, UR4, 0x3 ;  /* 0x0000000409087c11 */ /* 0x001fc8000f8218ff */
[----:B------:R-:W-:Y:S02]  /*1aa0*/  IADD3 R8, P2, PT, R8, 0x8000, RZ ;  /* 0x0000800008087810 */ /* 0x000fe40007f5e0ff */
[----:B------:R-:W-:-:S05]  /*1ab0*/  LEA.HI.X R9, R9, UR5, R10, 0x3, P1 ;  /* 0x0000000509097c11 */ /* 0x000fca00088f1c0a */
[----:B------:R-:W-:-:S07]  /*1ac0*/  IMAD.X R9, RZ, RZ, R9, P2 ;  /* 0x000000ffff097224 */ /* 0x000fce00010e0609 */
.L_x_82:
[----:B------:R-:W2:Y:S04]  /*1ad0*/  LDG.E.64 R10, desc[UR6][R8.64+-0x8000] ;  /* 0xff800006080a7981 */ /* 0x000ea8000c1e1b00 */
[----:B------:R-:W3:Y:S04]  /*1ae0*/  LDG.E.64 R12, desc[UR6][R8.64+-0x7000] ;  /* 0xff900006080c7981 */ /* 0x000ee8000c1e1b00 */
[----:B------:R-:W4:Y:S04]  /*1af0*/  LDG.E.64 R14, desc[UR6][R8.64+-0x6000] ;  /* 0xffa00006080e7981 */ /* 0x000f28000c1e1b00 */
[----:B------:R-:W5:Y:S04]  /*1b00*/  LDG.E.64 R16, desc[UR6][R8.64+-0x5000] ;  /* 0xffb0000608107981 */ /* 0x000f68000c1e1b00 */
        /* <DEDUP_REMOVED lines=11> */
[----:B------:R0:W5:Y:S01]  /*1bc0*/  LDG.E.64 R40, desc[UR6][R8.64+0x7000] ;  /* 0x0070000608287981 */ /* 0x000162000c1e1b00 */
[----:B------:R-:W-:-:S02]  /*1bd0*/  VIADD R43, R43, 0x10 ;  /* 0x000000102b2b7836 */ /* 0x000fc40000000000 */
        /* <DEDUP_REMOVED lines=21> */
.L_x_81:
[----:B------:R-:W-:Y:S05]  /*1d30*/  BSYNC.RECONVERGENT B2 ;  /* 0x0000000000027941 */ /* 0x000fea0003800200 */
.L_x_80:
[----:B------:R-:W-:Y:S05]  /*1d40*/  @!P0 BRA `(.L_x_79) ;  /* 0x0000000400048947 */ /* 0x000fea0003800000 */
[----:B------:R-:W-:Y:S01]  /*1d50*/  ISETP.GE.U32.AND P1, PT, R5, 0x8, PT ;  /* 0x000000080500780c */ /* 0x000fe20003f26070 */
[----:B------:R-:W-:Y:S01]  /*1d60*/  BSSY.RECONVERGENT B2, `(.L_x_83) ;  /* 0x000001a000027945 */ /* 0x000fe20003800200 */
[----:B------:R-:W-:-:S04]  /*1d70*/  LOP3.LUT R26, R4, 0x7, RZ, 0xc0, !PT ;  /* 0x00000007041a7812 */ /* 0x000fc800078ec0ff */
[----:B------:R-:W-:-:S07]  /*1d80*/  ISETP.NE.AND P0, PT, R26, RZ, PT ;  /* 0x000000ff1a00720c */ /* 0x000fce0003f05270 */
[----:B------:R-:W-:Y:S06]  /*1d90*/  @!P1 BRA `(.L_x_84) ;  /* 0x0000000000589947 */ /* 0x000fec0003800000 */
[----:B------:R-:W0:Y:S01]  /*1da0*/  LDCU.64 UR4, c[0x0][0x380] ;  /* 0x00007000ff0477ac */ /* 0x000e220008000a00 */
[----:B------:R-:W-:-:S05]  /*1db0*/  IADD3 R5, P1, PT, R42, R3, RZ ;  /* 0x000000032a057210 */ /* 0x000fca0007f3e0ff */
[----:B------:R-:W-:Y:S01]  /*1dc0*/  IMAD.X R10, RZ, RZ, R2, P1 ;  /* 0x000000ffff0a7224 */ /* 0x000fe200008e0602 */
[----:B0-----:R-:W-:-:S04]  /*1dd0*/  LEA R8, P1, R5, UR4, 0x3 ;  /* 0x0000000405087c11 */ /* 0x001fc8000f8218ff */
        /* <DEDUP_REMOVED lines=18> */
.L_x_84:
[----:B------:R-:W-:Y:S05]  /*1f00*/  BSYNC.RECONVERGENT B2 ;  /* 0x0000000000027941 */ /* 0x000fea0003800200 */
.L_x_83:
        /* <DEDUP_REMOVED lines=20> */
.L_x_86:
[----:B------:R-:W-:Y:S05]  /*2050*/  BSYNC.RECONVERGENT B2 ;  /* 0x0000000000027941 */ /* 0x000fea0003800200 */
.L_x_85:
[----:B------:R-:W-:Y:S05]  /*2060*/  @!P0 BRA `(.L_x_79) ;  /* 0x00000000003c8947 */ /* 0x000fea0003800000 */
[----:B------:R-:W0:Y:S01]  /*2070*/  LDCU.64 UR4, c[0x0][0x380] ;  /* 0x00007000ff0477ac */ /* 0x000e220008000a00 */
[----:B------:R-:W-:Y:S01]  /*2080*/  IADD3 R3, P0, PT, R42, R3, RZ ;  /* 0x000000032a037210 */ /* 0x000fe20007f1e0ff */
[----:B------:R-:W-:-:S04]  /*2090*/  IMAD.MOV R4, RZ, RZ, -R16 ;  /* 0x000000ffff047224 */ /* 0x000fc800078e0a10 */
[----:B------:R-:W-:Y:S01]  /*20a0*/  IMAD.X R2, RZ, RZ, R2, P0 ;  /* 0x000000ffff027224 */ /* 0x000fe200000e0602 */
[----:B0-----:R-:W-:-:S04]  /*20b0*/  LEA R5, P1, R3, UR4, 0x3 ;  /* 0x0000000403057c11 */ /* 0x001fc8000f8218ff */
[----:B------:R-:W-:-:S09]  /*20c0*/  LEA.HI.X R8, R3, UR5, R2, 0x3, P1 ;  /* 0x0000000503087c11 */ /* 0x000fd200088f1c02 */
.L_x_87:
        /* <DEDUP_REMOVED lines=9> */
.L_x_79:
[----:B------:R-:W-:Y:S05]  /*2160*/  BSYNC.RECONVERGENT B1 ;  /* 0x0000000000017941 */ /* 0x000fea0003800200 */
.L_x_77:
        /* <DEDUP_REMOVED lines=40> */
[----:B------:R-:W-:-:S03]  /*23f0*/  FSEL R5, R5, R3, P0 ;  /* 0x0000000305057208 */ /* 0x000fc60000000000 */
[----:B0-----:R-:W-:Y:S02]  /*2400*/  IMAD.MOV.U32 R2, RZ, RZ, R0 ;  /* 0x000000ffff027224 */ /* 0x001fe400078e0000 */
[----:B------:R-:W-:-:S04]  /*2410*/  IMAD.MOV.U32 R3, RZ, RZ, R5 ;  /* 0x000000ffff037224 */ /* 0x000fc800078e0005 */
[----:B------:R-:W-:Y:S05]  /*2420*/  @P1 BRA `(.L_x_75) ;  /* 0x0000000000681947 */ /* 0x000fea0003800000 */
        /* <DEDUP_REMOVED lines=26> */
.L_x_75:
[----:B------:R-:W-:Y:S05]  /*25d0*/  BSYNC.RECONVERGENT B0 ;  /* 0x0000000000007941 */ /* 0x000fea0003800200 */
.L_x_60:
[----:B------:R-:W-:Y:S05]  /*25e0*/  @P1 EXIT ;  /* 0x000000000000194d */ /* 0x000fea0003800000 */
[----:B------:R-:W0:Y:S01]  /*25f0*/  LDCU.64 UR4, c[0x0][0x3a0] ;  /* 0x00007400ff0477ac */ /* 0x000e220008000a00 */
[----:B------:R-:W1:Y:S01]  /*2600*/  LDC.64 R4, c[0x0][0x388] ;  /* 0x0000e200ff047b82 */ /* 0x000e620000000a00 */
[----:B0-----:R-:W-:-:S07]  /*2610*/  DADD R2, R2, UR4 ;  /* 0x0000000402027e29 */ /* 0x001fce0008000000 */
[----:B-1----:R-:W-:Y:S01]  /*2620*/  STG.E.64 desc[UR6][R4.64], R2 ;  /* 0x0000000204007986 */ /* 0x002fe2000c101b06 */
[----:B------:R-:W-:Y:S05]  /*2630*/  EXIT ;  /* 0x000000000000794d */ /* 0x000fea0003800000 */
.L_x_88:
        /* <DEDUP_REMOVED lines=12> */
.L_x_427:


//--------------------- .text._ZN3cub18CUB_300001_SM_10006detail6reduce28DeviceReduceSingleTileKernelINS2_10policy_hubIdjN4cuda3std3__44plusIdEEE10Policy1000EPdSC_iS9_ddNS7_10__identityEEEvT0_T1_T2_T3_T4_T6_ --------------------------
	.section	.text._ZN3cub18CUB_300001_SM_10006detail6reduce28DeviceReduceSingleTileKernelINS2_10policy_hubIdjN4cuda3std3__44plusIdEEE10Policy1000EPdSC_iS9_ddNS7_10__identityEEEvT0_T1_T2_T3_T4_T6_,"ax",@progbits
	.align	128
        .global         _ZN3cub18CUB_300001_SM_10006detail6reduce28DeviceReduceSingleTileKernelINS2_10policy_hubIdjN4cuda3std3__44plusIdEEE10Policy1000EPdSC_iS9_ddNS7_10__identityEEEvT0_T1_T2_T3_T4_T6_
        .type           _ZN3cub18CUB_300001_SM_10006detail6reduce28DeviceReduceSingleTileKernelINS2_10policy_hubIdjN4cuda3std3__44plusIdEEE10Policy1000EPdSC_iS9_ddNS7_10__identityEEEvT0_T1_T2_T3_T4_T6_,@function
        .size           _ZN3cub18CUB_300001_SM_10006detail6reduce28DeviceReduceSingleTileKernelINS2_10policy_hubIdjN4cuda3std3__44plusIdEEE10Policy1000EPdSC_iS9_ddNS7_10__identityEEEvT0_T1_T2_T3_T4_T6_,(.L_x_428 - _ZN3cub18CUB_300001_SM_10006detail6reduce28DeviceReduceSingleTileKernelINS2_10policy_hubIdjN4cuda3std3__44plusIdEEE10Policy1000EPdSC_iS9_ddNS7_10__identityEEEvT0_T1_T2_T3_T4_T6_)
        .other          _ZN3cub18CUB_300001_SM_10006detail6reduce28DeviceReduceSingleTileKernelINS2_10policy_hubIdjN4cuda3std3__44plusIdEEE10Policy1000EPdSC_iS9_ddNS7_10__identityEEEvT0_T1_T2_T3_T4_T6_,@"STO_CUDA_ENTRY STV_DEFAULT"
_ZN3cub18CUB_300001_SM_10006detail6reduce28DeviceReduceSingleTileKernelINS2_10policy_hubIdjN4cuda3std3__44plusIdEEE10Policy1000EPdSC_iS9_ddNS7_10__identityEEEvT0_T1_T2_T3_T4_T6_:
.text._ZN3cub18CUB_300001_SM_10006detail6reduce28DeviceReduceSingleTileKernelINS2_10policy_hubIdjN4cuda3std3__44plusIdEEE10Policy1000EPdSC_iS9_ddNS7_10__identityEEEvT0_T1_T2_T3_T4_T6_:
        /* <DEDUP_REMOVED lines=13> */
.L_x_89:
        /* <DEDUP_REMOVED lines=13> */
.L_x_93:
[----:B------:R-:W-:Y:S05]  /*01a0*/  BSYNC.RECONVERGENT B1 ;  /* 0x0000000000017941 */ /* 0x000fea0003800200 */
.L_x_92:
[----:B------:R-:W-:Y:S01]  /*01b0*/  ISETP.GE.AND P0, PT, R5, R4, PT ;  /* 0x000000040500720c */ /* 0x000fe20003f06270 */
[----:B------:R-:W-:-:S12]  /*01c0*/  BSSY.RECONVERGENT B1, `(.L_x_94) ;  /* 0x0000078000017945 */ /* 0x000fd80003800200 */
[----:B------:R-:W-:Y:S05]  /*01d0*/  @P0 BRA `(.L_x_95) ;  /* 0x0000000400d80947 */ /* 0x000fea0003800000 */
[----:B------:R-:W-:Y:S01]  /*01e0*/  LOP3.LUT R9, RZ, R5, RZ, 0x33, !PT ;  /* 0x00000005ff097212 */ /* 0x000fe200078e33ff */
[----:B------:R-:W-:Y:S04]  /*01f0*/  BSSY.RECONVERGENT B2, `(.L_x_96) ;  /* 0x0000019000027945 */ /* 0x000fe80003800200 */
[----:B------:R-:W-:-:S04]  /*0200*/  IMAD.IADD R9, R9, 0x1, R4 ;  /* 0x0000000109097824 */ /* 0x000fc800078e0204 */
[C---:B------:R-:W-:Y:S01]  /*0210*/  IMAD.HI.U32 R0, R9.reuse, -0x33333333, RZ ;  /* 0xcccccccd09007827 */ /* 0x040fe200078e00ff */
[----:B------:R-:W-:-:S04]  /*0220*/  ISETP.GE.U32.AND P0, PT, R9, 0x780, PT ;  /* 0x000007800900780c */ /* 0x000fc80003f06070 */
[----:B------:R-:W-:-:S04]  /*0230*/  SHF.R.U32.HI R0, RZ, 0x9, R0 ;  /* 0x00000009ff007819 */ /* 0x000fc80000011600 */
[----:B------:R-:W-:-:S04]  /*0240*/  LOP3.LUT R2, R0, 0x3, RZ, 0xc0, !PT ;  /* 0x0000000300027812 */ /* 0x000fc800078ec0ff */
[----:B------:R-:W-:-:S13]  /*0250*/  ISETP.NE.AND P1, PT, R2, 0x3, PT ;  /* 0x000000030200780c */ /* 0x000fda0003f25270 */
[----:B------:R-:W-:Y:S05]  /*0260*/  @!P1 BRA `(.L_x_97) ;  /* 0x0000000000449947 */ /* 0x000fea0003800000 */
[----:B------:R-:W0:Y:S01]  /*0270*/  LDC.64 R8, c[0x0][0x380] ;  /* 0x0000e000ff087b82 */ /* 0x000e220000000a00 */
[----:B------:R-:W-:-:S05]  /*0280*/  VIADD R0, R0, 0x1 ;  /* 0x0000000100007836 */ /* 0x000fca0000000000 */
[----:B------:R-:W-:-:S05]  /*0290*/  LOP3.LUT R0, R0, 0x3, RZ, 0xc0, !PT ;  /* 0x0000000300007812 */ /* 0x000fca00078ec0ff */
[----:B------:R-:W-:Y:S02]  /*02a0*/  IMAD.MOV R0, RZ, RZ, -R0 ;  /* 0x000000ffff007224 */ /* 0x000fe400078e0a00 */
[----:B0-----:R-:W-:-:S04]  /*02b0*/  IMAD.WIDE.U32 R8, R5, 0x8, R8 ;  /* 0x0000000805087825 */ /* 0x001fc800078e0008 */
[----:B------:R-:W-:Y:S02]  /*02c0*/  IMAD.MOV.U32 R2, RZ, RZ, R8 ;  /* 0x000000ffff027224 */ /* 0x000fe400078e0008 */
[----:B------:R-:W-:-:S07]  /*02d0*/  IMAD.MOV.U32 R11, RZ, RZ, R9 ;  /* 0x000000ffff0b7224 */ /* 0x000fce00078e0009 */
.L_x_98:
        /* <DEDUP_REMOVED lines=10> */
.L_x_97:
[----:B------:R-:W-:Y:S05]  /*0380*/  BSYNC.RECONVERGENT B2 ;  /* 0x0000000000027941 */ /* 0x000fea0003800200 */
.L_x_96:
        /* <DEDUP_REMOVED lines=8> */
.L_x_101:
        /* <DEDUP_REMOVED lines=43> */
.L_x_100:
[----:B------:R-:W-:Y:S05]  /*06c0*/  BSYNC.RECONVERGENT B2 ;  /* 0x0000000000027941 */ /* 0x000fea0003800200 */
.L_x_99:
        /* <DEDUP_REMOVED lines=26> */
.L_x_103:
[----:B------:R-:W-:Y:S05]  /*0870*/  BSYNC.RECONVERGENT B2 ;  /* 0x0000000000027941 */ /* 0x000fea0003800200 */
.L_x_102:
        /* <DEDUP_REMOVED lines=12> */
.L_x_95:
[----:B------:R-:W-:Y:S05]  /*0940*/  BSYNC.RECONVERGENT B1 ;  /* 0x0000000000017941 */ /* 0x000fea0003800200 */
.L_x_94:
        /* <DEDUP_REMOVED lines=47> */
[----:B------:R-:W0:Y:S04]  /*0c40*/  LDS.128 R8, [UR4+0x20] ;  /* 0x00002004ff087984 */ /* 0x000e280008000c00 */
[----:B------:R-:W1:Y:S04]  /*0c50*/  LDS.128 R16, [UR4+0x30] ;  /* 0x00003004ff107984 */ /* 0x000e680008000c00 */
[----:B--2---:R-:W2:Y:S01]  /*0c60*/  LDS.128 R4, [UR4+0x40] ;  /* 0x00004004ff047984 */ /* 0x004ea20008000c00 */
[----:B0-----:R-:W-:-:S03]  /*0c70*/  DADD R8, R12, R8 ;  /* 0x000000000c087229 */ /* 0x001fc60000000008 */
[----:B------:R-:W-:Y:S05]  /*0c80*/  LDS.128 R12, [UR4+0x60] ;  /* 0x00006004ff0c7984 */ /* 0x000fea0008000c00 */
[----:B------:R-:W-:Y:S02]  /*0c90*/  DADD R2, R8, R10 ;  /* 0x0000000008027229 */ /* 0x000fe4000000000a */
[----:B------:R-:W0:Y:S06]  /*0ca0*/  LDS.128 R8, [UR4+0x50] ;  /* 0x00005004ff087984 */ /* 0x000e2c0008000c00 */
[----:B-1----:R-:W-:-:S08]  /*0cb0*/  DADD R2, R2, R16 ;  /* 0x0000000002027229 */ /* 0x002fd00000000010 */
[----:B------:R-:W-:-:S08]  /*0cc0*/  DADD R2, R2, R18 ;  /* 0x0000000002027229 */ /* 0x000fd00000000012 */
[----:B--2---:R-:W-:-:S08]  /*0cd0*/  DADD R2, R2, R4 ;  /* 0x0000000002027229 */ /* 0x004fd00000000004 */
[----:B------:R-:W-:Y:S01]  /*0ce0*/  DADD R2, R2, R6 ;  /* 0x0000000002027229 */ /* 0x000fe20000000006 */
[----:B------:R-:W1:Y:S07]  /*0cf0*/  LDS.128 R4, [UR4+0x70] ;  /* 0x00007004ff047984 */ /* 0x000e6e0008000c00 */
[----:B0-----:R-:W-:-:S08]  /*0d00*/  DADD R2, R2, R8 ;  /* 0x0000000002027229 */ /* 0x001fd00000000008 */
[----:B------:R-:W-:Y:S01]  /*0d10*/  DADD R2, R2, R10 ;  /* 0x0000000002027229 */ /* 0x000fe2000000000a */
[----:B------:R-:W0:Y:S07]  /*0d20*/  LDS.128 R8, [UR4+0x80] ;  /* 0x00008004ff087984 */ /* 0x000e2e0008000c00 */
[----:B------:R-:W-:-:S08]  /*0d30*/  DADD R2, R2, R12 ;  /* 0x0000000002027229 */ /* 0x000fd0000000000c */
[----:B------:R-:W-:Y:S01]  /*0d40*/  DADD R2, R2, R14 ;  /* 0x0000000002027229 */ /* 0x000fe2000000000e */
[----:B------:R-:W2:Y:S07]  /*0d50*/  LDS.128 R12, [UR4+0x90] ;  /* 0x00009004ff0c7984 */ /* 0x000eae0008000c00 */
[----:B-1----:R-:W-:-:S08]  /*0d60*/  DADD R2, R2, R4 ;  /* 0x0000000002027229 */ /* 0x002fd00000000004 */
[----:B------:R-:W-:Y:S01]  /*0d70*/  DADD R2, R2, R6 ;  /* 0x0000000002027229 */ /* 0x000fe20000000006 */
[----:B------:R-:W1:Y:S07]  /*0d80*/  LDS.128 R4, [UR4+0xa0] ;  /* 0x0000a004ff047984 */ /* 0x000e6e0008000c00 */
[----:B0-----:R-:W-:Y:S01]  /*0d90*/  DADD R2, R2, R8 ;  /* 0x0000000002027229 */ /* 0x001fe20000000008 */
[----:B------:R-:W0:Y:S07]  /*0da0*/  LDS.64 R8, [UR4+0xb0] ;  /* 0x0000b004ff087984 */ /* 0x000e2e0008000a00 */
[----:B------:R-:W-:-:S08]  /*0db0*/  DADD R2, R2, R10 ;  /* 0x0000000002027229 */ /* 0x000fd0000000000a */
[----:B--2---:R-:W-:-:S08]  /*0dc0*/  DADD R2, R2, R12 ;  /* 0x0000000002027229 */ /* 0x004fd0000000000c */
[----:B------:R-:W-:-:S08]  /*0dd0*/  DADD R2, R2, R14 ;  /* 0x0000000002027229 */ /* 0x000fd0000000000e */
[----:B-1----:R-:W-:-:S08]  /*0de0*/  DADD R2, R2, R4 ;  /* 0x0000000002027229 */ /* 0x002fd00000000004 */
[----:B------:R-:W-:-:S08]  /*0df0*/  DADD R2, R2, R6 ;  /* 0x0000000002027229 */ /* 0x000fd00000000006 */
[----:B0-----:R-:W-:Y:S01]  /*0e00*/  DADD R12, R2, R8 ;  /* 0x00000000020c7229 */ /* 0x001fe20000000008 */
[----:B------:R-:W-:Y:S10]  /*0e10*/  BRA `(.L_x_105) ;  /* 0x0000001800487947 */ /* 0x000ff40003800000 */
.L_x_104:
        /* <DEDUP_REMOVED lines=32> */
[----:B------:R-:W-:Y:S01]  /*1020*/  VIADD R0, R2, 0x10 ;  /* 0x0000001002007836 */ /* 0x000fe20000000000 */
[----:B------:R-:W-:Y:S02]  /*1030*/  @!P1 SHF.R.U32.HI R2, RZ, 0x2, R3 ;  /* 0x00000002ff029819 */ /* 0x000fe40000011603 */
[----:B------:R-:W1:Y:S02]  /*1040*/  SHFL.DOWN PT, R7, R11, 0x8, R5 ;  /* 0x090000000b077989 */ /* 0x000e6400000e0005 */
[----:B------:R-:W-:Y:S01]  /*1050*/  @!P1 LOP3.LUT R2, R2, 0xf8, RZ, 0xc0, !PT ;  /* 0x000000f802029812 */ /* 0x000fe200078ec0ff */
[----:B-1----:R-:W-:-:S10]  /*1060*/  DADD R6, R6, R10 ;  /* 0x0000000006067229 */ /* 0x002fd4000000000a */
[----:B------:R-:W-:Y:S02]  /*1070*/  FSEL R8, R10, R6, P0 ;  /* 0x000000060a087208 */ /* 0x000fe40000000000 */
[----:B------:R-:W-:Y:S02]  /*1080*/  FSEL R9, R11, R7, P0 ;  /* 0x000000070b097208 */ /* 0x000fe40000000000 */
[----:B------:R-:W-:Y:S01]  /*1090*/  @!P1 MOV R10, 0x400 ;  /* 0x00000400000a9802 */ /* 0x000fe20000000f00 */
[----:B------:R-:W-:Y:S01]  /*10a0*/  SHFL.DOWN PT, R6, R8, 0x10, R5 ;  /* 0x0a00000008067989 */ /* 0x000fe200000e0005 */
[----:B------:R-:W-:Y:S02]  /*10b0*/  ISETP.GT.AND P0, PT, R0, R5, PT ;  /* 0x000000050000720c */ /* 0x000fe40003f04270 */
[----:B0-----:R-:W-:Y:S01]  /*10c0*/  @!P1 LEA R11, R13, R10, 0x18 ;  /* 0x0000000a0d0b9211 */ /* 0x001fe200078ec0ff */
        /* <DEDUP_REMOVED lines=13> */
[----:B------:R-:W0:Y:S04]  /*11a0*/  LDS.128 R16, [UR4+0x20] ;  /* 0x00002004ff107984 */ /* 0x000e280008000c00 */
[----:B-1----:R-:W1:Y:S01]  /*11b0*/  LDS.128 R8, [UR4+0x30] ;  /* 0x00003004ff087984 */ /* 0x002e620008000c00 */
[----:B0-----:R-:W-:-:S10]  /*11c0*/  DADD R16, R12, R16 ;  /* 0x000000000c107229 */ /* 0x001fd40000000010 */
[----:B------:R-:W-:Y:S02]  /*11d0*/  FSEL R2, R16, R12, P1 ;  /* 0x0000000c10027208 */ /* 0x000fe40000800000 */
[----:B------:R-:W-:Y:S02]  /*11e0*/  FSEL R3, R17, R13, P1 ;  /* 0x0000000d11037208 */ /* 0x000fe40000800000 */
[----:B------:R-:W-:Y:S01]  /*11f0*/  ISETP.GT.AND P1, PT, R4, 0x40, PT ;  /* 0x000000400400780c */ /* 0x000fe20003f24270 */
[----:B------:R-:W0:Y:S03]  /*1200*/  LDS.128 R12, [UR4+0x40] ;  /* 0x00004004ff0c7984 */ /* 0x000e260008000c00 */
        /* <DEDUP_REMOVED lines=65> */
[----:B------:R-:W1:Y:S01]  /*1620*/  LDS.64 R2, [UR4+0xb0] ;  /* 0x0000b004ff027984 */ /* 0x000e620008000a00 */
        /* <DEDUP_REMOVED lines=11> */
[----:B------:R-:W-:Y:S01]  /*16e0*/  FSEL R13, R3, R7, P1 ;  /* 0x00000007030d7208 */ /* 0x000fe20000800000 */
[----:B------:R-:W-:Y:S06]  /*16f0*/  BRA `(.L_x_105) ;  /* 0x0000001000107947 */ /* 0x000fec0003800000 */
.L_x_91:
[----:B------:R-:W0:Y:S01]  /*1700*/  S2R R0, SR_TID.X ;  /* 0x0000000000007919 */ /* 0x000e220000002100 */
[----:B------:R-:W0:Y:S02]  /*1710*/  LDC.64 R6, c[0x0][0x380] ;  /* 0x0000e000ff067b82 */ /* 0x000e240000000a00 */
[----:B0-----:R-:W-:-:S05]  /*1720*/  IMAD.WIDE.U32 R6, R0, 0x8, R6 ;  /* 0x0000000800067825 */ /* 0x001fca00078e0006 */
[----:B------:R-:W2:Y:S04]  /*1730*/  LDG.E.64.CONSTANT R20, desc[UR6][R6.64] ;  /* 0x0000000606147981 */ /* 0x000ea8000c1e9b00 */
[----:B------:R-:W2:Y:S04]  /*1740*/  LDG.E.64.CONSTANT R2, desc[UR6][R6.64+0x1400] ;  /* 0x0014000606027981 */ /* 0x000ea8000c1e9b00 */
[----:B------:R-:W3:Y:S04]  /*1750*/  LDG.E.64.CONSTANT R8, desc[UR6][R6.64+0x2800] ;  /* 0x0028000606087981 */ /* 0x000ee8000c1e9b00 */
[----:B------:R-:W4:Y:S04]  /*1760*/  LDG.E.64.CONSTANT R10, desc[UR6][R6.64+0x3c00] ;  /* 0x003c0006060a7981 */ /* 0x000f28000c1e9b00 */
[----:B------:R-:W5:Y:S04]  /*1770*/  LDG.E.64.CONSTANT R12, desc[UR6][R6.64+0x5000] ;  /* 0x00500006060c7981 */ /* 0x000f68000c1e9b00 */
[----:B------:R-:W5:Y:S04]  /*1780*/  LDG.E.64.CONSTANT R14, desc[UR6][R6.64+0x6400] ;  /* 0x00640006060e7981 */ /* 0x000f68000c1e9b00 */
[----:B------:R-:W5:Y:S04]  /*1790*/  LDG.E.64.CONSTANT R16, desc[UR6][R6.64+0x7800] ;  /* 0x0078000606107981 */ /* 0x000f68000c1e9b00 */
[----:B------:R-:W5:Y:S01]  /*17a0*/  LDG.E.64.CONSTANT R18, desc[UR6][R6.64+0x8c00] ;  /* 0x008c000606127981 */ /* 0x000f62000c1e9b00 */
[----:B------:R-:W-:Y:S01]  /*17b0*/  ISETP.GE.U32.AND P0, PT, R4, 0x2800, PT ;  /* 0x000028000400780c */ /* 0x000fe20003f06070 */
[----:B--2---:R-:W-:-:S08]  /*17c0*/  DADD R2, R20, R2 ;  /* 0x0000000014027229 */ /* 0x004fd00000000002 */
[----:B---3--:R-:W-:Y:S01]  /*17d0*/  DADD R2, R8, R2 ;  /* 0x0000000008027229 */ /* 0x008fe20000000002 */
[----:B------:R-:W-:-:S07]  /*17e0*/  IMAD.MOV.U32 R9, RZ, RZ, 0x1400 ;  /* 0x00001400ff097424 */ /* 0x000fce00078e00ff */
[----:B----4-:R-:W-:-:S08]  /*17f0*/  DADD R2, R10, R2 ;  /* 0x000000000a027229 */ /* 0x010fd00000000002 */
[----:B-----5:R-:W-:-:S08]  /*1800*/  DADD R2, R12, R2 ;  /* 0x000000000c027229 */ /* 0x020fd00000000002 */
[----:B------:R-:W-:-:S08]  /*1810*/  DADD R2, R14, R2 ;  /* 0x000000000e027229 */ /* 0x000fd00000000002 */
[----:B------:R-:W-:-:S08]  /*1820*/  DADD R2, R16, R2 ;  /* 0x0000000010027229 */ /* 0x000fd00000000002 */
[----:B------:R-:W-:Y:S01]  /*1830*/  DADD R2, R18, R2 ;  /* 0x0000000012027229 */ /* 0x000fe20000000002 */
[----:B------:R-:W-:Y:S10]  /*1840*/  @!P0 BRA `(.L_x_106) ;  /* 0x00000000006c8947 */ /* 0x000ff40003800000 */
[----:B------:R-:W0:Y:S01]  /*1850*/  LDC R26, c[0x0][0x390] ;  /* 0x0000e400ff1a7b82 */ /* 0x000e220000000800 */
[----:B------:R-:W-:Y:S02]  /*1860*/  VIADD R8, R4, 0xffffec00 ;  /* 0xffffec0004087836 */ /* 0x000fe40000000000 */
[----:B------:R-:W-:-:S07]  /*1870*/  IMAD.MOV.U32 R9, RZ, RZ, 0x1400 ;  /* 0x00001400ff097424 */ /* 0x000fce00078e00ff */
.L_x_108:
[----:B------:R-:W-:-:S05]  /*1880*/  IMAD.WIDE R12, R9, 0x8, R6 ;  /* 0x00000008090c7825 */ /* 0x000fca00078e0206 */
[----:B------:R-:W2:Y:S04]  /*1890*/  LDG.E.64.CONSTANT R4, desc[UR6][R12.64] ;  /* 0x000000060c047981 */ /* 0x000ea8000c1e9b00 */
[----:B------:R-:W3:Y:S04]  /*18a0*/  LDG.E.64.CONSTANT R14, desc[UR6][R12.64+0x1400] ;  /* 0x001400060c0e7981 */ /* 0x000ee8000c1e9b00 */
[----:B------:R-:W4:Y:S04]  /*18b0*/  LDG.E.64.CONSTANT R16, desc[UR6][R12.64+0x2800] ;  /* 0x002800060c107981 */ /* 0x000f28000c1e9b00 */
[----:B------:R-:W5:Y:S04]  /*18c0*/  LDG.E.64.CONSTANT R18, desc[UR6][R12.64+0x3c00] ;  /* 0x003c00060c127981 */ /* 0x000f68000c1e9b00 */
        /* <DEDUP_REMOVED lines=8> */
[----:B------:R-:W-:-:S08]  /*1950*/  DADD R4, R20, R4 ;  /* 0x0000000014047229 */ /* 0x000fd00000000004 */
[----:B------:R-:W-:Y:S01]  /*1960*/  DADD R22, R22, R4 ;  /* 0x0000000016167229 */ /* 0x000fe20000000004 */
[----:B0-----:R-:W-:-:S04]  /*1970*/  IMAD.MOV.U32 R4, RZ, RZ, R26 ;  /* 0x000000ffff047224 */ /* 0x001fc800078e001a */
[----:B------:R-:W-:-:S03]  /*1980*/  IMAD.IADD R2, R4, 0x1, -R9 ;  /* 0x0000000104027824 */ /* 0x000fc600078e0a09 */
[----:B------:R-:W-:Y:S02]  /*1990*/  DADD R22, R24, R22 ;  /* 0x0000000018167229 */ /* 0x000fe40000000016 */
[----:B------:R-:W-:-:S06]  /*19a0*/  ISETP.GE.AND P0, PT, R2, 0x1400, PT ;  /* 0x000014000200780c */ /* 0x000fcc0003f06270 */
[----:B------:R-:W-:-:S07]  /*19b0*/  DADD R2, R10, R22 ;  /* 0x000000000a027229 */ /* 0x000fce0000000016 */
[----:B------:R-:W-:Y:S05]  /*19c0*/  @!P0 BRA `(.L_x_107) ;  /* 0x0000000800348947 */ /* 0x000fea0003800000 */
[----:B------:R-:W-:-:S05]  /*19d0*/  VIADD R9, R9, 0x1400 ;  /* 0x0000140009097836 */ /* 0x000fca0000000000 */
[----:B------:R-:W-:-:S13]  /*19e0*/  ISETP.GT.AND P0, PT, R9, R8, PT ;  /* 0x000000080900720c */ /* 0x000fda0003f04270 */
[----:B------:R-:W-:Y:S05]  /*19f0*/  @!P0 BRA `(.L_x_108) ;  /* 0xfffffffc00a08947 */ /* 0x000fea000383ffff */
.L_x_106:
[----:B------:R-:W-:-:S13]  /*1a00*/  ISETP.GE.AND P0, PT, R9, R4, PT ;  /* 0x000000040900720c */ /* 0x000fda0003f06270 */
[----:B------:R-:W-:Y:S05]  /*1a10*/  @P0 BRA `(.L_x_107) ;  /* 0x0000000800200947 */ /* 0x000fea0003800000 */
[----:B------:R-:W-:Y:S01]  /*1a20*/  IMAD.IADD R39, R4, 0x1, -R9 ;  /* 0x0000000104277824 */ /* 0x000fe200078e0a09 */
[----:B------:R-:W-:Y:S04]  /*1a30*/  BSSY.RECONVERGENT B1, `(.L_x_107) ;  /* 0x0000086000017945 */ /* 0x000fe80003800200 */
[----:B------:R-:W-:-:S13]  /*1a40*/  ISETP.GE.AND P0, PT, R0, R39, PT ;  /* 0x000000270000720c */ /* 0x000fda0003f06270 */
[----:B------:R-:W-:Y:S05]  /*1a50*/  @P0 BRA `(.L_x_109) ;  /* 0x00000008000c0947 */ /* 0x000fea0003800000 */
[----:B------:R-:W-:Y:S01]  /*1a60*/  LOP3.LUT R5, RZ, R0, RZ, 0x33, !PT ;  /* 0x00000000ff057212 */ /* 0x000fe200078e33ff */
[----:B------:R-:W-:Y:S01]  /*1a70*/  BSSY.RECONVERGENT B2, `(.L_x_110) ;  /* 0x0000017000027945 */ /* 0x000fe20003800200 */
[----:B------:R-:W-:Y:S02]  /*1a80*/  IMAD.MOV.U32 R38, RZ, RZ, R0 ;  /* 0x000000ffff267224 */ /* 0x000fe400078e0000 */
[----:B------:R-:W-:-:S04]  /*1a90*/  IADD3 R5, PT, PT, -R9, R4, R5 ;  /* 0x0000000409057210 */ /* 0x000fc80007ffe105 */
[C---:B------:R-:W-:Y:S01]  /*1aa0*/  ISETP.GE.U32.AND P1, PT, R5.reuse, 0x780, PT ;  /* 0x000007800500780c */ /* 0x040fe20003f26070 */
[----:B------:R-:W-:-:S05]  /*1ab0*/  IMAD.HI.U32 R4, R5, -0x33333333, RZ ;  /* 0xcccccccd05047827 */ /* 0x000fca00078e00ff */
[----:B------:R-:W-:-:S04]  /*1ac0*/  SHF.R.U32.HI R4, RZ, 0x9, R4 ;  /* 0x00000009ff047819 */ /* 0x000fc80000011604 */
[----:B------:R-:W-:-:S04]  /*1ad0*/  LOP3.LUT R6, R4, 0x3, RZ, 0xc0, !PT ;  /* 0x0000000304067812 */ /* 0x000fc800078ec0ff */
[----:B------:R-:W-:-:S13]  /*1ae0*/  ISETP.NE.AND P0, PT, R6, 0x3, PT ;  /* 0x000000030600780c */ /* 0x000fda0003f05270 */
[----:B------:R-:W-:Y:S05]  /*1af0*/  @!P0 BRA `(.L_x_111) ;  /* 0x0000000000388947 */ /* 0x000fea0003800000 */
[----:B------:R-:W0:Y:S01]  /*1b00*/  LDC.64 R6, c[0x0][0x380] ;  /* 0x0000e000ff067b82 */ /* 0x000e220000000a00 */
[----:B------:R-:W-:Y:S02]  /*1b10*/  VIADD R4, R4, 0x1 ;  /* 0x0000000104047836 */ /* 0x000fe40000000000 */
[----:B------:R-:W-:Y:S02]  /*1b20*/  IMAD.IADD R11, R0, 0x1, R9 ;  /* 0x00000001000b7824 */ /* 0x000fe400078e0209 */
[----:B------:R-:W-:Y:S01]  /*1b30*/  IMAD.MOV.U32 R38, RZ, RZ, R0 ;  /* 0x000000ffff267224 */ /* 0x000fe200078e0000 */
[----:B------:R-:W-:-:S05]  /*1b40*/  LOP3.LUT R4, R4, 0x3, RZ, 0xc0, !PT ;  /* 0x0000000304047812 */ /* 0x000fca00078ec0ff */
[----:B------:R-:W-:-:S07]  /*1b50*/  IMAD.MOV R8, RZ, RZ, -R4 ;  /* 0x000000ffff087224 */ /* 0x000fce00078e0a04 */
.L_x_112:
[----:B0-----:R-:W-:-:S06]  /*1b60*/  IMAD.WIDE.U32 R4, R11, 0x8, R6 ;  /* 0x000000080b047825 */ /* 0x001fcc00078e0006 */
[----:B------:R-:W2:Y:S01]  /*1b70*/  LDG.E.64.CONSTANT R4, desc[UR6][R4.64] ;  /* 0x0000000604047981 */ /* 0x000ea2000c1e9b00 */
[----:B------:R-:W-:Y:S02]  /*1b80*/  VIADD R8, R8, 0x1 ;  /* 0x0000000108087836 */ /* 0x000fe40000000000 */
[----:B------:R-:W-:Y:S02]  /*1b90*/  VIADD R38, R38, 0x280 ;  /* 0x0000028026267836 */ /* 0x000fe40000000000 */
[----:B------:R-:W-:Y:S01]  /*1ba0*/  VIADD R11, R11, 0x280 ;  /* 0x000002800b0b7836 */ /* 0x000fe20000000000 */
[----:B------:R-:W-:Y:S01]  /*1bb0*/  ISETP.NE.AND P0, PT, R8, RZ, PT ;  /* 0x000000ff0800720c */ /* 0x000fe20003f05270 */
[----:B--2---:R-:W-:-:S12]  /*1bc0*/  DADD R2, R4, R2 ;  /* 0x0000000004027229 */ /* 0x004fd80000000002 */
[----:B------:R-:W-:Y:S05]  /*1bd0*/  @P0 BRA `(.L_x_112) ;  /* 0xfffffffc00e00947 */ /* 0x000fea000383ffff */
.L_x_111:
[----:B------:R-:W-:Y:S05]  /*1be0*/  BSYNC.RECONVERGENT B2 ;  /* 0x0000000000027941 */ /* 0x000fea0003800200 */
.L_x_110:
[----:B------:R-:W-:Y:S05]  /*1bf0*/  @!P1 BRA `(.L_x_109) ;  /* 0x0000000400a49947 */ /* 0x000fea0003800000 */
[----:B------:R-:W0:Y:S01]  /*1c00*/  LDCU.64 UR4, c[0x0][0x380] ;  /* 0x00007000ff0477ac */ /* 0x000e220008000a00 */
[----:B------:R-:W-:Y:S01]  /*1c10*/  IMAD.IADD R7, R39, 0x1, -R38 ;  /* 0x0000000127077824 */ /* 0x000fe200078e0a26 */
[C---:B------:R-:W-:Y:S01]  /*1c20*/  IADD3 R5, P0, PT, R38.reuse, R9, RZ ;  /* 0x0000000926057210 */ /* 0x040fe20007f1e0ff */
[----:B------:R-:W-:Y:S01]  /*1c30*/  BSSY.RECONVERGENT B2, `(.L_x_113) ;  /* 0x000003a000027945 */ /* 0x000fe20003800200 */
[----:B------:R-:W-:Y:S02]  /*1c40*/  IMAD.IADD R40, R38, 0x1, R9 ;  /* 0x0000000126287824 */ /* 0x000fe400078e0209 */
        /* <DEDUP_REMOVED lines=10> */
.L_x_115:
[----:B------:R-:W0:Y:S01]  /*1cf0*/  LDC.64 R30, c[0x0][0x380] ;  /* 0x0000e000ff1e7b82 */ /* 0x000e220000000a00 */
[----:B------:R-:W2:Y:S04]  /*1d00*/  LDG.E.64.CONSTANT R8, desc[UR6][R4.64+-0x1400] ;  /* 0xffec000604087981 */ /* 0x000ea8000c1e9b00 */
[----:B------:R-:W3:Y:S01]  /*1d10*/  LDG.E.64.CONSTANT R10, desc[UR6][R4.64] ;  /* 0x00000006040a7981 */ /* 0x000ee2000c1e9b00 */
[----:B------:R-:W-:-:S03]  /*1d20*/  VIADD R15, R40, 0xa00 ;  /* 0x00000a00280f7836 */ /* 0x000fc60000000000 */
[----:B------:R-:W4:Y:S04]  /*1d30*/  LDG.E.64.CONSTANT R12, desc[UR6][R4.64+0x1400] ;  /* 0x00140006040c7981 */ /* 0x000f28000c1e9b00 */
[----:B------:R-:W5:Y:S04]  /*1d40*/  LDG.E.64.CONSTANT R16, desc[UR6][R4.64+0x3c00] ;  /* 0x003c000604107981 */ /* 0x000f68000c1e9b00 */
[----:B------:R-:W5:Y:S01]  /*1d50*/  LDG.E.64.CONSTANT R18, desc[UR6][R4.64+0x5000] ;  /* 0x0050000604127981 */ /* 0x000f62000c1e9b00 */
[----:B------:R-:W-:-:S03]  /*1d60*/  VIADD R23, R40, 0x1400 ;  /* 0x0000140028177836 */ /* 0x000fc60000000000 */
[----:B------:R-:W5:Y:S01]  /*1d70*/  LDG.E.64.CONSTANT R20, desc[UR6][R4.64+0x6400] ;  /* 0x0064000604147981 */ /* 0x000f62000c1e9b00 */
[----:B0-----:R-:W-:-:S03]  /*1d80*/  IMAD.WIDE.U32 R6, R40, 0x8, R30 ;  /* 0x0000000828067825 */ /* 0x001fc600078e001e */
[----:B------:R-:W5:Y:S04]  /*1d90*/  LDG.E.64.CONSTANT R24, desc[UR6][R4.64+0x8c00] ;  /* 0x008c000604187981 */ /* 0x000f68000c1e9b00 */
[----:B------:R-:W5:Y:S04]  /*1da0*/  LDG.E.64.CONSTANT R26, desc[UR6][R4.64+0xa000] ;  /* 0x00a00006041a7981 */ /* 0x000f68000c1e9b00 */
[----:B------:R-:W2:Y:S01]  /*1db0*/  LDG.E.64.CONSTANT R6, desc[UR6][R6.64] ;  /* 0x0000000606067981 */ /* 0x000ea2000c1e9b00 */
[----:B------:R-:W-:-:S03]  /*1dc0*/  IMAD.WIDE.U32 R14, R15, 0x8, R30 ;  /* 0x000000080f0e7825 */ /* 0x000fc600078e001e */
[----:B------:R-:W5:Y:S04]  /*1dd0*/  LDG.E.64.CONSTANT R28, desc[UR6][R4.64+0xb400] ;  /* 0x00b40006041c7981 */ /* 0x000f68000c1e9b00 */
[----:B------:R-:W5:Y:S01]  /*1de0*/  LDG.E.64.CONSTANT R14, desc[UR6][R14.64] ;  /* 0x000000060e0e7981 */ /* 0x000f62000c1e9b00 */
[----:B------:R-:W-:-:S03]  /*1df0*/  IMAD.WIDE.U32 R22, R23, 0x8, R30 ;  /* 0x0000000817167825 */ /* 0x000fc600078e001e */
[----:B------:R-:W5:Y:S04]  /*1e00*/  LDG.E.64.CONSTANT R34, desc[UR6][R4.64+0xf000] ;  /* 0x00f0000604227981 */ /* 0x000f68000c1e9b00 */
[----:B------:R-:W5:Y:S01]  /*1e10*/  LDG.E.64.CONSTANT R22, desc[UR6][R22.64] ;  /* 0x0000000616167981 */ /* 0x000f62000c1e9b00 */
[----:B------:R-:W-:-:S03]  /*1e20*/  VIADD R33, R40, 0x1e00 ;  /* 0x00001e0028217836 */ /* 0x000fc60000000000 */
[----:B------:R-:W5:Y:S01]  /*1e30*/  LDG.E.64.CONSTANT R36, desc[UR6][R4.64+0x10400] ;  /* 0x0104000604247981 */ /* 0x000f62000c1e9b00 */
[----:B------:R-:W-:-:S03]  /*1e40*/  IMAD.WIDE.U32 R30, R33, 0x8, R30 ;  /* 0x00000008211e7825 */ /* 0x000fc600078e001e */
[----:B------:R0:W5:Y:S04]  /*1e50*/  LDG.E.64.CONSTANT R32, desc[UR6][R4.64+0xdc00] ;  /* 0x00dc000604207981 */ /* 0x000168000c1e9b00 */
[----:B------:R-:W5:Y:S01]  /*1e60*/  LDG.E.64.CONSTANT R30, desc[UR6][R30.64] ;  /* 0x000000061e1e7981 */ /* 0x000f62000c1e9b00 */
[----:B------:R-:W-:-:S05]  /*1e70*/  VIADD R38, R38, 0x2800 ;  /* 0x0000280026267836 */ /* 0x000fca0000000000 */
[----:B------:R-:W-:Y:S02]  /*1e80*/  ISETP.GE.AND P1, PT, R38, R41, PT ;  /* 0x000000292600720c */ /* 0x000fe40003f26270 */
[----:B0-----:R-:W-:Y:S01]  /*1e90*/  IADD3 R4, P2, PT, R4, 0x14000, RZ ;  /* 0x0001400004047810 */ /* 0x001fe20007f5e0ff */
[----:B------:R-:W-:-:S04]  /*1ea0*/  VIADD R40, R40, 0x2800 ;  /* 0x0000280028287836 */ /* 0x000fc80000000000 */
[----:B------:R-:W-:Y:S01]  /*1eb0*/  IMAD.X R5, RZ, RZ, R5, P2 ;  /* 0x000000ffff057224 */ /* 0x000fe200010e0605 */
[----:B--2---:R-:W-:-:S08]  /*1ec0*/  DADD R6, R6, R2 ;  /* 0x0000000006067229 */ /* 0x004fd00000000002 */
[----:B------:R-:W-:-:S08]  /*1ed0*/  DADD R6, R6, R8 ;  /* 0x0000000006067229 */ /* 0x000fd00000000008 */
        /* <DEDUP_REMOVED lines=15> */
.L_x_114:
[----:B------:R-:W-:Y:S05]  /*1fd0*/  BSYNC.RECONVERGENT B2 ;  /* 0x0000000000027941 */ /* 0x000fea0003800200 */
.L_x_113:
[----:B------:R-:W-:Y:S01]  /*1fe0*/  IMAD.IADD R6, R39, 0x1, -R38 ;  /* 0x0000000127067824 */ /* 0x000fe200078e0a26 */
[----:B------:R-:W-:Y:S04]  /*1ff0*/  BSSY.RECONVERGENT B2, `(.L_x_116) ;  /* 0x000001d000027945 */ /* 0x000fe80003800200 */
[----:B------:R-:W-:-:S13]  /*2000*/  ISETP.GT.AND P1, PT, R6, 0xa00, PT ;  /* 0x00000a000600780c */ /* 0x000fda0003f24270 */
[----:B------:R-:W-:Y:S05]  /*2010*/  @!P1 BRA `(.L_x_117) ;  /* 0x0000000000689947 */ /* 0x000fea0003800000 */
[----:B------:R-:W0:Y:S01]  /*2020*/  LDC.64 R14, c[0x0][0x380] ;  /* 0x0000e000ff0e7b82 */ /* 0x000e220000000a00 */
[----:B------:R-:W2:Y:S04]  /*2030*/  LDG.E.64.CONSTANT R8, desc[UR6][R4.64+-0x1400] ;  /* 0xffec000604087981 */ /* 0x000ea8000c1e9b00 */
[----:B------:R-:W3:Y:S01]  /*2040*/  LDG.E.64.CONSTANT R10, desc[UR6][R4.64] ;  /* 0x00000006040a7981 */ /* 0x000ee2000c1e9b00 */
[----:B------:R-:W-:-:S03]  /*2050*/  VIADD R17, R40, 0xa00 ;  /* 0x00000a0028117836 */ /* 0x000fc60000000000 */
[----:B------:R-:W4:Y:S04]  /*2060*/  LDG.E.64.CONSTANT R12, desc[UR6][R4.64+0x1400] ;  /* 0x00140006040c7981 */ /* 0x000f28000c1e9b00 */
[----:B------:R-:W5:Y:S04]  /*2070*/  LDG.E.64.CONSTANT R18, desc[UR6][R4.64+0x5000] ;  /* 0x0050000604127981 */ /* 0x000f68000c1e9b00 */
[----:B------:R1:W5:Y:S01]  /*2080*/  LDG.E.64.CONSTANT R20, desc[UR6][R4.64+0x6400] ;  /* 0x0064000604147981 */ /* 0x000362000c1e9b00 */
[----:B0-----:R-:W-:-:S06]  /*2090*/  IMAD.WIDE.U32 R6, R40, 0x8, R14 ;  /* 0x0000000828067825 */ /* 0x001fcc00078e000e */
[----:B------:R-:W2:Y:S01]  /*20a0*/  LDG.E.64.CONSTANT R6, desc[UR6][R6.64] ;  /* 0x0000000606067981 */ /* 0x000ea2000c1e9b00 */
[----:B------:R-:W-:-:S03]  /*20b0*/  IMAD.WIDE.U32 R14, R17, 0x8, R14 ;  /* 0x00000008110e7825 */ /* 0x000fc600078e000e */
[----:B------:R-:W5:Y:S04]  /*20c0*/  LDG.E.64.CONSTANT R16, desc[UR6][R4.64+0x3c00] ;  /* 0x003c000604107981 */ /* 0x000f68000c1e9b00 */
[----:B------:R-:W5:Y:S01]  /*20d0*/  LDG.E.64.CONSTANT R14, desc[UR6][R14.64] ;  /* 0x000000060e0e7981 */ /* 0x000f62000c1e9b00 */
[----:B------:R-:W-:Y:S01]  /*20e0*/  PLOP3.LUT P0, PT, PT, PT, PT, 0x8, 0x80 ;  /* 0x000000000080781c */ /* 0x000fe20003f0e170 */
[----:B------:R-:W-:Y:S02]  /*20f0*/  VIADD R38, R38, 0x1400 ;  /* 0x0000140026267836 */ /* 0x000fe40000000000 */
[----:B------:R-:W-:Y:S01]  /*2100*/  VIADD R40, R40, 0x1400 ;  /* 0x0000140028287836 */ /* 0x000fe20000000000 */
[----:B--2---:R-:W-:-:S08]  /*2110*/  DADD R2, R2, R6 ;  /* 0x0000000002027229 */ /* 0x004fd00000000006 */
[----:B------:R-:W-:-:S08]  /*2120*/  DADD R2, R2, R8 ;  /* 0x0000000002027229 */ /* 0x000fd00000000008 */
[----:B---3--:R-:W-:-:S08]  /*2130*/  DADD R2, R2, R10 ;  /* 0x0000000002027229 */ /* 0x008fd0000000000a */
[----:B----4-:R-:W-:-:S08]  /*2140*/  DADD R2, R2, R12 ;  /* 0x0000000002027229 */ /* 0x010fd0000000000c */
[----:B-----5:R-:W-:-:S08]  /*2150*/  DADD R2, R2, R14 ;  /* 0x0000000002027229 */ /* 0x020fd0000000000e */
[----:B------:R-:W-:Y:S01]  /*2160*/  DADD R2, R2, R16 ;  /* 0x0000000002027229 */ /* 0x000fe20000000010 */
[----:B------:R-:W-:-:S07]  /*2170*/  IADD3 R6, P1, PT, R4, 0xa000, RZ ;  /* 0x0000a00004067810 */ /* 0x000fce0007f3e0ff */
[----:B------:R-:W-:Y:S01]  /*2180*/  DADD R2, R2, R18 ;  /* 0x0000000002027229 */ /* 0x000fe20000000012 */
[----:B-1----:R-:W-:Y:S02]  /*2190*/  IMAD.X R5, RZ, RZ, R5, P1 ;  /* 0x000000ffff057224 */ /* 0x002fe400008e0605 */
[----:B------:R-:W-:-:S05]  /*21a0*/  IMAD.MOV.U32 R4, RZ, RZ, R6 ;  /* 0x000000ffff047224 */ /* 0x000fca00078e0006 */
[----:B------:R-:W-:-:S11]  /*21b0*/  DADD R2, R2, R20 ;  /* 0x0000000002027229 */ /* 0x000fd60000000014 */
.L_x_117:
[----:B------:R-:W-:Y:S05]  /*21c0*/  BSYNC.RECONVERGENT B2 ;  /* 0x0000000000027941 */ /* 0x000fea0003800200 */
.L_x_116:
[----:B------:R-:W-:-:S13]  /*21d0*/  ISETP.LT.OR P0, PT, R38, R39, P0 ;  /* 0x000000272600720c */ /* 0x000fda0000701670 */
[----:B------:R-:W-:Y:S05]  /*21e0*/  @!P0 BRA `(.L_x_109) ;  /* 0x0000000000288947 */ /* 0x000fea0003800000 */
[----:B------:R-:W0:Y:S01]  /*21f0*/  LDC.64 R6, c[0x0][0x380] ;  /* 0x0000e000ff067b82 */ /* 0x000e220000000a00 */
[----:B------:R-:W2:Y:S04]  /*2200*/  LDG.E.64.CONSTANT R8, desc[UR6][R4.64] ;  /* 0x0000000604087981 */ /* 0x000ea8000c1e9b00 */
[----:B------:R-:W3:Y:S01]  /*2210*/  LDG.E.64.CONSTANT R10, desc[UR6][R4.64+0x1400] ;  /* 0x00140006040a7981 */ /* 0x000ee2000c1e9b00 */
[----:B0-----:R-:W-:-:S03]  /*2220*/  IMAD.WIDE.U32 R40, R40, 0x8, R6 ;  /* 0x0000000828287825 */ /* 0x001fc600078e0006 */
[----:B------:R-:W4:Y:S04]  /*2230*/  LDG.E.64.CONSTANT R6, desc[UR6][R4.64+-0x1400] ;  /* 0xffec000604067981 */ /* 0x000f28000c1e9b00 */
[----:B------:R-:W5:Y:S02]  /*2240*/  LDG.E.64.CONSTANT R40, desc[UR6][R40.64] ;  /* 0x0000000628287981 */ /* 0x000f64000c1e9b00 */
[----:B-----5:R-:W-:-:S08]  /*2250*/  DADD R2, R2, R40 ;  /* 0x0000000002027229 */ /* 0x020fd00000000028 */
[----:B----4-:R-:W-:-:S08]  /*2260*/  DADD R2, R2, R6 ;  /* 0x0000000002027229 */ /* 0x010fd00000000006 */
[----:B--2---:R-:W-:-:S08]  /*2270*/  DADD R2, R2, R8 ;  /* 0x0000000002027229 */ /* 0x004fd00000000008 */
[----:B---3--:R-:W-:-:S11]  /*2280*/  DADD R2, R2, R10 ;  /* 0x0000000002027229 */ /* 0x008fd6000000000a */
.L_x_109:
[----:B------:R-:W-:Y:S05]  /*2290*/  BSYNC.RECONVERGENT B1 ;  /* 0x0000000000017941 */ /* 0x000fea0003800200 */
.L_x_107:
        /* <DEDUP_REMOVED lines=16> */
[----:B------:R-:W-:Y:S01]  /*23a0*/  SHFL.DOWN PT, R2, R4, 0x4, 0x1f ;  /* 0x08801f0004027f89 */ /* 0x000fe200000e0000 */
[----:B------:R-:W-:Y:S02]  /*23b0*/  @!P1 MOV R7, 0x400 ;  /* 0x0000040000079802 */ /* 0x000fe40000000f00 */
[----:B------:R-:W-:Y:S01]  /*23c0*/  @!P1 SHF.R.U32.HI R6, RZ, 0x2, R0 ;  /* 0x00000002ff069819 */ /* 0x000fe20000011600 */
[----:B------:R-:W0:Y:S01]  /*23d0*/  SHFL.DOWN PT, R3, R5, 0x4, 0x1f ;  /* 0x08801f0005037f89 */ /* 0x000e2200000e0000 */
[----:B-1----:R-:W-:-:S02]  /*23e0*/  @!P1 LEA R7, R12, R7, 0x18 ;  /* 0x000000070c079211 */ /* 0x002fc400078ec0ff */
[----:B------:R-:W-:-:S05]  /*23f0*/  @!P1 LOP3.LUT R6, R6, 0xf8, RZ, 0xc0, !PT ;  /* 0x000000f806069812 */ /* 0x000fca00078ec0ff */
[----:B------:R-:W-:Y:S01]  /*2400*/  @!P1 IMAD.IADD R7, R6, 0x1, R7 ;  /* 0x0000000106079824 */ /* 0x000fe200078e0207 */
        /* <DEDUP_REMOVED lines=22> */
[----:B------:R-:W1:Y:S04]  /*2570*/  LDS.128 R8, [UR4+0x20] ;  /* 0x00002004ff087984 */ /* 0x000e680008000c00 */
[----:B------:R-:W2:Y:S04]  /*2580*/  LDS.128 R16, [UR4+0x30] ;  /* 0x00003004ff107984 */ /* 0x000ea80008000c00 */
[----:B0-----:R-:W0:Y:S01]  /*2590*/  LDS.128 R4, [UR4+0x40] ;  /* 0x00004004ff047984 */ /* 0x001e220008000c00 */
[----:B-1----:R-:W-:-:S03]  /*25a0*/  DADD R8, R12, R8 ;  /* 0x000000000c087229 */ /* 0x002fc60000000008 */
[----:B------:R-:W-:Y:S05]  /*25b0*/  LDS.128 R12, [UR4+0x60] ;  /* 0x00006004ff0c7984 */ /* 0x000fea0008000c00 */
[----:B------:R-:W-:Y:S02]  /*25c0*/  DADD R2, R8, R10 ;  /* 0x0000000008027229 */ /* 0x000fe4000000000a */
[----:B------:R-:W1:Y:S06]  /*25d0*/  LDS.128 R8, [UR4+0x50] ;  /* 0x00005004ff087984 */ /* 0x000e6c0008000c00 */
[----:B--2---:R-:W-:-:S08]  /*25e0*/  DADD R2, R2, R16 ;  /* 0x0000000002027229 */ /* 0x004fd00000000010 */
[----:B------:R-:W-:-:S08]  /*25f0*/  DADD R2, R2, R18 ;  /* 0x0000000002027229 */ /* 0x000fd00000000012 */
[----:B0-----:R-:W-:-:S08]  /*2600*/  DADD R2, R2, R4 ;  /* 0x0000000002027229 */ /* 0x001fd00000000004 */
[----:B------:R-:W-:Y:S01]  /*2610*/  DADD R2, R2, R6 ;  /* 0x0000000002027229 */ /* 0x000fe20000000006 */
[----:B------:R-:W0:Y:S07]  /*2620*/  LDS.128 R4, [UR4+0x70] ;  /* 0x00007004ff047984 */ /* 0x000e2e0008000c00 */
[----:B-1----:R-:W-:-:S08]  /*2630*/  DADD R2, R2, R8 ;  /* 0x0000000002027229 */ /* 0x002fd00000000008 */
[----:B------:R-:W-:Y:S01]  /*2640*/  DADD R2, R2, R10 ;  /* 0x0000000002027229 */ /* 0x000fe2000000000a */
[----:B------:R-:W1:Y:S07]  /*2650*/  LDS.128 R8, [UR4+0x80] ;  /* 0x00008004ff087984 */ /* 0x000e6e0008000c00 */
[----:B------:R-:W-:-:S08]  /*2660*/  DADD R2, R2, R12 ;  /* 0x0000000002027229 */ /* 0x000fd0000000000c */
[----:B------:R-:W-:Y:S01]  /*2670*/  DADD R2, R2, R14 ;  /* 0x0000000002027229 */ /* 0x000fe2000000000e */
[----:B------:R-:W2:Y:S07]  /*2680*/  LDS.128 R12, [UR4+0x90] ;  /* 0x00009004ff0c7984 */ /* 0x000eae0008000c00 */
[----:B0-----:R-:W-:-:S08]  /*2690*/  DADD R2, R2, R4 ;  /* 0x0000000002027229 */ /* 0x001fd00000000004 */
[----:B------:R-:W-:Y:S01]  /*26a0*/  DADD R2, R2, R6 ;  /* 0x0000000002027229 */ /* 0x000fe20000000006 */
[----:B------:R-:W0:Y:S07]  /*26b0*/  LDS.128 R4, [UR4+0xa0] ;  /* 0x0000a004ff047984 */ /* 0x000e2e0008000c00 */
[----:B-1----:R-:W-:Y:S01]  /*26c0*/  DADD R2, R2, R8 ;  /* 0x0000000002027229 */ /* 0x002fe20000000008 */
[----:B------:R-:W1:Y:S07]  /*26d0*/  LDS.64 R8, [UR4+0xb0] ;  /* 0x0000b004ff087984 */ /* 0x000e6e0008000a00 */
[----:B------:R-:W-:-:S08]  /*26e0*/  DADD R2, R2, R10 ;  /* 0x0000000002027229 */ /* 0x000fd0000000000a */
[----:B--2---:R-:W-:-:S08]  /*26f0*/  DADD R2, R2, R12 ;  /* 0x0000000002027229 */ /* 0x004fd0000000000c */
[----:B------:R-:W-:-:S08]  /*2700*/  DADD R2, R2, R14 ;  /* 0x0000000002027229 */ /* 0x000fd0000000000e */
[----:B0-----:R-:W-:-:S08]  /*2710*/  DADD R2, R2, R4 ;  /* 0x0000000002027229 */ /* 0x001fd00000000004 */
[----:B------:R-:W-:-:S08]  /*2720*/  DADD R2, R2, R6 ;  /* 0x0000000002027229 */ /* 0x000fd00000000006 */
[----:B-1----:R-:W-:-:S11]  /*2730*/  DADD R12, R2, R8 ;  /* 0x00000000020c7229 */ /* 0x002fd60000000008 */
.L_x_105:
[----:B------:R-:W-:Y:S05]  /*2740*/  BSYNC.RECONVERGENT B0 ;  /* 0x0000000000007941 */ /* 0x000fea0003800200 */
.L_x_90:
[----:B------:R-:W-:Y:S05]  /*2750*/  @P0 EXIT ;  /* 0x000000000000094d */ /* 0x000fea0003800000 */
[----:B------:R-:W1:Y:S01]  /*2760*/  LDCU.64 UR4, c[0x0][0x398] ;  /* 0x00007300ff0477ac */ /* 0x000e620008000a00 */
[----:B0-----:R-:W0:Y:S01]  /*2770*/  LDC.64 R2, c[0x0][0x388] ;  /* 0x0000e200ff027b82 */ /* 0x001e220000000a00 */
[----:B-1----:R-:W-:-:S07]  /*2780*/  DADD R12, R12, UR4 ;  /* 0x000000040c0c7e29 */ /* 0x002fce0008000000 */
[----:B0-----:R-:W-:Y:S01]  /*2790*/  STG.E.64 desc[UR6][R2.64], R12 ;  /* 0x0000000c02007986 */ /* 0x001fe2000c101b06 */
[----:B------:R-:W-:Y:S05]  /*27a0*/  EXIT ;  /* 0x000000000000794d */ /* 0x000fea0003800000 */
.L_x_118:
        /* <DEDUP_REMOVED lines=13> */
.L_x_428:


//--------------------- .text._ZN3cub18CUB_300001_SM_10006detail6reduce18DeviceReduceKernelINS2_10policy_hubIdjN4cuda3std3__44plusIdEEE10Policy1000EN6thrust24THRUST_300001_SM_1000_NS6detail15normal_iteratorINSD_10device_ptrIdEEEEjS9_dNS7_10__identityEEEvT0_PT3_T1_NS0_13GridEvenShareISN_EET2_T4_ --------------------------
	.section	.text._ZN3cub18CUB_300001_SM_10006detail6reduce18DeviceReduceKernelINS2_10policy_hubIdjN4cuda3std3__44plusIdEEE10Policy1000EN6thrust24THRUST_300001_SM_1000_NS6detail15normal_iteratorINSD_10device_ptrIdEEEEjS9_dNS7_10__identityEEEvT0_PT3_T1_NS0_13GridEvenShareISN_EET2_T4_,"ax",@progbits
	.align	128
        .global         _ZN3cub18CUB_300001_SM_10006detail6reduce18DeviceReduceKernelINS2_10policy_hubIdjN4cuda3std3__44plusIdEEE10Policy1000EN6thrust24THRUST_300001_SM_1000_NS6detail15normal_iteratorINSD_10device_ptrIdEEEEjS9_dNS7_10__identityEEEvT0_PT3_T1_NS0_13GridEvenShareISN_EET2_T4_
        .type           _ZN3cub18CUB_300001_SM_10006detail6reduce18DeviceReduceKernelINS2_10policy_hubIdjN4cuda3std3__44plusIdEEE10Policy1000EN6thrust24THRUST_300001_SM_1000_NS6detail15normal_iteratorINSD_10device_ptrIdEEEEjS9_dNS7_10__identityEEEvT0_PT3_T1_NS0_13GridEvenShareISN_EET2_T4_,@function
        .size           _ZN3cub18CUB_300001_SM_10006detail6reduce18DeviceReduceKernelINS2_10policy_hubIdjN4cuda3std3__44plusIdEEE10Policy1000EN6thrust24THRUST_300001_SM_1000_NS6detail15normal_iteratorINSD_10device_ptrIdEEEEjS9_dNS7_10__identityEEEvT0_PT3_T1_NS0_13GridEvenShareISN_EET2_T4_,(.L_x_429 - _ZN3cub18CUB_300001_SM_10006detail6reduce18DeviceReduceKernelINS2_10policy_hubIdjN4cuda3std3__44plusIdEEE10Policy1000EN6thrust24THRUST_300001_SM_1000_NS6detail15normal_iteratorINSD_10device_ptrIdEEEEjS9_dNS7_10__identityEEEvT0_PT3_T1_NS0_13GridEvenShareISN_EET2_T4_)
        .other          _ZN3cub18CUB_300001_SM_10006detail6reduce18DeviceReduceKernelINS2_10policy_hubIdjN4cuda3std3__44plusIdEEE10Policy1000EN6thrust24THRUST_300001_SM_1000_NS6detail15normal_iteratorINSD_10device_ptrIdEEEEjS9_dNS7_10__identityEEEvT0_PT3_T1_NS0_13GridEvenShareISN_EET2_T4_,@"STO_CUDA_ENTRY STV_DEFAULT"
_ZN3cub18CUB_300001_SM_10006detail6reduce18DeviceReduceKernelINS2_10policy_hubIdjN4cuda3std3__44plusIdEEE10Policy1000EN6thrust24THRUST_300001_SM_1000_NS6detail15normal_iteratorINSD_10device_ptrIdEEEEjS9_dNS7_10__identityEEEvT0_PT3_T1_NS0_13GridEvenShareISN_EET2_T4_:
.text._ZN3cub18CUB_300001_SM_10006detail6reduce18DeviceReduceKernelINS2_10policy_hubIdjN4cuda3std3__44plusIdEEE10Policy1000EN6thrust24THRUST_300001_SM_1000_NS6detail15normal_iteratorINSD_10device_ptrIdEEEEjS9_dNS7_10__identityEEEvT0_PT3_T1_NS0_13GridEvenShareISN_EET2_T4_:
[----:B------:R-:W-:Y:S08]  /*0000*/  LDC R1, c[0x0][0x37c] ;  /* 0x0000df00ff017b82 */ /* 0x000ff00000000800 */
[----:B------:R-:W0:Y:S01]  /*0010*/  S2UR UR9, SR_CTAID.X ;  /* 0x00000000000979c3 */ /* 0x000e220000002500 */
[----:B------:R-:W1:Y:S01]  /*0020*/  LDCU.64 UR12, c[0x0][0x3a8] ;  /* 0x00007500ff0c77ac */ /* 0x000e620008000a00 */
[----:B------:R-:W-:Y:S01]  /*0030*/  BSSY.RECONVERGENT B0, `(.L_x_119) ;  /* 0x00002d4000007945 */ /* 0x000fe20003800200 */
[----:B------:R-:W2:Y:S01]  /*0040*/  LDCU.64 UR10, c[0x0][0x358] ;  /* 0x00006b00ff0a77ac */ /* 0x000ea20008000a00 */
[----:B-1----:R-:W-:Y:S01]  /*0050*/  IMAD.U32 R4, RZ, RZ, UR12 ;  /* 0x0000000cff047e24 */ /* 0x002fe2000f8e00ff */
[----:B------:R-:W-:-:S02]  /*0060*/  UIMAD UR8, UR13, 0x1400, URZ ;  /* 0x000014000d0878a4 */ /* 0x000fc4000f8e02ff */
[----:B0-----:R-:W-:-:S06]  /*0070*/  UIMAD UR4, UR9, 0x1400, URZ ;  /* 0x00001400090478a4 */ /* 0x001fcc000f8e02ff */
[----:B------:R-:W-:-:S05]  /*0080*/  VIADD R0, R4, -UR4 ;  /* 0x8000000404007c36 */ /* 0x000fca0008000000 */
[----:B------:R-:W-:-:S13]  /*0090*/  ISETP.GT.U32.AND P0, PT, R0, 0x13ff, PT ;  /* 0x000013ff0000780c */ /* 0x000fda0003f04070 */
[----:B--2---:R-:W-:Y:S05]  /*00a0*/  @P0 BRA `(.L_x_120) ;  /* 0x0000001800380947 */ /* 0x004fea0003800000 */
[----:B------:R-:W0:Y:S01]  /*00b0*/  S2R R3, SR_TID.X ;  /* 0x0000000000037919 */ /* 0x000e220000002100 */
[----:B------:R-:W-:Y:S01]  /*00c0*/  BSSY.RECONVERGENT B1, `(.L_x_121) ;  /* 0x000000a000017945 */ /* 0x000fe20003800200 */
[----:B------:R-:W-:Y:S02]  /*00d0*/  CS2R R20, SRZ ;  /* 0x0000000000147805 */ /* 0x000fe4000001ff00 */
[----:B0-----:R-:W-:Y:S01]  /*00e0*/  ISETP.GE.U32.AND P0, PT, R3, R0, PT ;  /* 0x000000000300720c */ /* 0x001fe20003f06070 */
[----:B------:R-:W-:-:S12]  /*00f0*/  IMAD.MOV.U32 R19, RZ, RZ, R3 ;  /* 0x000000ffff137224 */ /* 0x000fd800078e0003 */
[----:B------:R-:W-:Y:S05]  /*0100*/  @P0 BRA `(.L_x_122) ;  /* 0x0000000000140947 */ /* 0x000fea0003800000 */
[----:B------:R-:W0:Y:S01]  /*0110*/  LDC.64 R20, c[0x0][0x380] ;  /* 0x0000e000ff147b82 */ /* 0x000e220000000a00 */
[----:B------:R-:W-:-:S04]  /*0120*/  VIADD R5, R3, UR4 ;  /* 0x0000000403057c36 */ /* 0x000fc80008000000 */
[----:B0-----:R-:W-:-:S06]  /*0130*/  IMAD.WIDE.U32 R20, R5, 0x8, R20 ;  /* 0x0000000805147825 */ /* 0x001fcc00078e0014 */
[----:B------:R-:W5:Y:S01]  /*0140*/  LDG.E.64 R20, desc[UR10][R20.64] ;  /* 0x0000000a14147981 */ /* 0x000f62000c1e1b00 */
[----:B------:R-:W-:-:S07]  /*0150*/  VIADD R19, R3, 0x280 ;  /* 0x0000028003137836 */ /* 0x000fce0000000000 */
.L_x_122:
[----:B------:R-:W-:Y:S05]  /*0160*/  BSYNC.RECONVERGENT B1 ;  /* 0x0000000000017941 */ /* 0x000fea0003800200 */
.L_x_121:
[----:B------:R-:W-:Y:S01]  /*0170*/  ISETP.GE.U32.AND P0, PT, R19, R0, PT ;  /* 0x000000001300720c */ /* 0x000fe20003f06070 */
[----:B------:R-:W-:-:S12]  /*0180*/  BSSY.RECONVERGENT B1, `(.L_x_123) ;  /* 0x00000a5000017945 */ /* 0x000fd80003800200 */
[----:B------:R-:W-:Y:S05]  /*0190*/  @P0 BRA `(.L_x_124) ;  /* 0x00000008008c0947 */ /* 0x000fea0003800000 */
[----:B------:R-:W-:Y:S01]  /*01a0*/  LOP3.LUT R5, RZ, R19, RZ, 0x33, !PT ;  /* 0x00000013ff057212 */ /* 0x000fe200078e33ff */
[----:B------:R-:W-:Y:S03]  /*01b0*/  BSSY.RECONVERGENT B2, `(.L_x_125) ;  /* 0x0000053000027945 */ /* 0x000fe60003800200 */
[----:B------:R-:W-:-:S04]  /*01c0*/  IADD3 R5, PT, PT, R4, -UR4, R5 ;  /* 0x8000000404057c10 */ /* 0x000fc8000fffe005 */
[C---:B------:R-:W-:Y:S01]  /*01d0*/  ISETP.GE.U32.AND P0, PT, R5.reuse, 0x2580, PT ;  /* 0x000025800500780c */ /* 0x040fe20003f06070 */
[----:B------:R-:W-:-:S05]  /*01e0*/  IMAD.HI.U32 R4, R5, -0x33333333, RZ ;  /* 0xcccccccd05047827 */ /* 0x000fca00078e00ff */
[----:B------:R-:W-:-:S04]  /*01f0*/  LEA.HI R4, R4, 0x1, RZ, 0x17 ;  /* 0x0000000104047811 */ /* 0x000fc800078fb8ff */
[----:B------:R-:W-:-:S03]  /*0200*/  LOP3.LUT R5, R4, 0xf, RZ, 0xc0, !PT ;  /* 0x0000000f04057812 */ /* 0x000fc600078ec0ff */
[----:B------:R-:W-:Y:S05]  /*0210*/  @!P0 BRA `(.L_x_126) ;  /* 0x0000000400308947 */ /* 0x000fea0003800000 */
[----:B------:R-:W-:Y:S01]  /*0220*/  LOP3.LUT R24, R4, 0xfffff0, RZ, 0xc0, !PT ;  /* 0x00fffff004187812 */ /* 0x000fe200078ec0ff */
[----:B------:R-:W-:Y:S01]  /*0230*/  BSSY.RECONVERGENT B3, `(.L_x_127) ;  /* 0x0000049000037945 */ /* 0x000fe20003800200 */
[C---:B------:R-:W-:Y:S02]  /*0240*/  VIADD R2, R19.reuse, 0x1400 ;  /* 0x0000140013027836 */ /* 0x040fe40000000000 */
[----:B------:R-:W-:Y:S02]  /*0250*/  VIADD R25, R19, UR4 ;  /* 0x0000000413197c36 */ /* 0x000fe40008000000 */
[----:B------:R-:W-:-:S07]  /*0260*/  IMAD.MOV R24, RZ, RZ, -R24 ;  /* 0x000000ffff187224 */ /* 0x000fce00078e0a18 */
.L_x_128:
[----:B------:R-:W0:Y:S02]  /*0270*/  LDC.64 R22, c[0x0][0x380] ;  /* 0x0000e000ff167b82 */ /* 0x000e240000000a00 */
[----:B0-----:R-:W-:-:S06]  /*0280*/  IMAD.WIDE.U32 R18, R25, 0x8, R22 ;  /* 0x0000000819127825 */ /* 0x001fcc00078e0016 */
[----:B------:R-:W2:Y:S01]  /*0290*/  LDG.E.64 R18, desc[UR10][R18.64] ;  /* 0x0000000a12127981 */ /* 0x000ea2000c1e1b00 */
[C---:B------:R-:W-:Y:S02]  /*02a0*/  VIADD R7, R25.reuse, 0x280 ;  /* 0x0000028019077836 */ /* 0x040fe40000000000 */
[----:B------:R-:W-:Y:S02]  /*02b0*/  VIADD R17, R25, 0x500 ;  /* 0x0000050019117836 */ /* 0x000fe40000000000 */
[----:B------:R-:W-:-:S04]  /*02c0*/  IMAD.WIDE.U32 R6, R7, 0x8, R22 ;  /* 0x0000000807067825 */ /* 0x000fc800078e0016 */
[--C-:B------:R-:W-:Y:S02]  /*02d0*/  IMAD.WIDE.U32 R16, R17, 0x8, R22.reuse ;  /* 0x0000000811107825 */ /* 0x100fe400078e0016 */
[----:B------:R-:W3:Y:S02]  /*02e0*/  LDG.E.64 R6, desc[UR10][R6.64] ;  /* 0x0000000a06067981 */ /* 0x000ee4000c1e1b00 */
[C---:B------:R-:W-:Y:S02]  /*02f0*/  VIADD R15, R25.reuse, 0x780 ;  /* 0x00000780190f7836 */ /* 0x040fe40000000000 */
[----:B------:R-:W4:Y:S01]  /*0300*/  LDG.E.64 R16, desc[UR10][R16.64] ;  /* 0x0000000a10107981 */ /* 0x000f22000c1e1b00 */
[----:B------:R-:W-:Y:S02]  /*0310*/  VIADD R13, R25, 0xa00 ;  /* 0x00000a00190d7836 */ /* 0x000fe40000000000 */
[----:B------:R-:W-:-:S04]  /*0320*/  IMAD.WIDE.U32 R14, R15, 0x8, R22 ;  /* 0x000000080f0e7825 */ /* 0x000fc800078e0016 */
[--C-:B------:R-:W-:Y:S02]  /*0330*/  IMAD.WIDE.U32 R12, R13, 0x8, R22.reuse ;  /* 0x000000080d0c7825 */ /* 0x100fe400078e0016 */
[----:B------:R-:W4:Y:S02]  /*0340*/  LDG.E.64 R14, desc[UR10][R14.64] ;  /* 0x0000000a0e0e7981 */ /* 0x000f24000c1e1b00 */
[C---:B------:R-:W-:Y:S02]  /*0350*/  VIADD R11, R25.reuse, 0xc80 ;  /* 0x00000c80190b7836 */ /* 0x040fe40000000000 */
[----:B------:R-:W4:Y:S01]  /*0360*/  LDG.E.64 R12, desc[UR10][R12.64] ;  /* 0x0000000a0c0c7981 */ /* 0x000f22000c1e1b00 */
[----:B------:R-:W-:Y:S02]  /*0370*/  VIADD R9, R25, 0xf00 ;  /* 0x00000f0019097836 */ /* 0x000fe40000000000 */
[----:B------:R-:W-:-:S04]  /*0380*/  IMAD.WIDE.U32 R10, R11, 0x8, R22 ;  /* 0x000000080b0a7825 */ /* 0x000fc800078e0016 */
[----:B------:R-:W-:Y:S02]  /*0390*/  IMAD.WIDE.U32 R8, R9, 0x8, R22 ;  /* 0x0000000809087825 */ /* 0x000fe400078e0016 */
[----:B------:R-:W4:Y:S04]  /*03a0*/  LDG.E.64 R10, desc[UR10][R10.64] ;  /* 0x0000000a0a0a7981 */ /* 0x000f28000c1e1b00 */
[----:B------:R-:W4:Y:S01]  /*03b0*/  LDG.E.64 R8, desc[UR10][R8.64] ;  /* 0x0000000a08087981 */ /* 0x000f22000c1e1b00 */
[----:B--2--5:R-:W-:Y:S01]  /*03c0*/  DADD R18, R18, R20 ;  /* 0x0000000012127229 */ /* 0x024fe20000000014 */
[----:B------:R-:W-:-:S04]  /*03d0*/  VIADD R21, R25, 0x1180 ;  /* 0x0000118019157836 */ /* 0x000fc80000000000 */
[----:B------:R-:W-:-:S06]  /*03e0*/  IMAD.WIDE.U32 R20, R21, 0x8, R22 ;  /* 0x0000000815147825 */ /* 0x000fcc00078e0016 */
[----:B------:R-:W2:Y:S01]  /*03f0*/  LDG.E.64 R20, desc[UR10][R20.64] ;  /* 0x0000000a14147981 */ /* 0x000ea2000c1e1b00 */
[----:B---3--:R-:W-:Y:S01]  /*0400*/  DADD R18, R18, R6 ;  /* 0x0000000012127229 */ /* 0x008fe20000000006 */
[----:B------:R-:W-:-:S04]  /*0410*/  VIADD R7, R25, 0x1400 ;  /* 0x0000140019077836 */ /* 0x000fc80000000000 */
[----:B------:R-:W-:-:S03]  /*0420*/  IMAD.WIDE.U32 R6, R7, 0x8, R22 ;  /* 0x0000000807067825 */ /* 0x000fc600078e0016 */
[----:B----4-:R-:W-:Y:S01]  /*0430*/  DADD R16, R18, R16 ;  /* 0x0000000012107229 */ /* 0x010fe20000000010 */
[----:B------:R-:W-:Y:S02]  /*0440*/  VIADD R19, R25, 0x1680 ;  /* 0x0000168019137836 */ /* 0x000fe40000000000 */
[----:B------:R-:W3:Y:S02]  /*0450*/  LDG.E.64 R6, desc[UR10][R6.64] ;  /* 0x0000000a06067981 */ /* 0x000ee4000c1e1b00 */
[----:B------:R-:W-:-:S03]  /*0460*/  IMAD.WIDE.U32 R18, R19, 0x8, R22 ;  /* 0x0000000813127825 */ /* 0x000fc600078e0016 */
[----:B------:R-:W-:Y:S01]  /*0470*/  DADD R14, R16, R14 ;  /* 0x00000000100e7229 */ /* 0x000fe2000000000e */
[----:B------:R-:W-:Y:S02]  /*0480*/  VIADD R17, R25, 0x1900 ;  /* 0x0000190019117836 */ /* 0x000fe40000000000 */
[----:B------:R-:W4:Y:S02]  /*0490*/  LDG.E.64 R18, desc[UR10][R18.64] ;  /* 0x0000000a12127981 */ /* 0x000f24000c1e1b00 */
        /* <DEDUP_REMOVED lines=12> */
[----:B------:R-:W-:-:S06]  /*0560*/  IMAD.WIDE.U32 R10, R11, 0x8, R22 ;  /* 0x000000080b0a7825 */ /* 0x000fcc00078e0016 */
[----:B------:R-:W4:Y:S01]  /*0570*/  LDG.E.64 R10, desc[UR10][R10.64] ;  /* 0x0000000a0a0a7981 */ /* 0x000f22000c1e1b00 */
[C---:B------:R-:W-:Y:S01]  /*0580*/  VIADD R27, R25.reuse, 0x2580 ;  /* 0x00002580191b7836 */ /* 0x040fe20000000000 */
[----:B--2---:R-:W-:Y:S01]  /*0590*/  DADD R20, R8, R20 ;  /* 0x0000000008147229 */ /* 0x004fe20000000014 */
[----:B------:R-:W-:-:S04]  /*05a0*/  VIADD R9, R25, 0x2300 ;  /* 0x0000230019097836 */ /* 0x000fc80000000000 */
[----:B------:R-:W-:-:S04]  /*05b0*/  IMAD.WIDE.U32 R8, R9, 0x8, R22 ;  /* 0x0000000809087825 */ /* 0x000fc800078e0016 */
[----:B------:R-:W-:Y:S02]  /*05c0*/  IMAD.WIDE.U32 R22, R27, 0x8, R22 ;  /* 0x000000081b167825 */ /* 0x000fe400078e0016 */
[----:B------:R-:W2:Y:S04]  /*05d0*/  LDG.E.64 R8, desc[UR10][R8.64] ;  /* 0x0000000a08087981 */ /* 0x000ea8000c1e1b00 */
[----:B------:R-:W2:Y:S01]  /*05e0*/  LDG.E.64 R22, desc[UR10][R22.64] ;  /* 0x0000000a16167981 */ /* 0x000ea2000c1e1b00 */
[----:B---3--:R-:W-:-:S08]  /*05f0*/  DADD R6, R20, R6 ;  /* 0x0000000014067229 */ /* 0x008fd00000000006 */
[----:B----4-:R-:W-:-:S08]  /*0600*/  DADD R6, R6, R18 ;  /* 0x0000000006067229 */ /* 0x010fd00000000012 */
[----:B------:R-:W-:-:S08]  /*0610*/  DADD R6, R6, R16 ;  /* 0x0000000006067229 */ /* 0x000fd00000000010 */
[----:B------:R-:W-:Y:S01]  /*0620*/  DADD R6, R6, R14 ;  /* 0x0000000006067229 */ /* 0x000fe2000000000e */
[----:B------:R-:W-:-:S07]  /*0630*/  VIADD R24, R24, 0x10 ;  /* 0x0000001018187836 */ /* 0x000fce0000000000 */
[----:B------:R-:W-:Y:S01]  /*0640*/  DADD R6, R6, R12 ;  /* 0x0000000006067229 */ /* 0x000fe2000000000c */
[----:B------:R-:W-:-:S07]  /*0650*/  ISETP.NE.AND P0, PT, R24, RZ, PT ;  /* 0x000000ff1800720c */ /* 0x000fce0003f05270 */
[----:B------:R-:W-:Y:S01]  /*0660*/  DADD R6, R6, R10 ;  /* 0x0000000006067229 */ /* 0x000fe2000000000a */
[----:B------:R-:W-:Y:S02]  /*0670*/  VIADD R2, R2, 0x2800 ;  /* 0x0000280002027836 */ /* 0x000fe40000000000 */
[----:B------:R-:W-:-:S05]  /*0680*/  VIADD R25, R25, 0x2800 ;  /* 0x0000280019197836 */ /* 0x000fca0000000000 */
[----:B--2---:R-:W-:-:S08]  /*0690*/  DADD R6, R6, R8 ;  /* 0x0000000006067229 */ /* 0x004fd00000000008 */
[----:B------:R-:W-:Y:S01]  /*06a0*/  DADD R20, R6, R22 ;  /* 0x0000000006147229 */ /* 0x000fe20000000016 */
[----:B------:R-:W-:Y:S10]  /*06b0*/  @P0 BRA `(.L_x_128) ;  /* 0xfffffff800ec0947 */ /* 0x000ff4000383ffff */
[----:B------:R-:W-:Y:S05]  /*06c0*/  BSYNC.RECONVERGENT B3 ;  /* 0x0000000000037941 */ /* 0x000fea0003800200 */
.L_x_127:
[----:B------:R-:W-:-:S07]  /*06d0*/  VIADD R19, R2, 0xffffec00 ;  /* 0xffffec0002137836 */ /* 0x000fce0000000000 */
.L_x_126:
[----:B------:R-:W-:Y:S05]  /*06e0*/  BSYNC.RECONVERGENT B2 ;  /* 0x0000000000027941 */ /* 0x000fea0003800200 */
.L_x_125:
[----:B------:R-:W-:-:S13]  /*06f0*/  ISETP.NE.AND P0, PT, R5, RZ, PT ;  /* 0x000000ff0500720c */ /* 0x000fda0003f05270 */
[----:B------:R-:W-:Y:S05]  /*0700*/  @!P0 BRA `(.L_x_124) ;  /* 0x0000000400308947 */ /* 0x000fea0003800000 */
[----:B------:R-:W-:Y:S01]  /*0710*/  ISETP.GE.U32.AND P0, PT, R5, 0x8, PT ;  /* 0x000000080500780c */ /* 0x000fe20003f06070 */
[----:B------:R-:W-:Y:S01]  /*0720*/  BSSY.RECONVERGENT B2, `(.L_x_129) ;  /* 0x0000026000027945 */ /* 0x000fe20003800200 */
[----:B------:R-:W-:-:S04]  /*0730*/  LOP3.LUT R2, R4, 0x7, RZ, 0xc0, !PT ;  /* 0x0000000704027812 */ /* 0x000fc800078ec0ff */
[----:B------:R-:W-:-:S07]  /*0740*/  ISETP.NE.AND P1, PT, R2, RZ, PT ;  /* 0x000000ff0200720c */ /* 0x000fce0003f25270 */
[----:B------:R-:W-:Y:S06]  /*0750*/  @!P0 BRA `(.L_x_130) ;  /* 0x0000000000888947 */ /* 0x000fec0003800000 */
[----:B------:R-:W0:Y:S01]  /*0760*/  LDC.64 R22, c[0x0][0x380] ;  /* 0x0000e000ff167b82 */ /* 0x000e220000000a00 */
[----:B------:R-:W-:-:S04]  /*0770*/  VIADD R5, R19, UR4 ;  /* 0x0000000413057c36 */ /* 0x000fc80008000000 */
[C---:B------:R-:W-:Y:S02]  /*0780*/  VIADD R15, R5.reuse, 0x280 ;  /* 0x00000280050f7836 */ /* 0x040fe40000000000 */
[C---:B------:R-:W-:Y:S02]  /*0790*/  VIADD R13, R5.reuse, 0x500 ;  /* 0x00000500050d7836 */ /* 0x040fe40000000000 */
[----:B0-----:R-:W-:-:S04]  /*07a0*/  IMAD.WIDE.U32 R16, R5, 0x8, R22 ;  /* 0x0000000805107825 */ /* 0x001fc800078e0016 */
[--C-:B------:R-:W-:Y:S02]  /*07b0*/  IMAD.WIDE.U32 R14, R15, 0x8, R22.reuse ;  /* 0x000000080f0e7825 */ /* 0x100fe400078e0016 */
[----:B------:R-:W2:Y:S02]  /*07c0*/  LDG.E.64 R16, desc[UR10][R16.64] ;  /* 0x0000000a10107981 */ /* 0x000ea4000c1e1b00 */
[----:B------:R-:W-:Y:S02]  /*07d0*/  IMAD.WIDE.U32 R12, R13, 0x8, R22 ;  /* 0x000000080d0c7825 */ /* 0x000fe400078e0016 */
[----:B------:R-:W3:Y:S02]  /*07e0*/  LDG.E.64 R14, desc[UR10][R14.64] ;  /* 0x0000000a0e0e7981 */ /* 0x000ee4000c1e1b00 */
[C---:B------:R-:W-:Y:S02]  /*07f0*/  VIADD R11, R5.reuse, 0x780 ;  /* 0x00000780050b7836 */ /* 0x040fe40000000000 */
[----:B------:R-:W4:Y:S01]  /*0800*/  LDG.E.64 R12, desc[UR10][R12.64] ;  /* 0x0000000a0c0c7981 */ /* 0x000f22000c1e1b00 */
[----:B------:R-:W-:-:S02]  /*0810*/  VIADD R9, R5, 0xa00 ;  /* 0x00000a0005097836 */ /* 0x000fc40000000000 */
[----:B------:R-:W-:-:S04]  /*0820*/  IMAD.WIDE.U32 R10, R11, 0x8, R22 ;  /* 0x000000080b0a7825 */ /* 0x000fc800078e0016 */
[--C-:B------:R-:W-:Y:S02]  /*0830*/  IMAD.WIDE.U32 R8, R9, 0x8, R22.reuse ;  /* 0x0000000809087825 */ /* 0x100fe400078e0016 */
[----:B------:R-:W4:Y:S02]  /*0840*/  LDG.E.64 R10, desc[UR10][R10.64] ;  /* 0x0000000a0a0a7981 */ /* 0x000f24000c1e1b00 */
[C---:B------:R-:W-:Y:S02]  /*0850*/  VIADD R7, R5.reuse, 0xc80 ;  /* 0x00000c8005077836 */ /* 0x040fe40000000000 */
[----:B------:R-:W4:Y:S01]  /*0860*/  LDG.E.64 R8, desc[UR10][R8.64] ;  /* 0x0000000a08087981 */ /* 0x000f22000c1e1b00 */
[----:B------:R-:W-:Y:S02]  /*0870*/  VIADD R25, R5, 0xf00 ;  /* 0x00000f0005197836 */ /* 0x000fe40000000000 */
[----:B------:R-:W-:-:S04]  /*0880*/  IMAD.WIDE.U32 R6, R7, 0x8, R22 ;  /* 0x0000000807067825 */ /* 0x000fc800078e0016 */
[--C-:B------:R-:W-:Y:S02]  /*0890*/  IMAD.WIDE.U32 R24, R25, 0x8, R22.reuse ;  /* 0x0000000819187825 */ /* 0x100fe400078e0016 */
[----:B------:R-:W4:Y:S02]  /*08a0*/  LDG.E.64 R6, desc[UR10][R6.64] ;  /* 0x0000000a06067981 */ /* 0x000f24000c1e1b00 */
[----:B------:R-:W-:Y:S02]  /*08b0*/  VIADD R5, R5, 0x1180 ;  /* 0x0000118005057836 */ /* 0x000fe40000000000 */
[----:B------:R-:W4:Y:S02]  /*08c0*/  LDG.E.64 R24, desc[UR10][R24.64] ;  /* 0x0000000a18187981 */ /* 0x000f24000c1e1b00 */
[----:B------:R-:W-:-:S06]  /*08d0*/  IMAD.WIDE.U32 R22, R5, 0x8, R22 ;  /* 0x0000000805167825 */ /* 0x000fcc00078e0016 */
        /* <DEDUP_REMOVED lines=10> */
.L_x_130:
[----:B------:R-:W-:Y:S05]  /*0980*/  BSYNC.RECONVERGENT B2 ;  /* 0x0000000000027941 */ /* 0x000fea0003800200 */
.L_x_129:
        /* <DEDUP_REMOVED lines=13> */
[--C-:B------:R-:W-:Y:S02]  /*0a60*/  IMAD.WIDE.U32 R12, R13, 0x8, R8.reuse ;  /* 0x000000080d0c7825 */ /* 0x100fe400078e0008 */
[----:B------:R-:W3:Y:S02]  /*0a70*/  LDG.E.64 R10, desc[UR10][R10.64] ;  /* 0x0000000a0a0a7981 */ /* 0x000ee4000c1e1b00 */
        /* <DEDUP_REMOVED lines=8> */
[----:B------:R-:W-:-:S11]  /*0b00*/  DADD R20, R20, R8 ;  /* 0x0000000014147229 */ /* 0x000fd60000000008 */
.L_x_132:
[----:B------:R-:W-:Y:S05]  /*0b10*/  BSYNC.RECONVERGENT B2 ;  /* 0x0000000000027941 */ /* 0x000fea0003800200 */
.L_x_131:
[----:B------:R-:W-:Y:S05]  /*0b20*/  @!P1 BRA `(.L_x_124) ;  /* 0x0000000000289947 */ /* 0x000fea0003800000 */
[----:B------:R-:W0:Y:S01]  /*0b30*/  LDC.64 R6, c[0x0][0x380] ;  /* 0x0000e000ff067b82 */ /* 0x000e220000000a00 */
[----:B------:R-:W-:Y:S02]  /*0b40*/  VIADD R9, R19, UR4 ;  /* 0x0000000413097c36 */ /* 0x000fe40008000000 */
[----:B------:R-:W-:-:S07]  /*0b50*/  IMAD.MOV R2, RZ, RZ, -R4 ;  /* 0x000000ffff027224 */ /* 0x000fce00078e0a04 */
.L_x_133:
[----:B0-----:R-:W-:-:S06]  /*0b60*/  IMAD.WIDE.U32 R4, R9, 0x8, R6 ;  /* 0x0000000809047825 */ /* 0x001fcc00078e0006 */
[----:B------:R-:W2:Y:S01]  /*0b70*/  LDG.E.64 R4, desc[UR10][R4.64] ;  /* 0x0000000a04047981 */ /* 0x000ea2000c1e1b00 */
[----:B------:R-:W-:Y:S02]  /*0b80*/  VIADD R2, R2, 0x1 ;  /* 0x0000000102027836 */ /* 0x000fe40000000000 */
[----:B------:R-:W-:-:S03]  /*0b90*/  VIADD R9, R9, 0x280 ;  /* 0x0000028009097836 */ /* 0x000fc60000000000 */
[----:B------:R-:W-:Y:S01]  /*0ba0*/  ISETP.NE.AND P0, PT, R2, RZ, PT ;  /* 0x000000ff0200720c */ /* 0x000fe20003f05270 */
[----:B--2--5:R-:W-:-:S12]  /*0bb0*/  DADD R20, R4, R20 ;  /* 0x0000000004147229 */ /* 0x024fd80000000014 */
[----:B------:R-:W-:Y:S05]  /*0bc0*/  @P0 BRA `(.L_x_133) ;  /* 0xfffffffc00e40947 */ /* 0x000fea000383ffff */
.L_x_124:
[----:B------:R-:W-:Y:S05]  /*0bd0*/  BSYNC.RECONVERGENT B1 ;  /* 0x0000000000017941 */ /* 0x000fea0003800200 */
.L_x_123:
[----:B------:R-:W-:-:S13]  /*0be0*/  ISETP.GE.U32.AND P0, PT, R0, 0x280, PT ;  /* 0x000002800000780c */ /* 0x000fda0003f06070 */
        /* <DEDUP_REMOVED lines=50> */
[----:B------:R-:W1:Y:S05]  /*0f10*/  LDS.128 R4, [UR4+0x50] ;  /* 0x00005004ff047984 */ /* 0x000e6a0008000c00 */
[----:B------:R-:W-:-:S08]  /*0f20*/  DADD R16, R16, R18 ;  /* 0x0000000010107229 */ /* 0x000fd00000000012 */
[----:B--2---:R-:W-:-:S08]  /*0f30*/  DADD R12, R16, R12 ;  /* 0x00000000100c7229 */ /* 0x004fd0000000000c */
[----:B------:R-:W-:Y:S02]  /*0f40*/  DADD R2, R12, R14 ;  /* 0x000000000c027229 */ /* 0x000fe4000000000e */
[----:B------:R-:W2:Y:S06]  /*0f50*/  LDS.128 R12, [UR4+0x60] ;  /* 0x00006004ff0c7984 */ /* 0x000eac0008000c00 */
[----:B0-----:R-:W-:-:S08]  /*0f60*/  DADD R2, R2, R8 ;  /* 0x0000000002027229 */ /* 0x001fd00000000008 */
[----:B------:R-:W-:Y:S01]  /*0f70*/  DADD R2, R2, R10 ;  /* 0x0000000002027229 */ /* 0x000fe2000000000a */
[----:B------:R-:W0:Y:S07]  /*0f80*/  LDS.128 R8, [UR4+0x70] ;  /* 0x00007004ff087984 */ /* 0x000e2e0008000c00 */
        /* <DEDUP_REMOVED lines=16> */
[----:B-1----:R-:W-:Y:S01]  /*1090*/  DADD R4, R2, R4 ;  /* 0x0000000002047229 */ /* 0x002fe20000000004 */
[----:B------:R-:W-:Y:S10]  /*10a0*/  BRA `(.L_x_135) ;  /* 0x0000001c00307947 */ /* 0x000ff40003800000 */
.L_x_134:
[----:B------:R-:W-:-:S04]  /*10b0*/  LOP3.LUT R2, R3, 0x3e0, RZ, 0xc0, !PT ;  /* 0x000003e003027812 */ /* 0x000fc800078ec0ff */
[----:B------:R-:W-:Y:S01]  /*10c0*/  LOP3.LUT R7, RZ, R2, RZ, 0x33, !PT ;  /* 0x00000002ff077212 */ /* 0x000fe200078e33ff */
[----:B------:R-:W-:Y:S02]  /*10d0*/  VIADD R5, R2, 0x20 ;  /* 0x0000002002057836 */ /* 0x000fe40000000000 */
[----:B------:R-:W0:Y:S02]  /*10e0*/  S2R R2, SR_LANEID ;  /* 0x0000000000027919 */ /* 0x000e240000000000 */
[----:B------:R-:W-:Y:S01]  /*10f0*/  IMAD.IADD R7, R0, 0x1, R7 ;  /* 0x0000000100077824 */ /* 0x000fe200078e0207 */
[----:B------:R-:W-:-:S04]  /*1100*/  ISETP.GT.U32.AND P0, PT, R5, R0, PT ;  /* 0x000000000500720c */ /* 0x000fc80003f04070 */
[----:B------:R-:W-:-:S05]  /*1110*/  SEL R7, R7, 0x1f, P0 ;  /* 0x0000001f07077807 */ /* 0x000fca0000000000 */
[----:B-----5:R-:W-:Y:S04]  /*1120*/  SHFL.DOWN PT, R4, R20, 0x1, R7 ;  /* 0x0820000014047989 */ /* 0x020fe800000e0007 */
[----:B------:R-:W1:Y:S01]  /*1130*/  SHFL.DOWN PT, R5, R21, 0x1, R7 ;  /* 0x0820000015057989 */ /* 0x000e6200000e0007 */
[C---:B0-----:R-:W-:Y:S01]  /*1140*/  ISETP.GE.AND P0, PT, R2.reuse, R7, PT ;  /* 0x000000070200720c */ /* 0x041fe20003f06270 */
[----:B------:R-:W-:Y:S01]  /*1150*/  VIADD R6, R2, 0x2 ;  /* 0x0000000202067836 */ /* 0x000fe20000000000 */
[----:B-1----:R-:W-:-:S10]  /*1160*/  DADD R4, R4, R20 ;  /* 0x0000000004047229 */ /* 0x002fd40000000014 */
        /* <DEDUP_REMOVED lines=11> */
[----:B------:R-:W-:-:S03]  /*1220*/  VIADD R6, R2, 0x8 ;  /* 0x0000000802067836 */ /* 0x000fc60000000000 */
[----:B------:R-:W0:Y:S02]  /*1230*/  SHFL.DOWN PT, R5, R11, 0x4, R7 ;  /* 0x088000000b057989 */ /* 0x000e2400000e0007 */
[----:B------:R-:W-:Y:S01]  /*1240*/  ISETP.GT.AND P1, PT, R6, R7, PT ;  /* 0x000000070600720c */ /* 0x000fe20003f24270 */
[----:B0-----:R-:W-:-:S10]  /*1250*/  DADD R4, R4, R10 ;  /* 0x0000000004047229 */ /* 0x001fd4000000000a */
[----:B------:R-:W-:Y:S02]  /*1260*/  FSEL R8, R10, R4, P0 ;  /* 0x000000040a087208 */ /* 0x000fe40000000000 */
[----:B------:R-:W-:Y:S02]  /*1270*/  FSEL R9, R11, R5, P0 ;  /* 0x000000050b097208 */ /* 0x000fe40000000000 */
[C---:B------:R-:W-:Y:S01]  /*1280*/  ISETP.NE.AND P0, PT, R2.reuse, RZ, PT ;  /* 0x000000ff0200720c */ /* 0x040fe20003f05270 */
[----:B------:R-:W-:Y:S01]  /*1290*/  SHFL.DOWN PT, R4, R8, 0x8, R7 ;  /* 0x0900000008047989 */ /* 0x000fe200000e0007 */
[----:B------:R-:W-:-:S03]  /*12a0*/  VIADD R2, R2, 0x10 ;  /* 0x0000001002027836 */ /* 0x000fc60000000000 */
[----:B------:R-:W0:Y:S08]  /*12b0*/  SHFL.DOWN PT, R5, R9, 0x8, R7 ;  /* 0x0900000009057989 */ /* 0x000e3000000e0007 */
[----:B------:R-:W1:Y:S01]  /*12c0*/  @!P0 S2R R13, SR_CgaCtaId ;  /* 0x00000000000d8919 */ /* 0x000e620000008800 */
[----:B------:R-:W-:-:S04]  /*12d0*/  @!P0 SHF.R.U32.HI R6, RZ, 0x2, R3 ;  /* 0x00000002ff068819 */ /* 0x000fc80000011603 */
[----:B------:R-:W-:Y:S01]  /*12e0*/  @!P0 LOP3.LUT R6, R6, 0xf8, RZ, 0xc0, !PT ;  /* 0x000000f806068812 */ /* 0x000fe200078ec0ff */
        /* <DEDUP_REMOVED lines=18> */
[----:B------:R-:W-:Y:S01]  /*1410*/  ISETP.GT.U32.AND P1, PT, R0, 0x20, PT ;  /* 0x000000200000780c */ /* 0x000fe20003f24070 */
[----:B0-----:R-:W-:-:S09]  /*1420*/  ULEA UR4, UR5, UR4, 0x18 ;  /* 0x0000000405047291 */ /* 0x001fd2000f8ec0ff */
[----:B------:R-:W0:Y:S04]  /*1430*/  LDS.128 R12, [UR4+0x20] ;  /* 0x00002004ff0c7984 */ /* 0x000e280008000c00 */
[----:B------:R-:W1:Y:S01]  /*1440*/  LDS.128 R8, [UR4+0x30] ;  /* 0x00003004ff087984 */ /* 0x000e620008000c00 */
[----:B0-----:R-:W-:-:S10]  /*1450*/  DADD R12, R4, R12 ;  /* 0x00000000040c7229 */ /* 0x001fd4000000000c */
[----:B------:R-:W-:Y:S02]  /*1460*/  FSEL R2, R12, R4, P1 ;  /* 0x000000040c027208 */ /* 0x000fe40000800000 */
[----:B------:R-:W-:Y:S02]  /*1470*/  FSEL R3, R13, R5, P1 ;  /* 0x000000050d037208 */ /* 0x000fe40000800000 */
[----:B------:R-:W-:Y:S01]  /*1480*/  ISETP.GT.U32.AND P1, PT, R0, 0x40, PT ;  /* 0x000000400000780c */ /* 0x000fe20003f24070 */
[----:B------:R-:W0:Y:S03]  /*1490*/  LDS.128 R4, [UR4+0x40] ;  /* 0x00004004ff047984 */ /* 0x000e260008000c00 */
[----:B------:R-:W-:-:S10]  /*14a0*/  DADD R14, R2, R14 ;  /* 0x00000000020e7229 */ /* 0x000fd4000000000e */
[----:B------:R-:W-:Y:S02]  /*14b0*/  FSEL R2, R14, R2, P1 ;  /* 0x000000020e027208 */ /* 0x000fe40000800000 */
[----:B------:R-:W-:Y:S02]  /*14c0*/  FSEL R3, R15, R3, P1 ;  /* 0x000000030f037208 */ /* 0x000fe40000800000 */
[----:B------:R-:W-:-:S04]  /*14d0*/  ISETP.GT.U32.AND P1, PT, R0, 0x60, PT ;  /* 0x000000600000780c */ /* 0x000fc80003f24070 */
[----:B-1----:R-:W-:-:S10]  /*14e0*/  DADD R8, R8, R2 ;  /* 0x0000000008087229 */ /* 0x002fd40000000002 */
[----:B------:R-:W-:Y:S02]  /*14f0*/  FSEL R2, R8, R2, P1 ;  /* 0x0000000208027208 */ /* 0x000fe40000800000 */
[----:B------:R-:W-:Y:S02]  /*1500*/  FSEL R3, R9, R3, P1 ;  /* 0x0000000309037208 */ /* 0x000fe40000800000 */
[----:B------:R-:W-:-:S04]  /*1510*/  ISETP.GT.U32.AND P1, PT, R0, 0x80, PT ;  /* 0x000000800000780c */ /* 0x000fc80003f24070 */
[----:B------:R-:W-:-:S10]  /*1520*/  DADD R10, R2, R10 ;  /* 0x00000000020a7229 */ /* 0x000fd4000000000a */
[----:B------:R-:W-:Y:S02]  /*1530*/  FSEL R2, R10, R2, P1 ;  /* 0x000000020a027208 */ /* 0x000fe40000800000 */
[----:B------:R-:W-:Y:S02]  /*1540*/  FSEL R3, R11, R3, P1 ;  /* 0x000000030b037208 */ /* 0x000fe40000800000 */
[----:B------:R-:W1:Y:S01]  /*1550*/  LDS.128 R8, [UR4+0x50] ;  /* 0x00005004ff087984 */ /* 0x000e620008000c00 */
[----:B------:R-:W-:-:S03]  /*1560*/  ISETP.GT.U32.AND P1, PT, R0, 0xa0, PT ;  /* 0x000000a00000780c */ /* 0x000fc60003f24070 */
[----:B0-----:R-:W-:-:S10]  /*1570*/  DADD R4, R4, R2 ;  /* 0x0000000004047229 */ /* 0x001fd40000000002 */
[----:B------:R-:W-:Y:S02]  /*1580*/  FSEL R2, R4, R2, P1 ;  /* 0x0000000204027208 */ /* 0x000fe40000800000 */
[----:B------:R-:W-:Y:S02]  /*1590*/  FSEL R3, R5, R3, P1 ;  /* 0x0000000305037208 */ /* 0x000fe40000800000 */
[----:B------:R-:W-:-:S04]  /*15a0*/  ISETP.GT.U32.AND P1, PT, R0, 0xc0, PT ;  /* 0x000000c00000780c */ /* 0x000fc80003f24070 */
[----:B------:R-:W-:-:S10]  /*15b0*/  DADD R6, R2, R6 ;  /* 0x0000000002067229 */ /* 0x000fd40000000006 */
[----:B------:R-:W-:Y:S02]  /*15c0*/  FSEL R2, R6, R2, P1 ;  /* 0x0000000206027208 */ /* 0x000fe40000800000 */
[----:B------:R-:W-:Y:S02]  /*15d0*/  FSEL R3, R7, R3, P1 ;  /* 0x0000000307037208 */ /* 0x000fe40000800000 */
[----:B------:R-:W0:Y:S01]  /*15e0*/  LDS.128 R4, [UR4+0x60] ;  /* 0x00006004ff047984 */ /* 0x000e220008000c00 */
[----:B------:R-:W-:-:S03]  /*15f0*/  ISETP.GT.U32.AND P1, PT, R0, 0xe0, PT ;  /* 0x000000e00000780c */ /* 0x000fc60003f24070 */
        /* <DEDUP_REMOVED lines=43> */
[----:B------:R-:W1:Y:S01]  /*18b0*/  LDS.64 R2, [UR4+0xb0] ;  /* 0x0000b004ff027984 */ /* 0x000e620008000a00 */
        /* <DEDUP_REMOVED lines=8> */
[----:B------:R-:W-:-:S04]  /*1940*/  ISETP.GT.U32.AND P1, PT, R0, 0x260, PT ;  /* 0x000002600000780c */ /* 0x000fc80003f24070 */
[----:B-1----:R-:W-:-:S10]  /*1950*/  DADD R2, R2, R4 ;  /* 0x0000000002027229 */ /* 0x002fd40000000004 */
[----:B------:R-:W-:Y:S02]  /*1960*/  FSEL R4, R2, R4, P1 ;  /* 0x0000000402047208 */ /* 0x000fe40000800000 */
[----:B------:R-:W-:Y:S01]  /*1970*/  FSEL R5, R3, R5, P1 ;  /* 0x0000000503057208 */ /* 0x000fe20000800000 */
[----:B------:R-:W-:Y:S06]  /*1980*/  BRA `(.L_x_135) ;  /* 0x0000001000f87947 */ /* 0x000fec0003800000 */
.L_x_120:
[----:B------:R-:W0:Y:S01]  /*1990*/  S2R R5, SR_TID.X ;  /* 0x0000000000057919 */ /* 0x000e220000002100 */
[----:B------:R-:W1:Y:S02]  /*19a0*/  LDCU.64 UR6, c[0x0][0x380] ;  /* 0x00007000ff0677ac */ /* 0x000e640008000a00 */
[----:B-1----:R-:W-:Y:S02]  /*19b0*/  IMAD.U32 R6, RZ, RZ, UR6 ;  /* 0x00000006ff067e24 */ /* 0x002fe4000f8e00ff */
[----:B------:R-:W-:Y:S01]  /*19c0*/  IMAD.U32 R7, RZ, RZ, UR7 ;  /* 0x00000007ff077e24 */ /* 0x000fe2000f8e00ff */
[----:B0-----:R-:W-:-:S05]  /*19d0*/  IADD3 R21, PT, PT, R5, UR4, RZ ;  /* 0x0000000405157c10 */ /* 0x001fca000fffe0ff */
[----:B------:R-:W-:-:S05]  /*19e0*/  IMAD.WIDE.U32 R20, R21, 0x8, R6 ;  /* 0x0000000815147825 */ /* 0x000fca00078e0006 */
[----:B------:R-:W2:Y:S04]  /*19f0*/  LDG.E.64 R14, desc[UR10][R20.64] ;  /* 0x0000000a140e7981 */ /* 0x000ea8000c1e1b00 */
[----:B------:R-:W2:Y:S04]  /*1a00*/  LDG.E.64 R16, desc[UR10][R20.64+0x1400] ;  /* 0x0014000a14107981 */ /* 0x000ea8000c1e1b00 */
[----:B------:R-:W3:Y:S04]  /*1a10*/  LDG.E.64 R18, desc[UR10][R20.64+0x2800] ;  /* 0x0028000a14127981 */ /* 0x000ee8000c1e1b00 */
[----:B------:R-:W4:Y:S04]  /*1a20*/  LDG.E.64 R12, desc[UR10][R20.64+0x3c00] ;  /* 0x003c000a140c7981 */ /* 0x000f28000c1e1b00 */
[----:B------:R-:W5:Y:S04]  /*1a30*/  LDG.E.64 R10, desc[UR10][R20.64+0x5000] ;  /* 0x0050000a140a7981 */ /* 0x000f68000c1e1b00 */
[----:B------:R-:W5:Y:S04]  /*1a40*/  LDG.E.64 R8, desc[UR10][R20.64+0x6400] ;  /* 0x0064000a14087981 */ /* 0x000f68000c1e1b00 */
[----:B------:R-:W5:Y:S04]  /*1a50*/  LDG.E.64 R2, desc[UR10][R20.64+0x7800] ;  /* 0x0078000a14027981 */ /* 0x000f68000c1e1b00 */
[----:B------:R-:W5:Y:S01]  /*1a60*/  LDG.E.64 R28, desc[UR10][R20.64+0x8c00] ;  /* 0x008c000a141c7981 */ /* 0x000f62000c1e1b00 */
[----:B------:R-:W-:Y:S01]  /*1a70*/  ISETP.GE.U32.AND P0, PT, R0, UR8, PT ;  /* 0x0000000800007c0c */ /* 0x000fe2000bf06070 */
[----:B--2---:R-:W-:-:S08]  /*1a80*/  DADD R14, R14, R16 ;  /* 0x000000000e0e7229 */ /* 0x004fd00000000010 */
[----:B---3--:R-:W-:-:S08]  /*1a90*/  DADD R14, R18, R14 ;  /* 0x00000000120e7229 */ /* 0x008fd0000000000e */
[----:B----4-:R-:W-:-:S08]  /*1aa0*/  DADD R12, R12, R14 ;  /* 0x000000000c0c7229 */ /* 0x010fd0000000000e */
[----:B-----5:R-:W-:-:S08]  /*1ab0*/  DADD R10, R10, R12 ;  /* 0x000000000a0a7229 */ /* 0x020fd0000000000c */
[----:B------:R-:W-:-:S08]  /*1ac0*/  DADD R8, R8, R10 ;  /* 0x0000000008087229 */ /* 0x000fd0000000000a */
[----:B------:R-:W-:-:S08]  /*1ad0*/  DADD R2, R2, R8 ;  /* 0x0000000002027229 */ /* 0x000fd00000000008 */
[----:B------:R-:W-:Y:S01]  /*1ae0*/  DADD R28, R28, R2 ;  /* 0x000000001c1c7229 */ /* 0x000fe20000000002 */
[----:B------:R-:W-:Y:S10]  /*1af0*/  @!P0 BRA `(.L_x_136) ;  /* 0x0000000c00708947 */ /* 0x000ff40003800000 */
[----:B------:R-:W-:Y:S01]  /*1b00*/  UIMAD UR12, UR13, 0x1400, UR4 ;  /* 0x000014000d0c78a4 */ /* 0x000fe2000f8e0204 */
[----:B------:R-:W-:Y:S01]  /*1b10*/  VIADD R0, R4, 0xffffec00 ;  /* 0xffffec0004007836 */ /* 0x000fe20000000000 */
[----:B------:R-:W-:Y:S01]  /*1b20*/  UIADD3 UR5, UPT, UPT, UR9, UR13, URZ ;  /* 0x0000000d09057290 */ /* 0x000fe2000fffe0ff */
[----:B------:R-:W-:-:S03]  /*1b30*/  LOP3.LUT R3, RZ, R5, RZ, 0x33, !PT ;  /* 0x00000005ff037212 */ /* 0x000fc600078e33ff */
[----:B------:R-:W-:Y:S01]  /*1b40*/  ISETP.LT.U32.AND P0, PT, R0, UR12, PT ;  /* 0x0000000c00007c0c */ /* 0x000fe2000bf01070 */
[----:B------:R-:W-:Y:S01]  /*1b50*/  UIMAD UR5, UR5, 0x1400, URZ ;  /* 0x00001400050578a4 */ /* 0x000fe2000f8e02ff */
[----:B------:R-:W-:-:S05]  /*1b60*/  IADD3 R3, PT, PT, R4, -UR8, R3 ;  /* 0x8000000804037c10 */ /* 0x000fca000fffe003 */
[----:B------:R-:W-:Y:S01]  /*1b70*/  IMAD.U32 R8, RZ, RZ, UR5 ;  /* 0x00000005ff087e24 */ /* 0x000fe2000f8e00ff */
[----:B------:R-:W-:Y:S01]  /*1b80*/  UMOV UR6, UR5 ;  /* 0x0000000500067c82 */ /* 0x000fe20008000000 */
[----:B------:R-:W-:Y:S01]  /*1b90*/  VIADD R2, R3, -UR4 ;  /* 0x8000000403027c36 */ /* 0x000fe20008000000 */
[----:B------:R-:W-:Y:S02]  /*1ba0*/  UMOV UR4, URZ ;  /* 0x000000ff00047c82 */ /* 0x000fe40008000000 */
[----:B------:R-:W-:Y:S01]  /*1bb0*/  IADD3 R5, PT, PT, R8, 0x1400, R5 ;  /* 0x0000140008057810 */ /* 0x000fe20007ffe005 */
[----:B------:R-:W-:Y:S06]  /*1bc0*/  @P0 BRA `(.L_x_137) ;  /* 0x0000000000840947 */ /* 0x000fec0003800000 */
[----:B------:R-:W0:Y:S01]  /*1bd0*/  LDC R4, c[0x0][0x3a8] ;  /* 0x0000ea00ff047b82 */ /* 0x000e220000000800 */
[----:B------:R-:W1:Y:S07]  /*1be0*/  LDCU UR7, c[0x0][0x3ac] ;  /* 0x00007580ff0777ac */ /* 0x000e6e0008000800 */
[----:B------:R-:W2:Y:S02]  /*1bf0*/  LDC.64 R6, c[0x0][0x380] ;  /* 0x0000e000ff067b82 */ /* 0x000ea40000000a00 */
.L_x_138:
[----:B------:R-:W3:Y:S02]  /*1c00*/  S2R R25, SR_TID.X ;  /* 0x0000000000197919 */ /* 0x000ee40000002100 */
[----:B---3--:R-:W-:-:S04]  /*1c10*/  VIADD R25, R25, UR12 ;  /* 0x0000000c19197c36 */ /* 0x008fc80008000000 */
[----:B--2---:R-:W-:-:S05]  /*1c20*/  IMAD.WIDE.U32 R24, R25, 0x8, R6 ;  /* 0x0000000819187825 */ /* 0x004fca00078e0006 */
        /* <DEDUP_REMOVED lines=8> */
[----:B0-----:R-:W-:-:S05]  /*1cb0*/  VIADD R3, R4, -UR12 ;  /* 0x8000000c04037c36 */ /* 0x001fca0008000000 */
[----:B------:R-:W-:Y:S01]  /*1cc0*/  ISETP.GE.U32.AND P0, PT, R3, UR8, PT ;  /* 0x0000000803007c0c */ /* 0x000fe2000bf06070 */
        /* <DEDUP_REMOVED lines=8> */
[----:B------:R-:W-:Y:S10]  /*1d50*/  @!P0 BRA `(.L_x_136) ;  /* 0x0000000800d88947 */ /* 0x000ff40003800000 */
[----:B-1----:R-:W-:Y:S01]  /*1d60*/  UMOV UR13, UR7 ;  /* 0x00000007000d7c82 */ /* 0x002fe20008000000 */
[----:B------:R-:W-:Y:S01]  /*1d70*/  UIADD3 UR4, UPT, UPT, UR4, 0x1, URZ ;  /* 0x0000000104047890 */ /* 0x000fe2000fffe0ff */
[----:B------:R-:W-:Y:S01]  /*1d80*/  VIADD R2, R2, -UR8 ;  /* 0x8000000802027c36 */ /* 0x000fe20008000000 */
[----:B------:R-:W-:Y:S01]  /*1d90*/  UIMAD UR12, UR13, 0x1400, UR12 ;  /* 0x000014000d0c78a4 */ /* 0x000fe2000f8e020c */
[----:B------:R-:W-:Y:S01]  /*1da0*/  VIADD R5, R5, UR8 ;  /* 0x0000000805057c36 */ /* 0x000fe20008000000 */
[----:B------:R-:W-:-:S04]  /*1db0*/  UIADD3 UR6, UPT, UPT, UR8, UR6, URZ ;  /* 0x0000000608067290 */ /* 0x000fc8000fffe0ff */
[----:B------:R-:W-:-:S13]  /*1dc0*/  ISETP.LT.U32.AND P0, PT, R0, UR12, PT ;  /* 0x0000000c00007c0c */ /* 0x000fda000bf01070 */
[----:B------:R-:W-:Y:S05]  /*1dd0*/  @!P0 BRA `(.L_x_138) ;  /* 0xfffffffc00888947 */ /* 0x000fea000383ffff */
.L_x_137:
[----:B------:R-:W0:Y:S01]  /*1de0*/  S2R R9, SR_TID.X ;  /* 0x0000000000097919 */ /* 0x000e220000002100 */
[----:B------:R-:W-:Y:S01]  /*1df0*/  VIADD R0, R4, -UR12 ;  /* 0x8000000c04007c36 */ /* 0x000fe20008000000 */
[----:B------:R-:W-:Y:S04]  /*1e00*/  BSSY.RECONVERGENT B1, `(.L_x_136) ;  /* 0x00000ab000017945 */ /* 0x000fe80003800200 */
[----:B0-----:R-:W-:-:S04]  /*1e10*/  ISETP.GE.AND P0, PT, R9, R0, PT ;  /* 0x000000000900720c */ /* 0x001fc80003f06270 */
[----:B------:R-:W-:-:S13]  /*1e20*/  ISETP.LE.U32.OR P0, PT, R4, UR12, P0 ;  /* 0x0000000c04007c0c */ /* 0x000fda0008703470 */
[----:B------:R-:W-:Y:S05]  /*1e30*/  @P0 BRA `(.L_x_139) ;  /* 0x00000008009c0947 */ /* 0x000fea0003800000 */
[----:B------:R-:W-:Y:S01]  /*1e40*/  UIMAD UR7, UR4, UR13, URZ ;  /* 0x0000000d040772a4 */ /* 0x000fe2000f8e02ff */
[----:B------:R-:W-:Y:S01]  /*1e50*/  LOP3.LUT R3, RZ, R9, RZ, 0x33, !PT ;  /* 0x00000009ff037212 */ /* 0x000fe200078e33ff */
[----:B------:R-:W-:Y:S01]  /*1e60*/  BSSY.RECONVERGENT B2, `(.L_x_140) ;  /* 0x0000056000027945 */ /* 0x000fe20003800200 */
[----:B------:R-:W-:Y:S02]  /*1e70*/  IMAD.MOV.U32 R0, RZ, RZ, R9 ;  /* 0x000000ffff007224 */ /* 0x000fe400078e0009 */
[----:B------:R-:W-:Y:S01]  /*1e80*/  IADD3 R4, PT, PT, R4, -UR5, R3 ;  /* 0x8000000504047c10 */ /* 0x000fe2000fffe003 */
[----:B------:R-:W-:-:S04]  /*1e90*/  IMAD.U32 R3, RZ, RZ, UR7 ;  /* 0x00000007ff037e24 */ /* 0x000fc8000f8e00ff */
[----:B------:R-:W-:-:S04]  /*1ea0*/  IMAD R4, R3, -0x1400, R4 ;  /* 0xffffec0003047824 */ /* 0x000fc800078e0204 */
[C---:B------:R-:W-:Y:S01]  /*1eb0*/  IMAD.HI.U32 R3, R4.reuse, -0x33333333, RZ ;  /* 0xcccccccd04037827 */ /* 0x040fe200078e00ff */
[----:B------:R-:W-:-:S04]  /*1ec0*/  ISETP.GE.U32.AND P0, PT, R4, 0x2580, PT ;  /* 0x000025800400780c */ /* 0x000fc80003f06070 */
[----:B------:R-:W-:-:S04]  /*1ed0*/  LEA.HI R3, R3, 0x1, RZ, 0x17 ;  /* 0x0000000103037811 */ /* 0x000fc800078fb8ff */
[----:B------:R-:W-:-:S05]  /*1ee0*/  LOP3.LUT R4, R3, 0xf, RZ, 0xc0, !PT ;  /* 0x0000000f03047812 */ /* 0x000fca00078ec0ff */
[----:B------:R-:W-:Y:S05]  /*1ef0*/  @!P0 BRA `(.L_x_141) ;  /* 0x0000000400308947 */ /* 0x000fea0003800000 */
[----:B------:R-:W-:Y:S01]  /*1f00*/  IMAD.HI.U32 R0, R2, -0x33333333, RZ ;  /* 0xcccccccd02007827 */ /* 0x000fe200078e00ff */
[----:B------:R-:W-:Y:S04]  /*1f10*/  BSSY.RECONVERGENT B3, `(.L_x_142) ;  /* 0x0000049000037945 */ /* 0x000fe80003800200 */
[----:B------:R-:W-:-:S04]  /*1f20*/  LEA.HI R0, R0, 0x1, RZ, 0x17 ;  /* 0x0000000100007811 */ /* 0x000fc800078fb8ff */
[----:B------:R-:W-:Y:S02]  /*1f30*/  LOP3.LUT R26, R0, 0xfffff0, RZ, 0xc0, !PT ;  /* 0x00fffff0001a7812 */ /* 0x000fe400078ec0ff */
[----:B------:R-:W-:-:S03]  /*1f40*/  LOP3.LUT R0, R9, 0x1400, RZ, 0xfc, !PT ;  /* 0x0000140009007812 */ /* 0x000fc600078efcff */
[----:B------:R-:W-:-:S07]  /*1f50*/  IMAD.MOV R26, RZ, RZ, -R26 ;  /* 0x000000ffff1a7224 */ /* 0x000fce00078e0a1a */
.L_x_143:
[C---:B------:R-:W-:Y:S02]  /*1f60*/  VIADD R23, R5.reuse, 0xffffec00 ;  /* 0xffffec0005177836 */ /* 0x040fe40000000000 */
[----:B------:R-:W-:Y:S02]  /*1f70*/  VIADD R19, R5, 0xffffee80 ;  /* 0xffffee8005137836 */ /* 0x000fe40000000000 */
[----:B------:R-:W-:-:S04]  /*1f80*/  IMAD.WIDE.U32 R22, R23, 0x8, R6 ;  /* 0x0000000817167825 */ /* 0x000fc800078e0006 */
[--C-:B------:R-:W-:Y:S02]  /*1f90*/  IMAD.WIDE.U32 R18, R19, 0x8, R6.reuse ;  /* 0x0000000813127825 */ /* 0x100fe400078e0006 */
[----:B------:R-:W2:Y:S02]  /*1fa0*/  LDG.E.64 R22, desc[UR10][R22.64] ;  /* 0x0000000a16167981 */ /* 0x000ea4000c1e1b00 */
[C---:B------:R-:W-:Y:S02]  /*1fb0*/  VIADD R17, R5.reuse, 0xfffff100 ;  /* 0xfffff10005117836 */ /* 0x040fe40000000000 */
[----:B------:R-:W3:Y:S01]  /*1fc0*/  LDG.E.64 R18, desc[UR10][R18.64] ;  /* 0x0000000a12127981 */ /* 0x000ee2000c1e1b00 */
[----:B------:R-:W-:Y:S02]  /*1fd0*/  VIADD R15, R5, 0xfffff380 ;  /* 0xfffff380050f7836 */ /* 0x000fe40000000000 */
[----:B------:R-:W-:-:S04]  /*1fe0*/  IMAD.WIDE.U32 R16, R17, 0x8, R6 ;  /* 0x0000000811107825 */ /* 0x000fc800078e0006 */
[--C-:B------:R-:W-:Y:S02]  /*1ff0*/  IMAD.WIDE.U32 R14, R15, 0x8, R6.reuse ;  /* 0x000000080f0e7825 */ /* 0x100fe400078e0006 */
[----:B------:R-:W4:Y:S02]  /*2000*/  LDG.E.64 R16, desc[UR10][R16.64] ;  /* 0x0000000a10107981 */ /* 0x000f24000c1e1b00 */
[C---:B------:R-:W-:Y:S02]  /*2010*/  VIADD R13, R5.reuse, 0xfffff600 ;  /* 0xfffff600050d7836 */ /* 0x040fe40000000000 */
[----:B------:R-:W5:Y:S01]  /*2020*/  LDG.E.64 R14, desc[UR10][R14.64] ;  /* 0x0000000a0e0e7981 */ /* 0x000f62000c1e1b00 */
[----:B------:R-:W-:Y:S02]  /*2030*/  VIADD R11, R5, 0xfffff880 ;  /* 0xfffff880050b7836 */ /* 0x000fe40000000000 */
[----:B------:R-:W-:-:S04]  /*2040*/  IMAD.WIDE.U32 R12, R13, 0x8, R6 ;  /* 0x000000080d0c7825 */ /* 0x000fc800078e0006 */
[--C-:B------:R-:W-:Y:S02]  /*2050*/  IMAD.WIDE.U32 R10, R11, 0x8, R6.reuse ;  /* 0x000000080b0a7825 */ /* 0x100fe400078e0006 */
[----:B------:R-:W5:Y:S02]  /*2060*/  LDG.E.64 R12, desc[UR10][R12.64] ;  /* 0x0000000a0c0c7981 */ /* 0x000f64000c1e1b00 */
[C---:B------:R-:W-:Y:S02]  /*2070*/  VIADD R9, R5.reuse, 0xfffffb00 ;  /* 0xfffffb0005097836 */ /* 0x040fe40000000000 */
[----:B------:R-:W5:Y:S01]  /*2080*/  LDG.E.64 R10, desc[UR10][R10.64] ;  /* 0x0000000a0a0a7981 */ /* 0x000f62000c1e1b00 */
[----:B------:R-:W-:Y:S02]  /*2090*/  VIADD R21, R5, 0xfffffd80 ;  /* 0xfffffd8005157836 */ /* 0x000fe40000000000 */
[----:B------:R-:W-:-:S04]  /*20a0*/  IMAD.WIDE.U32 R8, R9, 0x8, R6 ;  /* 0x0000000809087825 */ /* 0x000fc800078e0006 */
[----:B------:R-:W-:Y:S02]  /*20b0*/  IMAD.WIDE.U32 R20, R21, 0x8, R6 ;  /* 0x0000000815147825 */ /* 0x000fe400078e0006 */
[----:B------:R-:W5:Y:S04]  /*20c0*/  LDG.E.64 R8, desc[UR10][R8.64] ;  /* 0x0000000a08087981 */ /* 0x000f68000c1e1b00 */
[----:B------:R-:W5:Y:S01]  /*20d0*/  LDG.E.64 R20, desc[UR10][R20.64] ;  /* 0x0000000a14147981 */ /* 0x000f62000c1e1b00 */
[----:B------:R-:W-:Y:S01]  /*20e0*/  VIADD R25, R5, 0x280 ;  /* 0x0000028005197836 */ /* 0x000fe20000000000 */
[----:B--2---:R-:W-:-:S08]  /*20f0*/  DADD R22, R22, R28 ;  /* 0x0000000016167229 */ /* 0x004fd0000000001c */
[----:B---3--:R-:W-:Y:S01]  /*2100*/  DADD R18, R22, R18 ;  /* 0x0000000016127229 */ /* 0x008fe20000000012 */
[----:B------:R-:W-:-:S06]  /*2110*/  IMAD.WIDE.U32 R22, R5, 0x8, R6 ;  /* 0x0000000805167825 */ /* 0x000fcc00078e0006 */
[----:B------:R-:W2:Y:S01]  /*2120*/  LDG.E.64 R22, desc[UR10][R22.64] ;  /* 0x0000000a16167981 */ /* 0x000ea2000c1e1b00 */
[----:B----4-:R-:W-:Y:S01]  /*2130*/  DADD R16, R18, R16 ;  /* 0x0000000012107229 */ /* 0x010fe20000000010 */
[----:B------:R-:W-:-:S04]  /*2140*/  IMAD.WIDE.U32 R18, R25, 0x8, R6 ;  /* 0x0000000819127825 */ /* 0x000fc800078e0006 */
[----:B------:R-:W-:Y:S02]  /*2150*/  VIADD R25, R5, 0x500 ;  /* 0x0000050005197836 */ /* 0x000fe40000000000 */
[----:B------:R-:W3:Y:S01]  /*2160*/  LDG.E.64 R18, desc[UR10][R18.64] ;  /* 0x0000000a12127981 */ /* 0x000ee2000c1e1b00 */
[----:B-----5:R-:W-:Y:S01]  /*2170*/  DADD R14, R16, R14 ;  /* 0x00000000100e7229 */ /* 0x020fe2000000000e */
[----:B------:R-:W-:-:S04]  /*2180*/  IMAD.WIDE.U32 R16, R25, 0x8, R6 ;  /* 0x0000000819107825 */ /* 0x000fc800078e0006 */
[----:B------:R-:W-:Y:S02]  /*2190*/  VIADD R25, R5, 0x780 ;  /* 0x0000078005197836 */ /* 0x000fe40000000000 */
[----:B------:R-:W4:Y:S01]  /*21a0*/  LDG.E.64 R16, desc[UR10][R16.64] ;  /* 0x0000000a10107981 */ /* 0x000f22000c1e1b00 */
[----:B------:R-:W-:Y:S01]  /*21b0*/  DADD R12, R14, R12 ;  /* 0x000000000e0c7229 */ /* 0x000fe2000000000c */
[----:B------:R-:W-:-:S04]  /*21c0*/  IMAD.WIDE.U32 R14, R25, 0x8, R6 ;  /* 0x00000008190e7825 */ /* 0x000fc800078e0006 */
[----:B------:R-:W-:Y:S02]  /*21d0*/  VIADD R25, R5, 0xa00 ;  /* 0x00000a0005197836 */ /* 0x000fe40000000000 */
[----:B------:R-:W5:Y:S01]  /*21e0*/  LDG.E.64 R14, desc[UR10][R14.64] ;  /* 0x0000000a0e0e7981 */ /* 0x000f62000c1e1b00 */
        /* <DEDUP_REMOVED lines=9> */
[----:B------:R-:W-:Y:S01]  /*2280*/  IMAD.WIDE.U32 R8, R25, 0x8, R6 ;  /* 0x0000000819087825 */ /* 0x000fe200078e0006 */
[----:B------:R-:W-:-:S05]  /*2290*/  IADD3 R25, PT, PT, R5, 0x1180, RZ ;  /* 0x0000118005197810 */ /* 0x000fca0007ffe0ff */
[----:B------:R-:W5:Y:S01]  /*22a0*/  LDG.E.64 R8, desc[UR10][R8.64] ;  /* 0x0000000a08087981 */ /* 0x000f62000c1e1b00 */
[----:B------:R-:W-:-:S06]  /*22b0*/  IMAD.WIDE.U32 R24, R25, 0x8, R6 ;  /* 0x0000000819187825 */ /* 0x000fcc00078e0006 */
[----:B------:R-:W5:Y:S01]  /*22c0*/  LDG.E.64 R24, desc[UR10][R24.64] ;  /* 0x0000000a18187981 */ /* 0x000f62000c1e1b00 */
[----:B------:R-:W-:Y:S02]  /*22d0*/  VIADD R26, R26, 0x10 ;  /* 0x000000101a1a7836 */ /* 0x000fe40000000000 */
[----:B------:R-:W-:Y:S02]  /*22e0*/  VIADD R0, R0, 0x2800 ;  /* 0x0000280000007836 */ /* 0x000fe40000000000 */
[----:B------:R-:W-:Y:S01]  /*22f0*/  VIADD R5, R5, 0x2800 ;  /* 0x0000280005057836 */ /* 0x000fe20000000000 */
[----:B------:R-:W-:Y:S01]  /*2300*/  ISETP.NE.AND P0, PT, R26, RZ, PT ;  /* 0x000000ff1a00720c */ /* 0x000fe20003f05270 */
        /* <DEDUP_REMOVED lines=9> */
[----:B------:R-:W-:Y:S05]  /*23a0*/  BSYNC.RECONVERGENT B3 ;  /* 0x0000000000037941 */ /* 0x000fea0003800200 */
.L_x_142:
[----:B------:R-:W-:-:S07]  /*23b0*/  VIADD R0, R0, 0xffffec00 ;  /* 0xffffec0000007836 */ /* 0x000fce0000000000 */
.L_x_141:
[----:B------:R-:W-:Y:S05]  /*23c0*/  BSYNC.RECONVERGENT B2 ;  /* 0x0000000000027941 */ /* 0x000fea0003800200 */
.L_x_140:
[----:B------:R-:W-:-:S13]  /*23d0*/  ISETP.NE.AND P0, PT, R4, RZ, PT ;  /* 0x000000ff0400720c */ /* 0x000fda0003f05270 */
[----:B------:R-:W-:Y:S05]  /*23e0*/  @!P0 BRA `(.L_x_139) ;  /* 0x0000000400308947 */ /* 0x000fea0003800000 */
[----:B------:R-:W-:Y:S01]  /*23f0*/  ISETP.GE.U32.AND P0, PT, R4, 0x8, PT ;  /* 0x000000080400780c */ /* 0x000fe20003f06070 */
[----:B------:R-:W-:Y:S01]  /*2400*/  BSSY.RECONVERGENT B2, `(.L_x_144) ;  /* 0x0000025000027945 */ /* 0x000fe20003800200 */
[----:B------:R-:W-:-:S04]  /*2410*/  LOP3.LUT R22, R3, 0x7, RZ, 0xc0, !PT ;  /* 0x0000000703167812 */ /* 0x000fc800078ec0ff */
[----:B------:R-:W-:-:S07]  /*2420*/  ISETP.NE.AND P1, PT, R22, RZ, PT ;  /* 0x000000ff1600720c */ /* 0x000fce0003f25270 */
[----:B------:R-:W-:Y:S06]  /*2430*/  @!P0 BRA `(.L_x_145) ;  /* 0x0000000000848947 */ /* 0x000fec0003800000 */
[----:B------:R-:W-:-:S04]  /*2440*/  VIADD R19, R0, UR12 ;  /* 0x0000000c00137c36 */ /* 0x000fc80008000000 */
[----:B------:R-:W-:-:S04]  /*2450*/  IMAD.WIDE.U32 R4, R19, 0x8, R6 ;  /* 0x0000000813047825 */ /* 0x000fc800078e0006 */
[C---:B------:R-:W-:Y:S02]  /*2460*/  VIADD R17, R19.reuse, 0x280 ;  /* 0x0000028013117836 */ /* 0x040fe40000000000 */
[----:B------:R-:W2:Y:S01]  /*2470*/  LDG.E.64 R4, desc[UR10][R4.64] ;  /* 0x0000000a04047981 */ /* 0x000ea2000c1e1b00 */
        /* <DEDUP_REMOVED lines=14> */
[--C-:B------:R-:W-:Y:S02]  /*2560*/  IMAD.WIDE.U32 R20, R21, 0x8, R6.reuse ;  /* 0x0000000815147825 */ /* 0x100fe400078e0006 */
[----:B------:R-:W5:Y:S02]  /*2570*/  LDG.E.64 R8, desc[UR10][R8.64] ;  /* 0x0000000a08087981 */ /* 0x000f64000c1e1b00 */
[----:B------:R-:W-:Y:S02]  /*2580*/  VIADD R19, R19, 0x1180 ;  /* 0x0000118013137836 */ /* 0x000fe40000000000 */
[----:B------:R-:W5:Y:S02]  /*2590*/  LDG.E.64 R20, desc[UR10][R20.64] ;  /* 0x0000000a14147981 */ /* 0x000f64000c1e1b00 */
[----:B------:R-:W-:-:S06]  /*25a0*/  IMAD.WIDE.U32 R18, R19, 0x8, R6 ;  /* 0x0000000813127825 */ /* 0x000fcc00078e0006 */
        /* <DEDUP_REMOVED lines=10> */
.L_x_145:
[----:B------:R-:W-:Y:S05]  /*2650*/  BSYNC.RECONVERGENT B2 ;  /* 0x0000000000027941 */ /* 0x000fea0003800200 */
.L_x_144:
[----:B------:R-:W-:Y:S05]  /*2660*/  @!P1 BRA `(.L_x_139) ;  /* 0x0000000000909947 */ /* 0x000fea0003800000 */
[----:B------:R-:W-:Y:S01]  /*2670*/  ISETP.GE.U32.AND P0, PT, R22, 0x4, PT ;  /* 0x000000041600780c */ /* 0x000fe20003f06070 */
[----:B------:R-:W-:Y:S01]  /*2680*/  BSSY.RECONVERGENT B2, `(.L_x_146) ;  /* 0x0000014000027945 */ /* 0x000fe20003800200 */
[----:B------:R-:W-:-:S11]  /*2690*/  LOP3.LUT P1, RZ, R3, 0x3, RZ, 0xc0, !PT ;  /* 0x0000000303ff7812 */ /* 0x000fd6000782c0ff */
[----:B------:R-:W-:Y:S05]  /*26a0*/  @!P0 BRA `(.L_x_147) ;  /* 0x0000000000448947 */ /* 0x000fea0003800000 */
        /* <DEDUP_REMOVED lines=8> */
[----:B------:R-:W-:Y:S02]  /*2730*/  VIADD R13, R3, 0x780 ;  /* 0x00000780030d7836 */ /* 0x000fe40000000000 */
[----:B------:R-:W4:Y:S02]  /*2740*/  LDG.E.64 R10, desc[UR10][R10.64] ;  /* 0x0000000a0a0a7981 */ /* 0x000f24000c1e1b00 */
[----:B------:R-:W-:-:S06]  /*2750*/  IMAD.WIDE.U32 R12, R13, 0x8, R6 ;  /* 0x000000080d0c7825 */ /* 0x000fcc00078e0006 */
[----:B------:R-:W5:Y:S01]  /*2760*/  LDG.E.64 R12, desc[UR10][R12.64] ;  /* 0x0000000a0c0c7981 */ /* 0x000f62000c1e1b00 */
[----:B------:R-:W-:Y:S01]  /*2770*/  VIADD R0, R0, 0xa00 ;  /* 0x00000a0000007836 */ /* 0x000fe20000000000 */
[----:B--2---:R-:W-:-:S08]  /*2780*/  DADD R28, R28, R4 ;  /* 0x000000001c1c7229 */ /* 0x004fd00000000004 */
[----:B---3--:R-:W-:-:S08]  /*2790*/  DADD R28, R28, R8 ;  /* 0x000000001c1c7229 */ /* 0x008fd00000000008 */
[----:B----4-:R-:W-:-:S08]  /*27a0*/  DADD R28, R28, R10 ;  /* 0x000000001c1c7229 */ /* 0x010fd0000000000a */
[----:B-----5:R-:W-:-:S11]  /*27b0*/  DADD R28, R28, R12 ;  /* 0x000000001c1c7229 */ /* 0x020fd6000000000c */
.L_x_147:
[----:B------:R-:W-:Y:S05]  /*27c0*/  BSYNC.RECONVERGENT B2 ;  /* 0x0000000000027941 */ /* 0x000fea0003800200 */
.L_x_146:
[----:B------:R-:W-:Y:S05]  /*27d0*/  @!P1 BRA `(.L_x_139) ;  /* 0x0000000000349947 */ /* 0x000fea0003800000 */
[----:B------:R-:W-:-:S04]  /*27e0*/  IMAD.HI.U32 R2, R2, -0x33333333, RZ ;  /* 0xcccccccd02027827 */ /* 0x000fc800078e00ff */
[----:B------:R-:W-:Y:S01]  /*27f0*/  VIADD R5, R0, UR6 ;  /* 0x0000000600057c36 */ /* 0x000fe20008000000 */
[----:B------:R-:W-:-:S04]  /*2800*/  LOP3.LUT R2, R2, 0xffff, RZ, 0xc0, !PT ;  /* 0x0000ffff02027812 */ /* 0x000fc800078ec0ff */
[----:B------:R-:W-:-:S04]  /*2810*/  LEA.HI R2, R2, 0x1, RZ, 0x17 ;  /* 0x0000000102027811 */ /* 0x000fc800078fb8ff */
[----:B------:R-:W-:-:S05]  /*2820*/  LOP3.LUT R2, R2, 0x3, RZ, 0xc0, !PT ;  /* 0x0000000302027812 */ /* 0x000fca00078ec0ff */
[----:B------:R-:W-:-:S07]  /*2830*/  IMAD.MOV R0, RZ, RZ, -R2 ;  /* 0x000000ffff007224 */ /* 0x000fce00078e0a02 */
.L_x_148:
[----:B------:R-:W-:-:S06]  /*2840*/  IMAD.WIDE.U32 R2, R5, 0x8, R6 ;  /* 0x0000000805027825 */ /* 0x000fcc00078e0006 */
[----:B------:R-:W2:Y:S01]  /*2850*/  LDG.E.64 R2, desc[UR10][R2.64] ;  /* 0x0000000a02027981 */ /* 0x000ea2000c1e1b00 */
[----:B------:R-:W-:Y:S02]  /*2860*/  VIADD R0, R0, 0x1 ;  /* 0x0000000100007836 */ /* 0x000fe40000000000 */
[----:B------:R-:W-:-:S03]  /*2870*/  VIADD R5, R5, 0x280 ;  /* 0x0000028005057836 */ /* 0x000fc60000000000 */
[----:B------:R-:W-:Y:S01]  /*2880*/  ISETP.NE.AND P0, PT, R0, RZ, PT ;  /* 0x000000ff0000720c */ /* 0x000fe20003f05270 */
[----:B--2---:R-:W-:-:S12]  /*2890*/  DADD R28, R2, R28 ;  /* 0x00000000021c7229 */ /* 0x004fd8000000001c */
[----:B------:R-:W-:Y:S05]  /*28a0*/  @P0 BRA `(.L_x_148) ;  /* 0xfffffffc00e40947 */ /* 0x000fea000383ffff */
.L_x_139:
[----:B------:R-:W-:Y:S05]  /*28b0*/  BSYNC.RECONVERGENT B1 ;  /* 0x0000000000017941 */ /* 0x000fea0003800200 */
.L_x_136:
[----:B------:R-:W0:Y:S01]  /*28c0*/  S2R R0, SR_LANEID ;  /* 0x0000000000007919 */ /* 0x000e220000000000 */
[----:B------:R-:W-:Y:S04]  /*28d0*/  SHFL.DOWN PT, R2, R28, 0x1, 0x1f ;  /* 0x08201f001c027f89 */ /* 0x000fe800000e0000 */
[----:B------:R-:W2:Y:S01]  /*28e0*/  SHFL.DOWN PT, R3, R29, 0x1, 0x1f ;  /* 0x08201f001d037f89 */ /* 0x000ea200000e0000 */
[----:B------:R-:W3:Y:S01]  /*28f0*/  S2R R11, SR_TID.X ;  /* 0x00000000000b7919 */ /* 0x000ee20000002100 */
[----:B--2---:R-:W-:Y:S01]  /*2900*/  DADD R2, R2, R28 ;  /* 0x0000000002027229 */ /* 0x004fe2000000001c */
[C---:B0-----:R-:W-:Y:S02]  /*2910*/  ISETP.GT.AND P0, PT, R0.reuse, 0x1e, PT ;  /* 0x0000001e0000780c */ /* 0x041fe40003f04270 */
[----:B------:R-:W-:-:S07]  /*2920*/  ISETP.NE.AND P1, PT, R0, RZ, PT ;  /* 0x000000ff0000720c */ /* 0x000fce0003f25270 */
[----:B------:R-:W-:Y:S02]  /*2930*/  FSEL R4, R28, R2, P0 ;  /* 0x000000021c047208 */ /* 0x000fe40000000000 */
[----:B------:R-:W-:Y:S02]  /*2940*/  FSEL R5, R29, R3, P0 ;  /* 0x000000031d057208 */ /* 0x000fe40000000000 */
[----:B------:R-:W-:Y:S01]  /*2950*/  ISETP.GT.AND P0, PT, R0, 0x1d, PT ;  /* 0x0000001d0000780c */ /* 0x000fe20003f04270 */
[----:B------:R-:W-:Y:S04]  /*2960*/  SHFL.DOWN PT, R2, R4, 0x2, 0x1f ;  /* 0x08401f0004027f89 */ /* 0x000fe800000e0000 */
[----:B------:R-:W0:Y:S01]  /*2970*/  SHFL.DOWN PT, R3, R5, 0x2, 0x1f ;  /* 0x08401f0005037f89 */ /* 0x000e2200000e0000 */
[----:B------:R-:W2:Y:S01]  /*2980*/  @!P1 S2R R10, SR_CgaCtaId ;  /* 0x00000000000a9919 */ /* 0x000ea20000008800 */
        /* <DEDUP_REMOVED lines=12> */
[----:B---3--:R-:W-:Y:S01]  /*2a50*/  @!P1 SHF.R.U32.HI R6, RZ, 0x2, R11 ;  /* 0x00000002ff069819 */ /* 0x008fe2000001160b */
[----:B------:R-:W0:Y:S01]  /*2a60*/  SHFL.DOWN PT, R3, R9, 0x8, 0x1f ;  /* 0x09001f0009037f89 */ /* 0x000e2200000e0000 */
[----:B--2---:R-:W-:-:S02]  /*2a70*/  @!P1 LEA R7, R10, R7, 0x18 ;  /* 0x000000070a079211 */ /* 0x004fc400078ec0ff */
        /* <DEDUP_REMOVED lines=19> */
[----:B------:R-:W3:Y:S04]  /*2bb0*/  LDS.128 R12, [UR4+0x30] ;  /* 0x00003004ff0c7984 */ /* 0x000ee80008000c00 */
[----:B------:R-:W4:Y:S01]  /*2bc0*/  LDS.128 R8, [UR4+0x40] ;  /* 0x00004004ff087984 */ /* 0x000f220008000c00 */
[----:B0-----:R-:W-:-:S03]  /*2bd0*/  DADD R16, R4, R16 ;  /* 0x0000000004107229 */ /* 0x001fc60000000010 */
[----:B--2---:R-:W0:Y:S05]  /*2be0*/  LDS.128 R4, [UR4+0x50] ;  /* 0x00005004ff047984 */ /* 0x004e2a0008000c00 */
[----:B------:R-:W-:-:S08]  /*2bf0*/  DADD R16, R16, R18 ;  /* 0x0000000010107229 */ /* 0x000fd00000000012 */
[----:B---3--:R-:W-:-:S08]  /*2c00*/  DADD R12, R16, R12 ;  /* 0x00000000100c7229 */ /* 0x008fd0000000000c */
[----:B------:R-:W-:Y:S02]  /*2c10*/  DADD R2, R12, R14 ;  /* 0x000000000c027229 */ /* 0x000fe4000000000e */
[----:B------:R-:W2:Y:S06]  /*2c20*/  LDS.128 R12, [UR4+0x60] ;  /* 0x00006004ff0c7984 */ /* 0x000eac0008000c00 */
[----:B----4-:R-:W-:-:S08]  /*2c30*/  DADD R2, R2, R8 ;  /* 0x0000000002027229 */ /* 0x010fd00000000008 */
[----:B------:R-:W-:Y:S01]  /*2c40*/  DADD R2, R2, R10 ;  /* 0x0000000002027229 */ /* 0x000fe2000000000a */
[----:B------:R-:W3:Y:S07]  /*2c50*/  LDS.128 R8, [UR4+0x70] ;  /* 0x00007004ff087984 */ /* 0x000eee0008000c00 */
[----:B0-----:R-:W-:-:S08]  /*2c60*/  DADD R2, R2, R4 ;  /* 0x0000000002027229 */ /* 0x001fd00000000004 */
[----:B------:R-:W-:Y:S01]  /*2c70*/  DADD R2, R2, R6 ;  /* 0x0000000002027229 */ /* 0x000fe20000000006 */
[----:B------:R-:W0:Y:S07]  /*2c80*/  LDS.128 R4, [UR4+0x80] ;  /* 0x00008004ff047984 */ /* 0x000e2e0008000c00 */
[----:B--2---:R-:W-:-:S08]  /*2c90*/  DADD R2, R2, R12 ;  /* 0x0000000002027229 */ /* 0x004fd0000000000c */
[----:B------:R-:W-:Y:S01]  /*2ca0*/  DADD R2, R2, R14 ;  /* 0x0000000002027229 */ /* 0x000fe2000000000e */
[----:B------:R-:W2:Y:S07]  /*2cb0*/  LDS.128 R12, [UR4+0x90] ;  /* 0x00009004ff0c7984 */ /* 0x000eae0008000c00 */
[----:B---3--:R-:W-:-:S08]  /*2cc0*/  DADD R2, R2, R8 ;  /* 0x0000000002027229 */ /* 0x008fd00000000008 */
[----:B------:R-:W-:Y:S01]  /*2cd0*/  DADD R2, R2, R10 ;  /* 0x0000000002027229 */ /* 0x000fe2000000000a */
[----:B------:R-:W3:Y:S07]  /*2ce0*/  LDS.128 R8, [UR4+0xa0] ;  /* 0x0000a004ff087984 */ /* 0x000eee0008000c00 */
[----:B0-----:R-:W-:Y:S01]  /*2cf0*/  DADD R2, R2, R4 ;  /* 0x0000000002027229 */ /* 0x001fe20000000004 */
[----:B------:R-:W0:Y:S07]  /*2d00*/  LDS.64 R4, [UR4+0xb0] ;  /* 0x0000b004ff047984 */ /* 0x000e2e0008000a00 */
[----:B------:R-:W-:-:S08]  /*2d10*/  DADD R2, R2, R6 ;  /* 0x0000000002027229 */ /* 0x000fd00000000006 */
[----:B--2---:R-:W-:-:S08]  /*2d20*/  DADD R2, R2, R12 ;  /* 0x0000000002027229 */ /* 0x004fd0000000000c */
[----:B------:R-:W-:-:S08]  /*2d30*/  DADD R2, R2, R14 ;  /* 0x0000000002027229 */ /* 0x000fd0000000000e */
[----:B---3--:R-:W-:-:S08]  /*2d40*/  DADD R2, R2, R8 ;  /* 0x0000000002027229 */ /* 0x008fd00000000008 */
[----:B------:R-:W-:-:S08]  /*2d50*/  DADD R2, R2, R10 ;  /* 0x0000000002027229 */ /* 0x000fd0000000000a */
[----:B0-----:R-:W-:-:S11]  /*2d60*/  DADD R4, R2, R4 ;  /* 0x0000000002047229 */ /* 0x001fd60000000004 */
.L_x_135:
[----:B-1----:R-:W-:Y:S05]  /*2d70*/  BSYNC.RECONVERGENT B0 ;  /* 0x0000000000007941 */ /* 0x002fea0003800200 */
.L_x_119:
[----:B------:R-:W-:Y:S05]  /*2d80*/  @P0 EXIT ;  /* 0x000000000000094d */ /* 0x000fea0003800000 */
[----:B------:R-:W1:Y:S02]  /*2d90*/  LDCU.64 UR4, c[0x0][0x388] ;  /* 0x00007100ff0477ac */ /* 0x000e640008000a00 */
[----:B-1----:R-:W-:-:S06]  /*2da0*/  UIMAD.WIDE.U32 UR4, UR9, 0x8, UR4 ;  /* 0x00000008090478a5 */ /* 0x002fcc000f8e0004 */
[----:B--2---:R-:W-:Y:S02]  /*2db0*/  IMAD.U32 R2, RZ, RZ, UR4 ;  /* 0x00000004ff027e24 */ /* 0x004fe4000f8e00ff */
[----:B------:R-:W-:-:S05]  /*2dc0*/  IMAD.U32 R3, RZ, RZ, UR5 ;  /* 0x00000005ff037e24 */ /* 0x000fca000f8e00ff */
[----:B------:R-:W-:Y:S01]  /*2dd0*/  STG.E.64 desc[UR10][R2.64], R4 ;  /* 0x0000000402007986 */ /* 0x000fe2000c101b0a */
[----:B------:R-:W-:Y:S05]  /*2de0*/  EXIT ;  /* 0x000000000000794d */ /* 0x000fea0003800000 */
.L_x_149:
        /* <DEDUP_REMOVED lines=9> */
.L_x_429:


//--------------------- .text._ZN3cub18CUB_300001_SM_10006detail6reduce28DeviceReduceSingleTileKernelINS2_10policy_hubIdjN4cuda3std3__44plusIdEEE10Policy1000EN6thrust24THRUST_300001_SM_1000_NS6detail15normal_iteratorINSD_10device_ptrIdEEEEPdjS9_ddNS7_10__identityEEEvT0_T1_T2_T3_T4_T6_ --------------------------
	.section	.text._ZN3cub18CUB_300001_SM_10006detail6reduce28DeviceReduceSingleTileKernelINS2_10policy_hubIdjN4cuda3std3__44plusIdEEE10Policy1000EN6thrust24THRUST_300001_SM_1000_NS6detail15normal_iteratorINSD_10device_ptrIdEEEEPdjS9_ddNS7_10__identityEEEvT0_T1_T2_T3_T4_T6_,"ax",@progbits
	.align	128
        .global         _ZN3cub18CUB_300001_SM_10006detail6reduce28DeviceReduceSingleTileKernelINS2_10policy_hubIdjN4cuda3std3__44plusIdEEE10Policy1000EN6thrust24THRUST_300001_SM_1000_NS6detail15normal_iteratorINSD_10device_ptrIdEEEEPdjS9_ddNS7_10__identityEEEvT0_T1_T2_T3_T4_T6_
        .type           _ZN3cub18CUB_300001_SM_10006detail6reduce28DeviceReduceSingleTileKernelINS2_10policy_hubIdjN4cuda3std3__44plusIdEEE10Policy1000EN6thrust24THRUST_300001_SM_1000_NS6detail15normal_iteratorINSD_10device_ptrIdEEEEPdjS9_ddNS7_10__identityEEEvT0_T1_T2_T3_T4_T6_,@function
        .size           _ZN3cub18CUB_300001_SM_10006detail6reduce28DeviceReduceSingleTileKernelINS2_10policy_hubIdjN4cuda3std3__44plusIdEEE10Policy1000EN6thrust24THRUST_300001_SM_1000_NS6detail15normal_iteratorINSD_10device_ptrIdEEEEPdjS9_ddNS7_10__identityEEEvT0_T1_T2_T3_T4_T6_,(.L_x_430 - _ZN3cub18CUB_300001_SM_10006detail6reduce28DeviceReduceSingleTileKernelINS2_10policy_hubIdjN4cuda3std3__44plusIdEEE10Policy1000EN6thrust24THRUST_300001_SM_1000_NS6detail15normal_iteratorINSD_10device_ptrIdEEEEPdjS9_ddNS7_10__identityEEEvT0_T1_T2_T3_T4_T6_)
        .other          _ZN3cub18CUB_300001_SM_10006detail6reduce28DeviceReduceSingleTileKernelINS2_10policy_hubIdjN4cuda3std3__44plusIdEEE10Policy1000EN6thrust24THRUST_300001_SM_1000_NS6detail15normal_iteratorINSD_10device_ptrIdEEEEPdjS9_ddNS7_10__identityEEEvT0_T1_T2_T3_T4_T6_,@"STO_CUDA_ENTRY STV_DEFAULT"
_ZN3cub18CUB_300001_SM_10006detail6reduce28DeviceReduceSingleTileKernelINS2_10policy_hubIdjN4cuda3std3__44plusIdEEE10Policy1000EN6thrust24THRUST_300001_SM_1000_NS6detail15normal_iteratorINSD_10device_ptrIdEEEEPdjS9_ddNS7_10__identityEEEvT0_T1_T2_T3_T4_T6_:
.text._ZN3cub18CUB_300001_SM_10006detail6reduce28DeviceReduceSingleTileKernelINS2_10policy_hubIdjN4cuda3std3__44plusIdEEE10Policy1000EN6thrust24THRUST_300001_SM_1000_NS6detail15normal_iteratorINSD_10device_ptrIdEEEEPdjS9_ddNS7_10__identityEEEvT0_T1_T2_T3_T4_T6_:
        /* <DEDUP_REMOVED lines=13> */
.L_x_150:
[----:B------:R-:W-:Y:S01]  /*00d0*/  ISETP.GT.U32.AND P0, PT, R2, 0x13ff, PT ;  /* 0x000013ff0200780c */ /* 0x000fe20003f04070 */
[----:B------:R-:W-:-:S12]  /*00e0*/  BSSY.RECONVERGENT B0, `(.L_x_151) ;  /* 0x0000280000007945 */ /* 0x000fd80003800200 */
        /* <DEDUP_REMOVED lines=11> */
.L_x_154:
[----:B------:R-:W-:Y:S05]  /*01a0*/  BSYNC.RECONVERGENT B1 ;  /* 0x0000000000017941 */ /* 0x000fea0003800200 */
.L_x_153:
[----:B------:R-:W-:Y:S01]  /*01b0*/  ISETP.GE.U32.AND P0, PT, R41, R2, PT ;  /* 0x000000022900720c */ /* 0x000fe20003f06070 */
[----:B------:R-:W-:-:S12]  /*01c0*/  BSSY.RECONVERGENT B1, `(.L_x_155) ;  /* 0x0000073000017945 */ /* 0x000fd80003800200 */
[----:B------:R-:W-:Y:S05]  /*01d0*/  @P0 BRA `(.L_x_156) ;  /* 0x0000000400c40947 */ /* 0x000fea0003800000 */
[----:B------:R-:W-:Y:S01]  /*01e0*/  LOP3.LUT R5, RZ, R41, RZ, 0x33, !PT ;  /* 0x00000029ff057212 */ /* 0x000fe200078e33ff */
[----:B------:R-:W-:Y:S04]  /*01f0*/  BSSY.RECONVERGENT B2, `(.L_x_157) ;  /* 0x0000034000027945 */ /* 0x000fe80003800200 */
[----:B------:R-:W-:-:S04]  /*0200*/  IMAD.IADD R5, R5, 0x1, R2 ;  /* 0x0000000105057824 */ /* 0x000fc800078e0202 */
[C---:B------:R-:W-:Y:S01]  /*0210*/  IMAD.HI.U32 R40, R5.reuse, -0x33333333, RZ ;  /* 0xcccccccd05287827 */ /* 0x040fe200078e00ff */
[----:B------:R-:W-:-:S04]  /*0220*/  ISETP.GE.U32.AND P1, PT, R5, 0x2580, PT ;  /* 0x000025800500780c */ /* 0x000fc80003f26070 */
[----:B------:R-:W-:-:S04]  /*0230*/  LEA.HI R40, R40, 0x1, RZ, 0x17 ;  /* 0x0000000128287811 */ /* 0x000fc800078fb8ff */
[----:B------:R-:W-:-:S04]  /*0240*/  LOP3.LUT R42, R40, 0xf, RZ, 0xc0, !PT ;  /* 0x0000000f282a7812 */ /* 0x000fc800078ec0ff */
[----:B------:R-:W-:Y:S01]  /*0250*/  ISETP.NE.AND P0, PT, R42, RZ, PT ;  /* 0x000000ff2a00720c */ /* 0x000fe20003f05270 */
[----:B------:R-:W-:-:S12]  /*0260*/  @!P1 BRA `(.L_x_158) ;  /* 0x0000000000b09947 */ /* 0x000fd80003800000 */
[----:B------:R-:W0:Y:S01]  /*0270*/  LDC.64 R4, c[0x0][0x380] ;  /* 0x0000e000ff047b82 */ /* 0x000e220000000a00 */
[----:B------:R-:W-:-:S05]  /*0280*/  LOP3.LUT R0, R40, 0xfffff0, RZ, 0xc0, !PT ;  /* 0x00fffff028007812 */ /* 0x000fca00078ec0ff */
[----:B------:R-:W-:Y:S02]  /*0290*/  IMAD.MOV R0, RZ, RZ, -R0 ;  /* 0x000000ffff007224 */ /* 0x000fe400078e0a00 */
[----:B0-----:R-:W-:-:S03]  /*02a0*/  IMAD.WIDE.U32 R4, R41, 0x8, R4 ;  /* 0x0000000829047825 */ /* 0x001fc600078e0004 */
[----:B------:R-:W-:-:S05]  /*02b0*/  IADD3 R4, P1, PT, R4, 0xa000, RZ ;  /* 0x0000a00004047810 */ /* 0x000fca0007f3e0ff */
[----:B------:R-:W-:-:S08]  /*02c0*/  IMAD.X R5, RZ, RZ, R5, P1 ;  /* 0x000000ffff057224 */ /* 0x000fd000008e0605 */
.L_x_159:
        /* <DEDUP_REMOVED lines=38> */
.L_x_158:
[----:B------:R-:W-:Y:S05]  /*0530*/  BSYNC.RECONVERGENT B2 ;  /* 0x0000000000027941 */ /* 0x000fea0003800200 */
.L_x_157:
[----:B------:R-:W-:Y:S05]  /*0540*/  @!P0 BRA `(.L_x_156) ;  /* 0x0000000000e88947 */ /* 0x000fea0003800000 */
[----:B------:R-:W-:Y:S01]  /*0550*/  ISETP.GE.U32.AND P0, PT, R42, 0x8, PT ;  /* 0x000000082a00780c */ /* 0x000fe20003f06070 */
[----:B------:R-:W-:Y:S01]  /*0560*/  BSSY.RECONVERGENT B2, `(.L_x_160) ;  /* 0x0000017000027945 */ /* 0x000fe20003800200 */
[----:B------:R-:W-:-:S04]  /*0570*/  LOP3.LUT R22, R40, 0x7, RZ, 0xc0, !PT ;  /* 0x0000000728167812 */ /* 0x000fc800078ec0ff */
[----:B------:R-:W-:-:S07]  /*0580*/  ISETP.NE.AND P1, PT, R22, RZ, PT ;  /* 0x000000ff1600720c */ /* 0x000fce0003f25270 */
[----:B------:R-:W-:Y:S06]  /*0590*/  @!P0 BRA `(.L_x_161) ;  /* 0x00000000004c8947 */ /* 0x000fec0003800000 */
[----:B------:R-:W0:Y:S02]  /*05a0*/  LDC.64 R4, c[0x0][0x380] ;  /* 0x0000e000ff047b82 */ /* 0x000e240000000a00 */
[----:B0-----:R-:W-:-:S05]  /*05b0*/  IMAD.WIDE.U32 R20, R41, 0x8, R4 ;  /* 0x0000000829147825 */ /* 0x001fca00078e0004 */
        /* <DEDUP_REMOVED lines=17> */
.L_x_161:
[----:B------:R-:W-:Y:S05]  /*06d0*/  BSYNC.RECONVERGENT B2 ;  /* 0x0000000000027941 */ /* 0x000fea0003800200 */
.L_x_160:
        /* <DEDUP_REMOVED lines=17> */
.L_x_163:
[----:B------:R-:W-:Y:S05]  /*07f0*/  BSYNC.RECONVERGENT B2 ;  /* 0x0000000000027941 */ /* 0x000fea0003800200 */
.L_x_162:
[----:B------:R-:W-:Y:S05]  /*0800*/  @!P1 BRA `(.L_x_156) ;  /* 0x0000000000389947 */ /* 0x000fea0003800000 */
[----:B------:R-:W0:Y:S01]  /*0810*/  LDC.64 R4, c[0x0][0x380] ;  /* 0x0000e000ff047b82 */ /* 0x000e220000000a00 */
[----:B------:R-:W-:Y:S02]  /*0820*/  IMAD.MOV R0, RZ, RZ, -R0 ;  /* 0x000000ffff007224 */ /* 0x000fe400078e0a00 */
[----:B0-----:R-:W-:-:S04]  /*0830*/  IMAD.WIDE.U32 R4, R41, 0x8, R4 ;  /* 0x0000000829047825 */ /* 0x001fc800078e0004 */
[----:B------:R-:W-:Y:S02]  /*0840*/  IMAD.MOV.U32 R6, RZ, RZ, R4 ;  /* 0x000000ffff067224 */ /* 0x000fe400078e0004 */
[----:B------:R-:W-:-:S07]  /*0850*/  IMAD.MOV.U32 R7, RZ, RZ, R5 ;  /* 0x000000ffff077224 */ /* 0x000fce00078e0005 */
.L_x_164:
[----:B------:R-:W-:Y:S02]  /*0860*/  IMAD.MOV.U32 R4, RZ, RZ, R6 ;  /* 0x000000ffff047224 */ /* 0x000fe400078e0006 */
[----:B------:R-:W-:-:S06]  /*0870*/  IMAD.MOV.U32 R5, RZ, RZ, R7 ;  /* 0x000000ffff057224 */ /* 0x000fcc00078e0007 */
[----:B------:R-:W2:Y:S01]  /*0880*/  LDG.E.64 R4, desc[UR6][R4.64] ;  /* 0x0000000604047981 */ /* 0x000ea2000c1e1b00 */
[----:B------:R-:W-:Y:S01]  /*0890*/  VIADD R0, R0, 0x1 ;  /* 0x0000000100007836 */ /* 0x000fe20000000000 */
[----:B------:R-:W-:-:S04]  /*08a0*/  IADD3 R6, P1, PT, R6, 0x1400, RZ ;  /* 0x0000140006067810 */ /* 0x000fc80007f3e0ff */
[----:B------:R-:W-:Y:S01]  /*08b0*/  ISETP.NE.AND P0, PT, R0, RZ, PT ;  /* 0x000000ff0000720c */ /* 0x000fe20003f05270 */
[----:B------:R-:W-:Y:S01]  /*08c0*/  IMAD.X R7, RZ, RZ, R7, P1 ;  /* 0x000000ffff077224 */ /* 0x000fe200008e0607 */
[----:B--2--5:R-:W-:-:S11]  /*08d0*/  DADD R36, R4, R36 ;  /* 0x0000000004247229 */ /* 0x024fd60000000024 */
[----:B------:R-:W-:Y:S05]  /*08e0*/  @P0 BRA `(.L_x_164) ;  /* 0xfffffffc00dc0947 */ /* 0x000fea000383ffff */
.L_x_156:
[----:B------:R-:W-:Y:S05]  /*08f0*/  BSYNC.RECONVERGENT B1 ;  /* 0x0000000000017941 */ /* 0x000fea0003800200 */
.L_x_155:
        /* <DEDUP_REMOVED lines=28> */
[----:B-1----:R-:W-:-:S03]  /*0ac0*/  @!P1 LEA R9, R13, R2, 0x18 ;  /* 0x000000020d099211 */ /* 0x002fc600078ec0ff */
[----:B------:R-:W0:Y:S02]  /*0ad0*/  SHFL.DOWN PT, R5, R11, 0x8, 0x1f ;  /* 0x09001f000b057f89 */ /* 0x000e2400000e0000 */
[----:B0-----:R-:W-:-:S10]  /*0ae0*/  DADD R4, R4, R10 ;  /* 0x0000000004047229 */ /* 0x001fd4000000000a */
[----:B------:R-:W-:Y:S02]  /*0af0*/  FSEL R6, R10, R4, P0 ;  /* 0x000000040a067208 */ /* 0x000fe40000000000 */
[----:B------:R-:W-:Y:S01]  /*0b00*/  FSEL R7, R11, R5, P0 ;  /* 0x000000050b077208 */ /* 0x000fe20000000000 */
[----:B------:R-:W-:Y:S01]  /*0b10*/  @!P1 IMAD.IADD R11, R0, 0x1, R9 ;  /* 0x00000001000b9824 */ /* 0x000fe200078e0209 */
        /* <DEDUP_REMOVED lines=14> */
[----:B------:R-:W2:Y:S04]  /*0c00*/  LDS.128 R16, [UR4+0x30] ;  /* 0x00003004ff107984 */ /* 0x000ea80008000c00 */
[----:B-1----:R-:W1:Y:S01]  /*0c10*/  LDS.128 R4, [UR4+0x40] ;  /* 0x00004004ff047984 */ /* 0x002e620008000c00 */
[----:B0-----:R-:W-:-:S03]  /*0c20*/  DADD R12, R8, R12 ;  /* 0x00000000080c7229 */ /* 0x001fc6000000000c */
[----:B------:R-:W0:Y:S05]  /*0c30*/  LDS.128 R8, [UR4+0x50] ;  /* 0x00005004ff087984 */ /* 0x000e2a0008000c00 */
[----:B------:R-:W-:-:S08]  /*0c40*/  DADD R12, R12, R14 ;  /* 0x000000000c0c7229 */ /* 0x000fd0000000000e */
[----:B--2---:R-:W-:-:S08]  /*0c50*/  DADD R12, R12, R16 ;  /* 0x000000000c0c7229 */ /* 0x004fd00000000010 */
[----:B------:R-:W-:Y:S02]  /*0c60*/  DADD R18, R12, R18 ;  /* 0x000000000c127229 */ /* 0x000fe40000000012 */
[----:B------:R-:W2:Y:S06]  /*0c70*/  LDS.128 R12, [UR4+0x60] ;  /* 0x00006004ff0c7984 */ /* 0x000eac0008000c00 */
[----:B-1----:R-:W-:-:S08]  /*0c80*/  DADD R4, R18, R4 ;  /* 0x0000000012047229 */ /* 0x002fd00000000004 */
[----:B------:R-:W-:Y:S02]  /*0c90*/  DADD R2, R4, R6 ;  /* 0x0000000004027229 */ /* 0x000fe40000000006 */
[----:B------:R-:W1:Y:S06]  /*0ca0*/  LDS.128 R4, [UR4+0x70] ;  /* 0x00007004ff047984 */ /* 0x000e6c0008000c00 */
[----:B0-----:R-:W-:-:S08]  /*0cb0*/  DADD R2, R2, R8 ;  /* 0x0000000002027229 */ /* 0x001fd00000000008 */
[----:B------:R-:W-:Y:S01]  /*0cc0*/  DADD R2, R2, R10 ;  /* 0x0000000002027229 */ /* 0x000fe2000000000a */
[----:B------:R-:W0:Y:S07]  /*0cd0*/  LDS.128 R8, [UR4+0x80] ;  /* 0x00008004ff087984 */ /* 0x000e2e0008000c00 */
[----:B--2---:R-:W-:-:S08]  /*0ce0*/  DADD R2, R2, R12 ;  /* 0x0000000002027229 */ /* 0x004fd0000000000c */
        /* <DEDUP_REMOVED lines=14> */
.L_x_165:
        /* <DEDUP_REMOVED lines=26> */
[----:B0-----:R-:W-:-:S10]  /*0f70*/  DADD R4, R4, R8 ;  /* 0x0000000004047229 */ /* 0x001fd40000000008 */
[----:B------:R-:W-:Y:S02]  /*0f80*/  FSEL R6, R8, R4, P0 ;  /* 0x0000000408067208 */ /* 0x000fe40000000000 */
[----:B------:R-:W-:Y:S01]  /*0f90*/  FSEL R7, R9, R5, P0 ;  /* 0x0000000509077208 */ /* 0x000fe20000000000 */
[----:B------:R-:W0:Y:S01]  /*0fa0*/  @!P1 S2R R8, SR_CgaCtaId ;  /* 0x0000000000089919 */ /* 0x000e220000008800 */
[----:B------:R-:W-:Y:S01]  /*0fb0*/  ISETP.GT.AND P0, PT, R0, R13, PT ;  /* 0x0000000d0000720c */ /* 0x000fe20003f04270 */
[----:B------:R-:W-:Y:S01]  /*0fc0*/  VIADD R0, R12, 0x10 ;  /* 0x000000100c007836 */ /* 0x000fe20000000000 */
[----:B------:R-:W-:Y:S04]  /*0fd0*/  SHFL.DOWN PT, R4, R6, 0x8, R13 ;  /* 0x0900000006047989 */ /* 0x000fe800000e000d */
[----:B------:R-:W1:Y:S02]  /*0fe0*/  SHFL.DOWN PT, R5, R7, 0x8, R13 ;  /* 0x0900000007057989 */ /* 0x000e6400000e000d */
[----:B-1----:R-:W-:-:S10]  /*0ff0*/  DADD R4, R4, R6 ;  /* 0x0000000004047229 */ /* 0x002fd40000000006 */
[----:B------:R-:W-:Y:S02]  /*1000*/  FSEL R10, R6, R4, P0 ;  /* 0x00000004060a7208 */ /* 0x000fe40000000000 */
[----:B------:R-:W-:Y:S02]  /*1010*/  FSEL R11, R7, R5, P0 ;  /* 0x00000005070b7208 */ /* 0x000fe40000000000 */
[----:B------:R-:W-:Y:S01]  /*1020*/  @!P1 MOV R7, 0x400 ;  /* 0x0000040000079802 */ /* 0x000fe20000000f00 */
[----:B------:R-:W-:Y:S01]  /*1030*/  SHFL.DOWN PT, R4, R10, 0x10, R13 ;  /* 0x0a0000000a047989 */ /* 0x000fe200000e000d */
[----:B------:R-:W-:Y:S02]  /*1040*/  ISETP.GT.AND P0, PT, R0, R13, PT ;  /* 0x0000000d0000720c */ /* 0x000fe40003f04270 */
        /* <DEDUP_REMOVED lines=14> */
[----:B------:R-:W-:Y:S01]  /*1130*/  ISETP.GT.U32.AND P1, PT, R2, 0x20, PT ;  /* 0x000000200200780c */ /* 0x000fe20003f24070 */
[----:B-1----:R-:W-:-:S09]  /*1140*/  ULEA UR4, UR5, UR4, 0x18 ;  /* 0x0000000405047291 */ /* 0x002fd2000f8ec0ff */
[----:B------:R-:W1:Y:S04]  /*1150*/  LDS.128 R12, [UR4+0x20] ;  /* 0x00002004ff0c7984 */ /* 0x000e680008000c00 */
[----:B0-----:R-:W0:Y:S01]  /*1160*/  LDS.128 R4, [UR4+0x30] ;  /* 0x00003004ff047984 */ /* 0x001e220008000c00 */
        /* <DEDUP_REMOVED lines=70> */
[----:B------:R-:W0:Y:S01]  /*15d0*/  LDS.64 R4, [UR4+0xb0] ;  /* 0x0000b004ff047984 */ /* 0x000e220008000a00 */
        /* <DEDUP_REMOVED lines=8> */
[----:B------:R-:W-:-:S04]  /*1660*/  ISETP.GT.U32.AND P1, PT, R2, 0x260, PT ;  /* 0x000002600200780c */ /* 0x000fc80003f24070 */
[----:B0-----:R-:W-:-:S10]  /*1670*/  DADD R4, R4, R6 ;  /* 0x0000000004047229 */ /* 0x001fd40000000006 */
[----:B------:R-:W-:Y:S02]  /*1680*/  FSEL R8, R4, R6, P1 ;  /* 0x0000000604087208 */ /* 0x000fe40000800000 */
[----:B------:R-:W-:Y:S01]  /*1690*/  FSEL R9, R5, R7, P1 ;  /* 0x0000000705097208 */ /* 0x000fe20000800000 */
[----:B------:R-:W-:Y:S06]  /*16a0*/  BRA `(.L_x_166) ;  /* 0x00000010008c7947 */ /* 0x000fec0003800000 */
.L_x_152:
[----:B------:R-:W0:Y:S01]  /*16b0*/  S2R R0, SR_TID.X ;  /* 0x0000000000007919 */ /* 0x000e220000002100 */
[----:B------:R-:W1:Y:S02]  /*16c0*/  LDCU.64 UR4, c[0x0][0x380] ;  /* 0x00007000ff0477ac */ /* 0x000e640008000a00 */
[----:B-1----:R-:W-:Y:S02]  /*16d0*/  IMAD.U32 R6, RZ, RZ, UR4 ;  /* 0x00000004ff067e24 */ /* 0x002fe4000f8e00ff */
[----:B------:R-:W-:Y:S02]  /*16e0*/  IMAD.U32 R7, RZ, RZ, UR5 ;  /* 0x00000005ff077e24 */ /* 0x000fe4000f8e00ff */
[----:B0-----:R-:W-:-:S05]  /*16f0*/  IMAD.WIDE.U32 R20, R0, 0x8, R6 ;  /* 0x0000000800147825 */ /* 0x001fca00078e0006 */
        /* <DEDUP_REMOVED lines=8> */
[----:B------:R-:W-:Y:S01]  /*1780*/  VIADD R3, R2, 0xffffec00 ;  /* 0xffffec0002037836 */ /* 0x000fe20000000000 */
[----:B------:R-:W-:-:S04]  /*1790*/  UMOV UR4, 0x1400 ;  /* 0x0000140000047882 */ /* 0x000fc80000000000 */
[----:B------:R-:W-:Y:S01]  /*17a0*/  ISETP.GE.U32.AND P0, PT, R3, 0x1400, PT ;  /* 0x000014000300780c */ /* 0x000fe20003f06070 */
        /* <DEDUP_REMOVED lines=8> */
[----:B------:R-:W0:Y:S01]  /*1830*/  LDC R2, c[0x0][0x390] ;  /* 0x0000e400ff027b82 */ /* 0x000e220000000800 */
[----:B------:R-:W-:-:S07]  /*1840*/  UMOV UR4, 0x1400 ;  /* 0x0000140000047882 */ /* 0x000fce0000000000 */
[----:B------:R-:W1:Y:S02]  /*1850*/  LDC.64 R6, c[0x0][0x380] ;  /* 0x0000e000ff067b82 */ /* 0x000e640000000a00 */
.L_x_169:
[----:B------:R-:W-:-:S04]  /*1860*/  VIADD R9, R0, UR4 ;  /* 0x0000000400097c36 */ /* 0x000fc80008000000 */
[----:B-1----:R-:W-:-:S05]  /*1870*/  IMAD.WIDE.U32 R8, R9, 0x8, R6 ;  /* 0x0000000809087825 */ /* 0x002fca00078e0006 */
        /* <DEDUP_REMOVED lines=8> */
[----:B--2---:R-:W-:-:S08]  /*1900*/  DADD R10, R10, R38 ;  /* 0x000000000a0a7229 */ /* 0x004fd00000000026 */
[----:B---3--:R-:W-:Y:S01]  /*1910*/  DADD R10, R12, R10 ;  /* 0x000000000c0a7229 */ /* 0x008fe2000000000a */
[----:B0-----:R-:W-:-:S05]  /*1920*/  VIADD R12, R2, -UR4 ;  /* 0x80000004020c7c36 */ /* 0x001fca0008000000 */
[----:B------:R-:W-:Y:S02]  /*1930*/  ISETP.GE.U32.AND P0, PT, R12, 0x1400, PT ;  /* 0x000014000c00780c */ /* 0x000fe40003f06070 */
[----:B----4-:R-:W-:-:S08]  /*1940*/  DADD R10, R14, R10 ;  /* 0x000000000e0a7229 */ /* 0x010fd0000000000a */
[----:B-----5:R-:W-:-:S08]  /*1950*/  DADD R10, R16, R10 ;  /* 0x00000000100a7229 */ /* 0x020fd0000000000a */
[----:B------:R-:W-:-:S08]  /*1960*/  DADD R10, R18, R10 ;  /* 0x00000000120a7229 */ /* 0x000fd0000000000a */
[----:B------:R-:W-:-:S08]  /*1970*/  DADD R10, R20, R10 ;  /* 0x00000000140a7229 */ /* 0x000fd0000000000a */
[----:B------:R-:W-:-:S08]  /*1980*/  DADD R10, R22, R10 ;  /* 0x00000000160a7229 */ /* 0x000fd0000000000a */
[----:B------:R-:W-:Y:S01]  /*1990*/  DADD R38, R4, R10 ;  /* 0x0000000004267229 */ /* 0x000fe2000000000a */
[----:B------:R-:W-:Y:S10]  /*19a0*/  @!P0 BRA `(.L_x_168) ;  /* 0x0000000800a48947 */ /* 0x000ff40003800000 */
[----:B------:R-:W-:-:S06]  /*19b0*/  UIADD3 UR4, UPT, UPT, UR4, 0x1400, URZ ;  /* 0x0000140004047890 */ /* 0x000fcc000fffe0ff */
[----:B------:R-:W-:-:S13]  /*19c0*/  ISETP.LT.U32.AND P0, PT, R3, UR4, PT ;  /* 0x0000000403007c0c */ /* 0x000fda000bf01070 */
[----:B------:R-:W-:Y:S05]  /*19d0*/  @!P0 BRA `(.L_x_169) ;  /* 0xfffffffc00a08947 */ /* 0x000fea000383ffff */
.L_x_167:
[----:B------:R-:W-:Y:S01]  /*19e0*/  VIADD R3, R2, -UR4 ;  /* 0x8000000402037c36 */ /* 0x000fe20008000000 */
[----:B------:R-:W-:Y:S04]  /*19f0*/  BSSY.RECONVERGENT B1, `(.L_x_168) ;  /* 0x00000a4000017945 */ /* 0x000fe80003800200 */
[----:B------:R-:W-:-:S04]  /*1a00*/  ISETP.GE.AND P0, PT, R0, R3, PT ;  /* 0x000000030000720c */ /* 0x000fc80003f06270 */
[----:B------:R-:W-:-:S13]  /*1a10*/  ISETP.LE.U32.OR P0, PT, R2, UR4, P0 ;  /* 0x0000000402007c0c */ /* 0x000fda0008703470 */
[----:B------:R-:W-:Y:S05]  /*1a20*/  @P0 BRA `(.L_x_170) ;  /* 0x0000000800800947 */ /* 0x000fea0003800000 */
[----:B------:R-:W-:Y:S01]  /*1a30*/  LOP3.LUT R3, RZ, R0, RZ, 0x33, !PT ;  /* 0x00000000ff037212 */ /* 0x000fe200078e33ff */
[----:B------:R-:W-:Y:S03]  /*1a40*/  BSSY.RECONVERGENT B2, `(.L_x_171) ;  /* 0x0000053000027945 */ /* 0x000fe60003800200 */
[----:B------:R-:W-:-:S04]  /*1a50*/  IADD3 R3, PT, PT, R2, -UR4, R3 ;  /* 0x8000000402037c10 */ /* 0x000fc8000fffe003 */
[C---:B------:R-:W-:Y:S01]  /*1a60*/  ISETP.GE.U32.AND P0, PT, R3.reuse, 0x2580, PT ;  /* 0x000025800300780c */ /* 0x040fe20003f06070 */
[----:B------:R-:W-:-:S05]  /*1a70*/  IMAD.HI.U32 R2, R3, -0x33333333, RZ ;  /* 0xcccccccd03027827 */ /* 0x000fca00078e00ff */
[----:B------:R-:W-:Y:S01]  /*1a80*/  LEA.HI R3, R2, 0x1, RZ, 0x17 ;  /* 0x0000000102037811 */ /* 0x000fe200078fb8ff */
[----:B------:R-:W-:-:S03]  /*1a90*/  IMAD.MOV.U32 R2, RZ, RZ, R0 ;  /* 0x000000ffff027224 */ /* 0x000fc600078e0000 */
[----:B------:R-:W-:-:S03]  /*1aa0*/  LOP3.LUT R4, R3, 0xf, RZ, 0xc0, !PT ;  /* 0x0000000f03047812 */ /* 0x000fc600078ec0ff */
[----:B------:R-:W-:Y:S05]  /*1ab0*/  @!P0 BRA `(.L_x_172) ;  /* 0x00000004002c8947 */ /* 0x000fea0003800000 */
[----:B------:R-:W-:Y:S01]  /*1ac0*/  LOP3.LUT R42, R3, 0xfffff0, RZ, 0xc0, !PT ;  /* 0x00fffff0032a7812 */ /* 0x000fe200078ec0ff */
[----:B------:R-:W-:Y:S01]  /*1ad0*/  BSSY.RECONVERGENT B3, `(.L_x_173) ;  /* 0x0000048000037945 */ /* 0x000fe20003800200 */
[C---:B------:R-:W-:Y:S01]  /*1ae0*/  LOP3.LUT R2, R0.reuse, 0x1400, RZ, 0xfc, !PT ;  /* 0x0000140000027812 */ /* 0x040fe200078efcff */
[----:B------:R-:W-:Y:S02]  /*1af0*/  VIADD R5, R0, UR4 ;  /* 0x0000000400057c36 */ /* 0x000fe40008000000 */
[----:B------:R-:W-:-:S07]  /*1b00*/  IMAD.MOV R42, RZ, RZ, -R42 ;  /* 0x000000ffff2a7224 */ /* 0x000fce00078e0a2a */
.L_x_174:
        /* <DEDUP_REMOVED lines=68> */
[----:B------:R-:W-:Y:S05]  /*1f50*/  BSYNC.RECONVERGENT B3 ;  /* 0x0000000000037941 */ /* 0x000fea0003800200 */
.L_x_173:
[----:B------:R-:W-:-:S07]  /*1f60*/  VIADD R2, R2, 0xffffec00 ;  /* 0xffffec0002027836 */ /* 0x000fce0000000000 */
.L_x_172:
[----:B------:R-:W-:Y:S05]  /*1f70*/  BSYNC.RECONVERGENT B2 ;  /* 0x0000000000027941 */ /* 0x000fea0003800200 */
.L_x_171:
        /* <DEDUP_REMOVED lines=40> */
.L_x_176:
[----:B------:R-:W-:Y:S05]  /*2200*/  BSYNC.RECONVERGENT B2 ;  /* 0x0000000000027941 */ /* 0x000fea0003800200 */
.L_x_175:
        /* <DEDUP_REMOVED lines=23> */
.L_x_178:
[----:B------:R-:W-:Y:S05]  /*2380*/  BSYNC.RECONVERGENT B2 ;  /* 0x0000000000027941 */ /* 0x000fea0003800200 */
.L_x_177:
[----:B------:R-:W-:Y:S05]  /*2390*/  @!P1 BRA `(.L_x_170) ;  /* 0x0000000000249947 */ /* 0x000fea0003800000 */
[----:B------:R-:W-:Y:S02]  /*23a0*/  VIADD R5, R2, UR4 ;  /* 0x0000000402057c36 */ /* 0x000fe40008000000 */
[----:B------:R-:W-:-:S07]  /*23b0*/  IMAD.MOV R4, RZ, RZ, -R3 ;  /* 0x000000ffff047224 */ /* 0x000fce00078e0a03 */
.L_x_179:
[----:B------:R-:W-:-:S06]  /*23c0*/  IMAD.WIDE.U32 R2, R5, 0x8, R6 ;  /* 0x0000000805027825 */ /* 0x000fcc00078e0006 */
[----:B------:R-:W2:Y:S01]  /*23d0*/  LDG.E.64 R2, desc[UR6][R2.64] ;  /* 0x0000000602027981 */ /* 0x000ea2000c1e1b00 */
[----:B------:R-:W-:Y:S02]  /*23e0*/  VIADD R4, R4, 0x1 ;  /* 0x0000000104047836 */ /* 0x000fe40000000000 */
[----:B------:R-:W-:-:S03]  /*23f0*/  VIADD R5, R5, 0x280 ;  /* 0x0000028005057836 */ /* 0x000fc60000000000 */
[----:B------:R-:W-:Y:S01]  /*2400*/  ISETP.NE.AND P0, PT, R4, RZ, PT ;  /* 0x000000ff0400720c */ /* 0x000fe20003f05270 */
[----:B--2---:R-:W-:-:S12]  /*2410*/  DADD R38, R2, R38 ;  /* 0x0000000002267229 */ /* 0x004fd80000000026 */
[----:B------:R-:W-:Y:S05]  /*2420*/  @P0 BRA `(.L_x_179) ;  /* 0xfffffffc00e40947 */ /* 0x000fea000383ffff */
.L_x_170:
[----:B------:R-:W-:Y:S05]  /*2430*/  BSYNC.RECONVERGENT B1 ;  /* 0x0000000000017941 */ /* 0x000fea0003800200 */
.L_x_168:
        /* <DEDUP_REMOVED lines=49> */
[----:B------:R-:W0:Y:S05]  /*2750*/  LDS.128 R8, [UR4+0x50] ;  /* 0x00005004ff087984 */ /* 0x000e2a0008000c00 */
[----:B------:R-:W-:-:S08]  /*2760*/  DADD R12, R12, R14 ;  /* 0x000000000c0c7229 */ /* 0x000fd0000000000e */
[----:B-1----:R-:W-:-:S08]  /*2770*/  DADD R12, R12, R16 ;  /* 0x000000000c0c7229 */ /* 0x002fd00000000010 */
[----:B------:R-:W-:Y:S02]  /*2780*/  DADD R18, R12, R18 ;  /* 0x000000000c127229 */ /* 0x000fe40000000012 */
[----:B------:R-:W1:Y:S06]  /*2790*/  LDS.128 R12, [UR4+0x60] ;  /* 0x00006004ff0c7984 */ /* 0x000e6c0008000c00 */
        /* <DEDUP_REMOVED lines=12> */
[----:B0-----:R-:W-:Y:S01]  /*2860*/  DADD R2, R2, R8 ;  /* 0x0000000002027229 */ /* 0x001fe20000000008 */
[----:B------:R-:W0:Y:S07]  /*2870*/  LDS.64 R8, [UR4+0xb0] ;  /* 0x0000b004ff087984 */ /* 0x000e2e0008000a00 */
[----:B------:R-:W-:-:S08]  /*2880*/  DADD R2, R2, R10 ;  /* 0x0000000002027229 */ /* 0x000fd0000000000a */
[----:B-1----:R-:W-:-:S08]  /*2890*/  DADD R2, R2, R12 ;  /* 0x0000000002027229 */ /* 0x002fd0000000000c */
[----:B------:R-:W-:-:S08]  /*28a0*/  DADD R2, R2, R14 ;  /* 0x0000000002027229 */ /* 0x000fd0000000000e */
[----:B--2---:R-:W-:-:S08]  /*28b0*/  DADD R2, R2, R4 ;  /* 0x0000000002027229 */ /* 0x004fd00000000004 */
[----:B------:R-:W-:-:S08]  /*28c0*/  DADD R2, R2, R6 ;  /* 0x0000000002027229 */ /* 0x000fd00000000006 */
[----:B0-----:R-:W-:-:S11]  /*28d0*/  DADD R8, R2, R8 ;  /* 0x0000000002087229 */ /* 0x001fd60000000008 */
.L_x_166:
[----:B------:R-:W-:Y:S05]  /*28e0*/  BSYNC.RECONVERGENT B0 ;  /* 0x0000000000007941 */ /* 0x000fea0003800200 */
.L_x_151:
[----:B------:R-:W-:Y:S05]  /*28f0*/  @P0 EXIT ;  /* 0x000000000000094d */ /* 0x000fea0003800000 */
[----:B------:R-:W0:Y:S01]  /*2900*/  LDCU.64 UR4, c[0x0][0x398] ;  /* 0x00007300ff0477ac */ /* 0x000e220008000a00 */
[----:B--2---:R-:W2:Y:S01]  /*2910*/  LDC.64 R2, c[0x0][0x388] ;  /* 0x0000e200ff027b82 */ /* 0x004ea20000000a00 */
[----:B0-----:R-:W-:-:S07]  /*2920*/  DADD R8, R8, UR4 ;  /* 0x0000000408087e29 */ /* 0x001fce0008000000 */
[----:B--2---:R-:W-:Y:S01]  /*2930*/  STG.E.64 desc[UR6][R2.64], R8 ;  /* 0x0000000802007986 */ /* 0x004fe2000c101b06 */
[----:B------:R-:W-:Y:S05]  /*2940*/  EXIT ;  /* 0x000000000000794d */ /* 0x000fea0003800000 */
.L_x_180:
        /* <DEDUP_REMOVED lines=11> */
.L_x_430:


//--------------------- .text._ZN3cub18CUB_300001_SM_10006detail6reduce28DeviceReduceSingleTileKernelINS2_10policy_hubIlyN4cuda3std3__44plusIlEEE10Policy1000EPlSC_iS9_llNS7_10__identityEEEvT0_T1_T2_T3_T4_T6_ --------------------------
	.section	.text._ZN3cub18CUB_300001_SM_10006detail6reduce28DeviceReduceSingleTileKernelINS2_10policy_hubIlyN4cuda3std3__44plusIlEEE10Policy1000EPlSC_iS9_llNS7_10__identityEEEvT0_T1_T2_T3_T4_T6_,"ax",@progbits
	.align	128
        .global         _ZN3cub18CUB_300001_SM_10006detail6reduce28DeviceReduceSingleTileKernelINS2_10policy_hubIlyN4cuda3std3__44plusIlEEE10Policy1000EPlSC_iS9_llNS7_10__identityEEEvT0_T1_T2_T3_T4_T6_
        .type           _ZN3cub18CUB_300001_SM_10006detail6reduce28DeviceReduceSingleTileKernelINS2_10policy_hubIlyN4cuda3std3__44plusIlEEE10Policy1000EPlSC_iS9_llNS7_10__identityEEEvT0_T1_T2_T3_T4_T6_,@function
        .size           _ZN3cub18CUB_300001_SM_10006detail6reduce28DeviceReduceSingleTileKernelINS2_10policy_hubIlyN4cuda3std3__44plusIlEEE10Policy1000EPlSC_iS9_llNS7_10__identityEEEvT0_T1_T2_T3_T4_T6_,(.L_x_431 - _ZN3cub18CUB_300001_SM_10006detail6reduce28DeviceReduceSingleTileKernelINS2_10policy_hubIlyN4cuda3std3__44plusIlEEE10Policy1000EPlSC_iS9_llNS7_10__identityEEEvT0_T1_T2_T3_T4_T6_)
        .other          _ZN3cub18CUB_300001_SM_10006detail6reduce28DeviceReduceSingleTileKernelINS2_10policy_hubIlyN4cuda3std3__44plusIlEEE10Policy1000EPlSC_iS9_llNS7_10__identityEEEvT0_T1_T2_T3_T4_T6_,@"STO_CUDA_ENTRY STV_DEFAULT"
_ZN3cub18CUB_300001_SM_10006detail6reduce28DeviceReduceSingleTileKernelINS2_10policy_hubIlyN4cuda3std3__44plusIlEEE10Policy1000EPlSC_iS9_llNS7_10__identityEEEvT0_T1_T2_T3_T4_T6_:
.text._ZN3cub18CUB_300001_SM_10006detail6reduce28DeviceReduceSingleTileKernelINS2_10policy_hubIlyN4cuda3std3__44plusIlEEE10Policy1000EPlSC_iS9_llNS7_10__identityEEEvT0_T1_T2_T3_T4_T6_:
        /* <DEDUP_REMOVED lines=13> */
.L_x_181:
        /* <DEDUP_REMOVED lines=13> */
.L_x_185:
[----:B------:R-:W-:Y:S05]  /*01a0*/  BSYNC.RECONVERGENT B1 ;  /* 0x0000000000017941 */ /* 0x000fea0003800200 */
.L_x_184:
        /* <DEDUP_REMOVED lines=17> */
.L_x_190:
        /* <DEDUP_REMOVED lines=8> */
[----:B--2--5:R-:W-:-:S05]  /*0340*/  IADD3 R2, P2, PT, R8, R2, RZ ;  /* 0x0000000208027210 */ /* 0x024fca0007f5e0ff */
[----:B------:R-:W-:-:S06]  /*0350*/  IMAD.X R3, R9, 0x1, R3, P2 ;  /* 0x0000000109037824 */ /* 0x000fcc00010e0603 */
[----:B------:R-:W-:Y:S05]  /*0360*/  @P0 BRA `(.L_x_190) ;  /* 0xfffffffc00d40947 */ /* 0x000fea000383ffff */
.L_x_189:
[----:B------:R-:W-:Y:S05]  /*0370*/  BSYNC.RECONVERGENT B2 ;  /* 0x0000000000027941 */ /* 0x000fea0003800200 */
.L_x_188:
        /* <DEDUP_REMOVED lines=8> */
.L_x_193:
[----:B------:R-:W0:Y:S01]  /*0400*/  LDC.64 R44, c[0x0][0x380] ;  /* 0x0000e000ff2c7b82 */ /* 0x000e220000000a00 */
[C---:B------:R-:W-:Y:S02]  /*0410*/  VIADD R41, R7.reuse, 0x800 ;  /* 0x0000080007297836 */ /* 0x040fe40000000000 */
[C---:B------:R-:W-:Y:S02]  /*0420*/  VIADD R43, R7.reuse, 0x1000 ;  /* 0x00001000072b7836 */ /* 0x040fe40000000000 */
[----:B0-----:R-:W-:-:S05]  /*0430*/  IMAD.WIDE R28, R7, 0x8, R44 ;  /* 0x00000008071c7825 */ /* 0x001fca00078e022c */
[----:B------:R-:W2:Y:S01]  /*0440*/  LDG.E.64.CONSTANT R8, desc[UR6][R28.64] ;  /* 0x000000061c087981 */ /* 0x000ea2000c1e9b00 */
[----:B------:R-:W-:-:S03]  /*0450*/  IMAD.WIDE R40, R41, 0x8, R44 ;  /* 0x0000000829287825 */ /* 0x000fc600078e022c */
[----:B------:R-:W2:Y:S04]  /*0460*/  LDG.E.64.CONSTANT R10, desc[UR6][R28.64+0x1000] ;  /* 0x001000061c0a7981 */ /* 0x000ea8000c1e9b00 */
[----:B------:R-:W3:Y:S04]  /*0470*/  LDG.E.64.CONSTANT R12, desc[UR6][R28.64+0x2000] ;  /* 0x002000061c0c7981 */ /* 0x000ee8000c1e9b00 */
[----:B------:R-:W3:Y:S01]  /*0480*/  LDG.E.64.CONSTANT R14, desc[UR6][R28.64+0x3000] ;  /* 0x003000061c0e7981 */ /* 0x000ee2000c1e9b00 */
[----:B------:R-:W-:-:S03]  /*0490*/  IMAD.WIDE R42, R43, 0x8, R44 ;  /* 0x000000082b2a7825 */ /* 0x000fc600078e022c */
[----:B------:R-:W4:Y:S04]  /*04a0*/  LDG.E.64.CONSTANT R16, desc[UR6][R40.64] ;  /* 0x0000000628107981 */ /* 0x000f28000c1e9b00 */
[----:B------:R-:W4:Y:S04]  /*04b0*/  LDG.E.64.CONSTANT R18, desc[UR6][R40.64+0x1000] ;  /* 0x0010000628127981 */ /* 0x000f28000c1e9b00 */
[----:B------:R-:W4:Y:S04]  /*04c0*/  LDG.E.64.CONSTANT R20, desc[UR6][R40.64+0x2000] ;  /* 0x0020000628147981 */ /* 0x000f28000c1e9b00 */
[----:B------:R2:W4:Y:S01]  /*04d0*/  LDG.E.64.CONSTANT R26, desc[UR6][R40.64+0x3000] ;  /* 0x00300006281a7981 */ /* 0x000522000c1e9b00 */
[----:B------:R-:W-:-:S03]  /*04e0*/  VIADD R31, R7, 0x1800 ;  /* 0x00001800071f7836 */ /* 0x000fc60000000000 */
[----:B------:R-:W4:Y:S04]  /*04f0*/  LDG.E.64.CONSTANT R24, desc[UR6][R42.64] ;  /* 0x000000062a187981 */ /* 0x000f28000c1e9b00 */
[----:B------:R-:W4:Y:S01]  /*0500*/  LDG.E.64.CONSTANT R22, desc[UR6][R42.64+0x1000] ;  /* 0x001000062a167981 */ /* 0x000f22000c1e9b00 */
[----:B------:R-:W-:-:S03]  /*0510*/  IMAD.WIDE R44, R31, 0x8, R44 ;  /* 0x000000081f2c7825 */ /* 0x000fc600078e022c */
[----:B------:R-:W4:Y:S04]  /*0520*/  LDG.E.64.CONSTANT R28, desc[UR6][R42.64+0x2000] ;  /* 0x002000062a1c7981 */ /* 0x000f28000c1e9b00 */
[----:B------:R-:W4:Y:S04]  /*0530*/  LDG.E.64.CONSTANT R36, desc[UR6][R42.64+0x3000] ;  /* 0x003000062a247981 */ /* 0x000f28000c1e9b00 */
[----:B------:R-:W4:Y:S04]  /*0540*/  LDG.E.64.CONSTANT R34, desc[UR6][R44.64] ;  /* 0x000000062c227981 */ /* 0x000f28000c1e9b00 */
[----:B------:R-:W4:Y:S04]  /*0550*/  LDG.E.64.CONSTANT R32, desc[UR6][R44.64+0x1000] ;  /* 0x001000062c207981 */ /* 0x000f28000c1e9b00 */
[----:B------:R-:W4:Y:S04]  /*0560*/  LDG.E.64.CONSTANT R30, desc[UR6][R44.64+0x2000] ;  /* 0x002000062c1e7981 */ /* 0x000f28000c1e9b00 */
[----:B------:R-:W4:Y:S01]  /*0570*/  LDG.E.64.CONSTANT R38, desc[UR6][R44.64+0x3000] ;  /* 0x003000062c267981 */ /* 0x000f22000c1e9b00 */
[----:B------:R-:W-:Y:S01]  /*0580*/  VIADD R7, R7, 0x2000 ;  /* 0x0000200007077836 */ /* 0x000fe20000000000 */
[----:B--2--5:R-:W-:-:S04]  /*0590*/  IADD3 R41, P1, P2, R10, R8, R2 ;  /* 0x000000080a297210 */ /* 0x024fc80007a3e002 */
[----:B------:R-:W-:Y:S02]  /*05a0*/  IADD3.X R9, PT, PT, R11, R9, R3, P1, P2 ;  /* 0x000000090b097210 */ /* 0x000fe40000fe4403 */
[----:B---3--:R-:W-:-:S04]  /*05b0*/  IADD3 R41, P3, P4, R14, R12, R41 ;  /* 0x0000000c0e297210 */ /* 0x008fc80007c7e029 */
[----:B------:R-:W-:Y:S02]  /*05c0*/  IADD3.X R13, PT, PT, R15, R13, R9, P3, P4 ;  /* 0x0000000d0f0d7210 */ /* 0x000fe40001fe8409 */
[----:B----4-:R-:W-:-:S04]  /*05d0*/  IADD3 R3, P1, P2, R18, R16, R41 ;  /* 0x0000001012037210 */ /* 0x010fc80007a3e029 */
[----:B------:R-:W-:Y:S02]  /*05e0*/  IADD3.X R17, PT, PT, R19, R17, R13, P1, P2 ;  /* 0x0000001113117210 */ /* 0x000fe40000fe440d */
[----:B------:R-:W-:-:S04]  /*05f0*/  IADD3 R3, P3, P4, R26, R20, R3 ;  /* 0x000000141a037210 */ /* 0x000fc80007c7e003 */
[----:B------:R-:W-:Y:S02]  /*0600*/  IADD3.X R21, PT, PT, R27, R21, R17, P3, P4 ;  /* 0x000000151b157210 */ /* 0x000fe40001fe8411 */
[----:B------:R-:W-:-:S04]  /*0610*/  IADD3 R3, P1, P2, R22, R24, R3 ;  /* 0x0000001816037210 */ /* 0x000fc80007a3e003 */
[----:B------:R-:W-:Y:S02]  /*0620*/  IADD3.X R23, PT, PT, R23, R25, R21, P1, P2 ;  /* 0x0000001917177210 */ /* 0x000fe40000fe4415 */
[----:B------:R-:W-:-:S04]  /*0630*/  IADD3 R3, P3, P4, R36, R28, R3 ;  /* 0x0000001c24037210 */ /* 0x000fc80007c7e003 */
[----:B------:R-:W-:Y:S02]  /*0640*/  IADD3.X R29, PT, PT, R37, R29, R23, P3, P4 ;  /* 0x0000001d251d7210 */ /* 0x000fe40001fe8417 */
[----:B------:R-:W-:Y:S02]  /*0650*/  ISETP.GE.AND P3, PT, R7, R0, PT ;  /* 0x000000000700720c */ /* 0x000fe40003f66270 */
[----:B------:R-:W-:-:S04]  /*0660*/  IADD3 R3, P2, P1, R32, R34, R3 ;  /* 0x0000002220037210 */ /* 0x000fc8000795e003 */
[----:B------:R-:W-:Y:S02]  /*0670*/  IADD3 R2, P4, P5, R38, R30, R3 ;  /* 0x0000001e26027210 */ /* 0x000fe40007d9e003 */
[----:B------:R-:W-:-:S04]  /*0680*/  IADD3.X R3, PT, PT, R33, R35, R29, P2, P1 ;  /* 0x0000002321037210 */ /* 0x000fc800017e241d */
[----:B------:R-:W-:Y:S01]  /*0690*/  IADD3.X R3, PT, PT, R39, R31, R3, P4, P5 ;  /* 0x0000001f27037210 */ /* 0x000fe200027ea403 */
[----:B------:R-:W-:Y:S06]  /*06a0*/  @!P3 BRA `(.L_x_193) ;  /* 0xfffffffc0054b947 */ /* 0x000fec000383ffff */
.L_x_192:
[----:B------:R-:W-:Y:S05]  /*06b0*/  BSYNC.RECONVERGENT B2 ;  /* 0x0000000000027941 */ /* 0x000fea0003800200 */
.L_x_191:
[----:B------:R-:W-:Y:S01]  /*06c0*/  IMAD.IADD R0, R4, 0x1, -R7 ;  /* 0x0000000104007824 */ /* 0x000fe200078e0a07 */
[----:B------:R-:W-:Y:S04]  /*06d0*/  BSSY.RECONVERGENT B2, `(.L_x_194) ;  /* 0x0000019000027945 */ /* 0x000fe80003800200 */
[----:B------:R-:W-:-:S13]  /*06e0*/  ISETP.GT.AND P1, PT, R0, 0x800, PT ;  /* 0x000008000000780c */ /* 0x000fda0003f24270 */
[----:B------:R-:W-:Y:S05]  /*06f0*/  @!P1 BRA `(.L_x_195) ;  /* 0x0000000000589947 */ /* 0x000fea0003800000 */
[----:B------:R-:W0:Y:S01]  /*0700*/  LDC.64 R18, c[0x0][0x380] ;  /* 0x0000e000ff127b82 */ /* 0x000e220000000a00 */
[C---:B------:R-:W-:Y:S02]  /*0710*/  VIADD R15, R7.reuse, 0x800 ;  /* 0x00000800070f7836 */ /* 0x040fe40000000000 */
[----:B0-----:R-:W-:-:S05]  /*0720*/  IMAD.WIDE R8, R7, 0x8, R18 ;  /* 0x0000000807087825 */ /* 0x001fca00078e0212 */
[----:B------:R-:W2:Y:S01]  /*0730*/  LDG.E.64.CONSTANT R10, desc[UR6][R8.64] ;  /* 0x00000006080a7981 */ /* 0x000ea2000c1e9b00 */
[----:B------:R-:W-:-:S03]  /*0740*/  IMAD.WIDE R18, R15, 0x8, R18 ;  /* 0x000000080f127825 */ /* 0x000fc600078e0212 */
[----:B------:R-:W2:Y:S04]  /*0750*/  LDG.E.64.CONSTANT R12, desc[UR6][R8.64+0x1000] ;  /* 0x00100006080c7981 */ /* 0x000ea8000c1e9b00 */
[----:B------:R-:W3:Y:S04]  /*0760*/  LDG.E.64.CONSTANT R14, desc[UR6][R8.64+0x2000] ;  /* 0x00200006080e7981 */ /* 0x000ee8000c1e9b00 */
[----:B------:R-:W3:Y:S04]  /*0770*/  LDG.E.64.CONSTANT R16, desc[UR6][R8.64+0x3000] ;  /* 0x0030000608107981 */ /* 0x000ee8000c1e9b00 */
[----:B------:R-:W4:Y:S04]  /*0780*/  LDG.E.64.CONSTANT R20, desc[UR6][R18.64] ;  /* 0x0000000612147981 */ /* 0x000f28000c1e9b00 */
[----:B------:R-:W4:Y:S04]  /*0790*/  LDG.E.64.CONSTANT R22, desc[UR6][R18.64+0x1000] ;  /* 0x0010000612167981 */ /* 0x000f28000c1e9b00 */
[----:B------:R-:W4:Y:S04]  /*07a0*/  LDG.E.64.CONSTANT R24, desc[UR6][R18.64+0x2000] ;  /* 0x0020000612187981 */ /* 0x000f28000c1e9b00 */
[----:B------:R-:W4:Y:S01]  /*07b0*/  LDG.E.64.CONSTANT R26, desc[UR6][R18.64+0x3000] ;  /* 0x00300006121a7981 */ /* 0x000f22000c1e9b00 */
[----:B------:R-:W-:Y:S01]  /*07c0*/  VIADD R7, R7, 0x1000 ;  /* 0x0000100007077836 */ /* 0x000fe20000000000 */
[----:B--2--5:R-:W-:-:S04]  /*07d0*/  IADD3 R29, P0, P1, R12, R10, R2 ;  /* 0x0000000a0c1d7210 */ /* 0x024fc8000791e002 */
[----:B------:R-:W-:Y:S02]  /*07e0*/  IADD3.X R11, PT, PT, R13, R11, R3, P0, P1 ;  /* 0x0000000b0d0b7210 */ /* 0x000fe400007e2403 */
[----:B------:R-:W-:Y:S02]  /*07f0*/  PLOP3.LUT P0, PT, PT, PT, PT, 0x8, 0x80 ;  /* 0x000000000080781c */ /* 0x000fe40003f0e170 */
[----:B---3--:R-:W-:-:S04]  /*0800*/  IADD3 R29, P2, P3, R16, R14, R29 ;  /* 0x0000000e101d7210 */ /* 0x008fc80007b5e01d */
[----:B------:R-:W-:Y:S02]  /*0810*/  IADD3.X R15, PT, PT, R17, R15, R11, P2, P3 ;  /* 0x0000000f110f7210 */ /* 0x000fe400017e640b */
[----:B----4-:R-:W-:-:S04]  /*0820*/  IADD3 R3, P1, P4, R22, R20, R29 ;  /* 0x0000001416037210 */ /* 0x010fc80007c3e01d */
[----:B------:R-:W-:Y:S02]  /*0830*/  IADD3 R2, P2, P3, R26, R24, R3 ;  /* 0x000000181a027210 */ /* 0x000fe40007b5e003 */
[----:B------:R-:W-:-:S04]  /*0840*/  IADD3.X R3, PT, PT, R23, R21, R15, P1, P4 ;  /* 0x0000001517037210 */ /* 0x000fc80000fe840f */
[----:B------:R-:W-:-:S07]  /*0850*/  IADD3.X R3, PT, PT, R27, R25, R3, P2, P3 ;  /* 0x000000191b037210 */ /* 0x000fce00017e6403 */
.L_x_195:
[----:B------:R-:W-:Y:S05]  /*0860*/  BSYNC.RECONVERGENT B2 ;  /* 0x0000000000027941 */ /* 0x000fea0003800200 */
.L_x_194:
[----:B------:R-:W-:-:S13]  /*0870*/  ISETP.LT.OR P0, PT, R7, R4, P0 ;  /* 0x000000040700720c */ /* 0x000fda0000701670 */
[----:B------:R-:W-:Y:S05]  /*0880*/  @!P0 BRA `(.L_x_187) ;  /* 0x0000000000288947 */ /* 0x000fea0003800000 */
[----:B------:R-:W0:Y:S02]  /*0890*/  LDC.64 R8, c[0x0][0x380] ;  /* 0x0000e000ff087b82 */ /* 0x000e240000000a00 */
[----:B0-----:R-:W-:-:S05]  /*08a0*/  IMAD.WIDE R6, R7, 0x8, R8 ;  /* 0x0000000807067825 */ /* 0x001fca00078e0208 */
[----:B------:R-:W2:Y:S04]  /*08b0*/  LDG.E.64.CONSTANT R8, desc[UR6][R6.64] ;  /* 0x0000000606087981 */ /* 0x000ea8000c1e9b00 */
[----:B------:R-:W2:Y:S04]  /*08c0*/  LDG.E.64.CONSTANT R10, desc[UR6][R6.64+0x1000] ;  /* 0x00100006060a7981 */ /* 0x000ea8000c1e9b00 */
[----:B------:R-:W3:Y:S04]  /*08d0*/  LDG.E.64.CONSTANT R12, desc[UR6][R6.64+0x2000] ;  /* 0x00200006060c7981 */ /* 0x000ee8000c1e9b00 */
[----:B------:R-:W3:Y:S01]  /*08e0*/  LDG.E.64.CONSTANT R14, desc[UR6][R6.64+0x3000] ;  /* 0x00300006060e7981 */ /* 0x000ee2000c1e9b00 */
[----:B--2--5:R-:W-:-:S04]  /*08f0*/  IADD3 R17, P0, P1, R10, R8, R2 ;  /* 0x000000080a117210 */ /* 0x024fc8000791e002 */
[----:B------:R-:W-:Y:S02]  /*0900*/  IADD3.X R3, PT, PT, R11, R9, R3, P0, P1 ;  /* 0x000000090b037210 */ /* 0x000fe400007e2403 */
[----:B---3--:R-:W-:-:S04]  /*0910*/  IADD3 R2, P2, P3, R14, R12, R17 ;  /* 0x0000000c0e027210 */ /* 0x008fc80007b5e011 */
[----:B------:R-:W-:-:S09]  /*0920*/  IADD3.X R3, PT, PT, R15, R13, R3, P2, P3 ;  /* 0x0000000d0f037210 */ /* 0x000fd200017e6403 */
.L_x_187:
[----:B------:R-:W-:Y:S05]  /*0930*/  BSYNC.RECONVERGENT B1 ;  /* 0x0000000000017941 */ /* 0x000fea0003800200 */
.L_x_186:
[----:B------:R-:W-:-:S13]  /*0940*/  ISETP.GE.AND P0, PT, R4, 0x200, PT ;  /* 0x000002000400780c */ /* 0x000fda0003f06270 */
[----:B------:R-:W-:Y:S05]  /*0950*/  @!P0 BRA `(.L_x_196) ;  /* 0x00000004002c8947 */ /* 0x000fea0003800000 */
[----:B------:R-:W0:Y:S01]  /*0960*/  S2R R8, SR_LANEID ;  /* 0x0000000000087919 */ /* 0x000e220000000000 */
[----:B-----5:R-:W1:Y:S04]  /*0970*/  SHFL.DOWN PT, R0, R2, 0x1, 0x1f ;  /* 0x08201f0002007f89 */ /* 0x020e6800000e0000 */
[----:B------:R-:W2:Y:S01]  /*0980*/  SHFL.DOWN PT, R4, R3, 0x1, 0x1f ;  /* 0x08201f0003047f89 */ /* 0x000ea200000e0000 */
[----:B0-----:R-:W-:-:S04]  /*0990*/  ISETP.GT.AND P0, PT, R8, 0x1e, PT ;  /* 0x0000001e0800780c */ /* 0x001fc80003f04270 */
[----:B-1----:R-:W-:Y:S02]  /*09a0*/  SEL R9, R0, RZ, !P0 ;  /* 0x000000ff00097207 */ /* 0x002fe40004000000 */
[----:B--2---:R-:W-:Y:S02]  /*09b0*/  SEL R4, R4, RZ, !P0 ;  /* 0x000000ff04047207 */ /* 0x004fe40004000000 */
[----:B------:R-:W-:-:S05]  /*09c0*/  IADD3 R9, P0, PT, R2, R9, RZ ;  /* 0x0000000902097210 */ /* 0x000fca0007f1e0ff */
[----:B------:R-:W-:Y:S01]  /*09d0*/  IMAD.X R6, R3, 0x1, R4, P0 ;  /* 0x0000000103067824 */ /* 0x000fe200000e0604 */
[----:B------:R-:W0:Y:S01]  /*09e0*/  SHFL.DOWN PT, R0, R9, 0x2, 0x1f ;  /* 0x08401f0009007f89 */ /* 0x000e2200000e0000 */
[----:B------:R-:W-:-:S03]  /*09f0*/  ISETP.GT.AND P0, PT, R8, 0x1d, PT ;  /* 0x0000001d0800780c */ /* 0x000fc60003f04270 */
[----:B------:R-:W1:Y:S01]  /*0a00*/  SHFL.DOWN PT, R4, R6, 0x2, 0x1f ;  /* 0x08401f0006047f89 */ /* 0x000e6200000e0000 */
[----:B0-----:R-:W-:-:S04]  /*0a10*/  SEL R0, R0, RZ, !P0 ;  /* 0x000000ff00007207 */ /* 0x001fc80004000000 */
[----:B------:R-:W-:Y:S02]  /*0a20*/  IADD3 R7, P1, PT, R0, R9, RZ ;  /* 0x0000000900077210 */ /* 0x000fe40007f3e0ff */
[----:B-1----:R-:W-:Y:S02]  /*0a30*/  SEL R3, R4, RZ, !P0 ;  /* 0x000000ff04037207 */ /* 0x002fe40004000000 */
[----:B------:R-:W-:Y:S01]  /*0a40*/  ISETP.GT.AND P0, PT, R8, 0x1b, PT ;  /* 0x0000001b0800780c */ /* 0x000fe20003f04270 */
[----:B------:R-:W0:Y:S02]  /*0a50*/  SHFL.DOWN PT, R0, R7, 0x4, 0x1f ;  /* 0x08801f0007007f89 */ /* 0x000e2400000e0000 */
[----:B------:R-:W-:-:S05]  /*0a60*/  IMAD.X R3, R3, 0x1, R6, P1 ;  /* 0x0000000103037824 */ /* 0x000fca00008e0606 */
[----:B------:R-:W1:Y:S01]  /*0a70*/  SHFL.DOWN PT, R2, R3, 0x4, 0x1f ;  /* 0x08801f0003027f89 */ /* 0x000e6200000e0000 */
[----:B0-----:R-:W-:-:S04]  /*0a80*/  SEL R0, R0, RZ, !P0 ;  /* 0x000000ff00007207 */ /* 0x001fc80004000000 */
[----:B------:R-:W-:Y:S02]  /*0a90*/  IADD3 R11, P1, PT, R0, R7, RZ ;  /* 0x00000007000b7210 */ /* 0x000fe40007f3e0ff */
[----:B-1----:R-:W-:-:S03]  /*0aa0*/  SEL R2, R2, RZ, !P0 ;  /* 0x000000ff02027207 */ /* 0x002fc60004000000 */
[----:B------:R-:W0:Y:S01]  /*0ab0*/  SHFL.DOWN PT, R0, R11, 0x8, 0x1f ;  /* 0x09001f000b007f89 */ /* 0x000e2200000e0000 */
[----:B------:R-:W-:Y:S01]  /*0ac0*/  ISETP.GT.AND P0, PT, R8, 0x17, PT ;  /* 0x000000170800780c */ /* 0x000fe20003f04270 */
[----:B------:R-:W-:Y:S01]  /*0ad0*/  IMAD.X R13, R2, 0x1, R3, P1 ;  /* 0x00000001020d7824 */ /* 0x000fe200008e0603 */
[----:B------:R-:W-:-:S04]  /*0ae0*/  ISETP.NE.AND P1, PT, R8, RZ, PT ;  /* 0x000000ff0800720c */ /* 0x000fc80003f25270 */
[----:B------:R-:W1:Y:S09]  /*0af0*/  SHFL.DOWN PT, R2, R13, 0x8, 0x1f ;  /* 0x09001f000d027f89 */ /* 0x000e7200000e0000 */
[----:B------:R-:W2:Y:S01]  /*0b00*/  @!P1 S2R R7, SR_CgaCtaId ;  /* 0x0000000000079919 */ /* 0x000ea20000008800 */
[----:B0-----:R-:W-:-:S04]  /*0b10*/  SEL R0, R0, RZ, !P0 ;  /* 0x000000ff00007207 */ /* 0x001fc80004000000 */
[----:B------:R-:W-:Y:S02]  /*0b20*/  IADD3 R9, P2, PT, R0, R11, RZ ;  /* 0x0000000b00097210 */ /* 0x000fe40007f5e0ff */
[----:B-1----:R-:W-:-:S03]  /*0b30*/  SEL R2, R2, RZ, !P0 ;  /* 0x000000ff02027207 */ /* 0x002fc60004000000 */
[----:B------:R-:W0:Y:S01]  /*0b40*/  SHFL.DOWN PT, R0, R9, 0x10, 0x1f ;  /* 0x0a001f0009007f89 */ /* 0x000e2200000e0000 */
[----:B------:R-:W-:Y:S01]  /*0b50*/  ISETP.GT.AND P0, PT, R8, 0xf, PT ;  /* 0x0000000f0800780c */ /* 0x000fe20003f04270 */
[----:B------:R-:W-:Y:S01]  /*0b60*/  IMAD.X R6, R2, 0x1, R13, P2 ;  /* 0x0000000102067824 */ /* 0x000fe200010e060d */
[----:B------:R-:W-:-:S04]  /*0b70*/  @!P1 MOV R2, 0x400 ;  /* 0x0000040000029802 */ /* 0x000fc80000000f00 */
[----:B------:R-:W1:Y:S01]  /*0b80*/  SHFL.DOWN PT, R3, R6, 0x10, 0x1f ;  /* 0x0a001f0006037f89 */ /* 0x000e6200000e0000 */
[----:B--2---:R-:W-:Y:S02]  /*0b90*/  @!P1 LEA R7, R7, R2, 0x18 ;  /* 0x0000000207079211 */ /* 0x004fe400078ec0ff */
[----:B0-----:R-:W-:Y:S02]  /*0ba0*/  SEL R4, R0, RZ, !P0 ;  /* 0x000000ff00047207 */ /* 0x001fe40004000000 */
[----:B------:R-:W-:Y:S02]  /*0bb0*/  @!P1 SHF.R.U32.HI R0, RZ, 0x2, R5 ;  /* 0x00000002ff009819 */ /* 0x000fe40000011605 */
[----:B------:R-:W-:Y:S02]  /*0bc0*/  IADD3 R2, P2, PT, R4, R9, RZ ;  /* 0x0000000904027210 */ /* 0x000fe40007f5e0ff */
[----:B------:R-:W-:Y:S02]  /*0bd0*/  @!P1 LOP3.LUT R0, R0, 0xf8, RZ, 0xc0, !PT ;  /* 0x000000f800009812 */ /* 0x000fe400078ec0ff */
[----:B-1----:R-:W-:-:S02]  /*0be0*/  SEL R3, R3, RZ, !P0 ;  /* 0x000000ff03037207 */ /* 0x002fc40004000000 */
[----:B------:R-:W-:Y:S01]  /*0bf0*/  ISETP.NE.AND P0, PT, R5, RZ, PT ;  /* 0x000000ff0500720c */ /* 0x000fe20003f05270 */
[----:B------:R-:W-:Y:S02]  /*0c00*/  @!P1 IMAD.IADD R7, R0, 0x1, R7 ;  /* 0x0000000100079824 */ /* 0x000fe400078e0207 */
[----:B------:R-:W-:-:S05]  /*0c10*/  IMAD.X R3, R3, 0x1, R6, P2 ;  /* 0x0000000103037824 */ /* 0x000fca00010e0606 */
[----:B------:R2:W-:Y:S01]  /*0c20*/  @!P1 STS.64 [R7+0x10], R2 ;  /* 0x0000100207009388 */ /* 0x0005e20000000a00 */
[----:B------:R-:W-:Y:S06]  /*0c30*/  BAR.SYNC.DEFER_BLOCKING 0x0 ;  /* 0x0000000000007b1d */ /* 0x000fec0000010000 */
[----:B------:R-:W-:Y:S05]  /*0c40*/  @P0 BRA `(.L_x_197) ;  /* 0x00000018007c0947 */ /* 0x000fea0003800000 */
[----:B------:R-:W0:Y:S01]  /*0c50*/  S2UR UR5, SR_CgaCtaId ;  /* 0x00000000000579c3 */ /* 0x000e220000008800 */
[----:B------:R-:W-:Y:S02]  /*0c60*/  UMOV UR4, 0x400 ;  /* 0x0000040000047882 */ /* 0x000fe40000000000 */
[----:B0-----:R-:W-:-:S09]  /*0c70*/  ULEA UR4, UR5, UR4, 0x18 ;  /* 0x0000000405047291 */ /* 0x001fd2000f8ec0ff */
[----:B------:R-:W-:Y:S04]  /*0c80*/  LDS.64 R32, [UR4+0x18] ;  /* 0x00001804ff207984 */ /* 0x000fe80008000a00 */
[----:B------:R-:W0:Y:S04]  /*0c90*/  LDS.128 R28, [UR4+0x20] ;  /* 0x00002004ff1c7984 */ /* 0x000e280008000c00 */
[----:B------:R-:W1:Y:S04]  /*0ca0*/  LDS.128 R24, [UR4+0x30] ;  /* 0x00003004ff187984 */ /* 0x000e680008000c00 */
[----:B------:R-:W3:Y:S04]  /*0cb0*/  LDS.128 R20, [UR4+0x40] ;  /* 0x00004004ff147984 */ /* 0x000ee80008000c00 */
[----:B------:R-:W4:Y:S04]  /*0cc0*/  LDS.128 R16, [UR4+0x50] ;  /* 0x00005004ff107984 */ /* 0x000f280008000c00 */
[----:B------:R-:W5:Y:S04]  /*0cd0*/  LDS.128 R12, [UR4+0x60] ;  /* 0x00006004ff0c7984 */ /* 0x000f680008000c00 */
[----:B------:R-:W5:Y:S04]  /*0ce0*/  LDS.128 R8, [UR4+0x70] ;  /* 0x00007004ff087984 */ /* 0x000f680008000c00 */
[----:B--2---:R-:W2:Y:S01]  /*0cf0*/  LDS.128 R4, [UR4+0x80] ;  /* 0x00008004ff047984 */ /* 0x004ea20008000c00 */
[----:B0-----:R-:W-:-:S04]  /*0d00*/  IADD3 R35, P1, P2, R28, R32, R2 ;  /* 0x000000201c237210 */ /* 0x001fc80007a3e002 */
[----:B-1----:R-:W-:Y:S02]  /*0d10*/  IADD3 R35, P3, P4, R24, R35, R30 ;  /* 0x0000002318237210 */ /* 0x002fe40007c7e01e */
[----:B------:R-:W-:Y:S02]  /*0d20*/  IADD3.X R29, PT, PT, R29, R33, R3, P1, P2 ;  /* 0x000000211d1d7210 */ /* 0x000fe40000fe4403 */
[----:B---3--:R-:W-:Y:S02]  /*0d30*/  IADD3 R3, P1, P2, R20, R35, R26 ;  /* 0x0000002314037210 */ /* 0x008fe40007a3e01a */
[----:B------:R-:W-:Y:S02]  /*0d40*/  IADD3.X R25, PT, PT, R25, R29, R31, P3, P4 ;  /* 0x0000001d19197210 */ /* 0x000fe40001fe841f */
[----:B----4-:R-:W-:Y:S02]  /*0d50*/  IADD3 R3, P3, P4, R16, R3, R22 ;  /* 0x0000000310037210 */ /* 0x010fe40007c7e016 */
[----:B------:R-:W-:-:S02]  /*0d60*/  IADD3.X R21, PT, PT, R21, R25, R27, P1, P2 ;  /* 0x0000001915157210 */ /* 0x000fc40000fe441b */
[----:B-----5:R-:W-:Y:S02]  /*0d70*/  IADD3 R3, P1, P2, R12, R3, R18 ;  /* 0x000000030c037210 */ /* 0x020fe40007a3e012 */
[----:B------:R-:W-:Y:S02]  /*0d80*/  IADD3.X R17, PT, PT, R17, R21, R23, P3, P4 ;  /* 0x0000001511117210 */ /* 0x000fe40001fe8417 */
[----:B------:R-:W-:Y:S02]  /*0d90*/  IADD3 R3, P3, P4, R8, R3, R14 ;  /* 0x0000000308037210 */ /* 0x000fe40007c7e00e */
[----:B------:R-:W-:Y:S02]  /*0da0*/  IADD3.X R13, PT, PT, R13, R17, R19, P1, P2 ;  /* 0x000000110d0d7210 */ /* 0x000fe40000fe4413 */
[----:B--2---:R-:W-:Y:S02]  /*0db0*/  IADD3 R3, P1, P2, R4, R3, R10 ;  /* 0x0000000304037210 */ /* 0x004fe40007a3e00a */
[----:B------:R-:W-:-:S02]  /*0dc0*/  IADD3.X R9, PT, PT, R9, R13, R15, P3, P4 ;  /* 0x0000000d09097210 */ /* 0x000fc40001fe840f */
[----:B------:R-:W-:Y:S02]  /*0dd0*/  IADD3 R2, P3, PT, R3, R6, RZ ;  /* 0x0000000603027210 */ /* 0x000fe40007f7e0ff */
[----:B------:R-:W-:-:S05]  /*0de0*/  IADD3.X R3, PT, PT, R5, R9, R11, P1, P2 ;  /* 0x0000000905037210 */ /* 0x000fca0000fe440b */
[----:B------:R-:W-:Y:S01]  /*0df0*/  IMAD.X R3, R3, 0x1, R7, P3 ;  /* 0x0000000103037824 */ /* 0x000fe200018e0607 */
[----:B------:R-:W-:Y:S06]  /*0e00*/  BRA `(.L_x_197) ;  /* 0x00000018000c7947 */ /* 0x000fec0003800000 */
.L_x_196:
[----:B------:R-:W-:Y:S01]  /*0e10*/  LOP3.LUT R0, R5, 0x3e0, RZ, 0xc0, !PT ;  /* 0x000003e005007812 */ /* 0x000fe200078ec0ff */
[----:B------:R-:W0:Y:S03]  /*0e20*/  S2R R12, SR_LANEID ;  /* 0x00000000000c7919 */ /* 0x000e260000000000 */
[----:B------:R-:W-:Y:S01]  /*0e30*/  LOP3.LUT R9, RZ, R0, RZ, 0x33, !PT ;  /* 0x00000000ff097212 */ /* 0x000fe200078e33ff */
[----:B------:R-:W-:-:S04]  /*0e40*/  VIADD R7, R0, 0x20 ;  /* 0x0000002000077836 */ /* 0x000fc80000000000 */
[----:B------:R-:W-:Y:S01]  /*0e50*/  IMAD.IADD R9, R9, 0x1, R4 ;  /* 0x0000000109097824 */ /* 0x000fe200078e0204 */
[----:B------:R-:W-:-:S04]  /*0e60*/  ISETP.GT.AND P0, PT, R7, R4, PT ;  /* 0x000000040700720c */ /* 0x000fc80003f04270 */
[----:B------:R-:W-:-:S05]  /*0e70*/  SEL R9, R9, 0x1f, P0 ;  /* 0x0000001f09097807 */ /* 0x000fca0000000000 */
[----:B-----5:R-:W1:Y:S04]  /*0e80*/  SHFL.DOWN PT, R0, R2, 0x1, R9 ;  /* 0x0820000002007989 */ /* 0x020e6800000e0009 */
[----:B------:R-:W2:Y:S01]  /*0e90*/  SHFL.DOWN PT, R6, R3, 0x1, R9 ;  /* 0x0820000003067989 */ /* 0x000ea200000e0009 */
[C---:B0-----:R-:W-:Y:S01]  /*0ea0*/  ISETP.GE.AND P0, PT, R12.reuse, R9, PT ;  /* 0x000000090c00720c */ /* 0x041fe20003f06270 */
[C---:B------:R-:W-:Y:S01]  /*0eb0*/  VIADD R8, R12.reuse, 0x2 ;  /* 0x000000020c087836 */ /* 0x040fe20000000000 */
[----:B------:R-:W-:Y:S02]  /*0ec0*/  ISETP.NE.AND P2, PT, R12, RZ, PT ;  /* 0x000000ff0c00720c */ /* 0x000fe40003f45270 */
[----:B-1----:R-:W-:Y:S02]  /*0ed0*/  SEL R7, R0, RZ, !P0 ;  /* 0x000000ff00077207 */ /* 0x002fe40004000000 */
[----:B--2---:R-:W-:-:S02]  /*0ee0*/  SEL R6, R6, RZ, !P0 ;  /* 0x000000ff06067207 */ /* 0x004fc40004000000 */
[----:B------:R-:W-:-:S05]  /*0ef0*/  IADD3 R7, P0, PT, R2, R7, RZ ;  /* 0x0000000702077210 */ /* 0x000fca0007f1e0ff */
[----:B------:R-:W-:Y:S01]  /*0f00*/  IMAD.X R11, R3, 0x1, R6, P0 ;  /* 0x00000001030b7824 */ /* 0x000fe200000e0606 */
[----:B------:R-:W0:Y:S01]  /*0f10*/  SHFL.DOWN PT, R0, R7, 0x2, R9 ;  /* 0x0840000007007989 */ /* 0x000e2200000e0009 */
[----:B------:R-:W-:-:S03]  /*0f20*/  ISETP.GT.AND P0, PT, R8, R9, PT ;  /* 0x000000090800720c */ /* 0x000fc60003f04270 */
[----:B------:R-:W1:Y:S01]  /*0f30*/  SHFL.DOWN PT, R6, R11, 0x2, R9 ;  /* 0x084000000b067989 */ /* 0x000e6200000e0009 */
[----:B0-----:R-:W-:-:S04]  /*0f40*/  SEL R0, R0, RZ, !P0 ;  /* 0x000000ff00007207 */ /* 0x001fc80004000000 */
[----:B------:R-:W-:Y:S02]  /*0f50*/  IADD3 R8, P1, PT, R0, R7, RZ ;  /* 0x0000000700087210 */ /* 0x000fe40007f3e0ff */
[----:B-1----:R-:W-:-:S03]  /*0f60*/  SEL R6, R6, RZ, !P0 ;  /* 0x000000ff06067207 */ /* 0x002fc60004000000 */
[----:B------:R-:W0:Y:S02]  /*0f70*/  SHFL.DOWN PT, R0, R8, 0x4, R9 ;  /* 0x0880000008007989 */ /* 0x000e2400000e0009 */
[----:B------:R-:W-:Y:S02]  /*0f80*/  IMAD.X R10, R6, 0x1, R11, P1 ;  /* 0x00000001060a7824 */ /* 0x000fe400008e060b */
[----:B------:R-:W-:Y:S01]  /*0f90*/  VIADD R6, R12, 0x4 ;  /* 0x000000040c067836 */ /* 0x000fe20000000000 */
[----:B------:R-:W1:Y:S02]  /*0fa0*/  @!P2 S2R R11, SR_CgaCtaId ;  /* 0x00000000000ba919 */ /* 0x000e640000008800 */
[----:B------:R-:W2:Y:S02]  /*0fb0*/  SHFL.DOWN PT, R2, R10, 0x4, R9 ;  /* 0x088000000a027989 */ /* 0x000ea400000e0009 */
[----:B------:R-:W-:Y:S01]  /*0fc0*/  ISETP.GT.AND P0, PT, R6, R9, PT ;  /* 0x000000090600720c */ /* 0x000fe20003f04270 */
[----:B------:R-:W-:-:S03]  /*0fd0*/  VIADD R6, R12, 0x8 ;  /* 0x000000080c067836 */ /* 0x000fc60000000000 */
[----:B0-----:R-:W-:-:S04]  /*0fe0*/  SEL R0, R0, RZ, !P0 ;  /* 0x000000ff00007207 */ /* 0x001fc80004000000 */
[----:B------:R-:W-:Y:S02]  /*0ff0*/  IADD3 R3, P1, PT, R0, R8, RZ ;  /* 0x0000000800037210 */ /* 0x000fe40007f3e0ff */
[----:B--2---:R-:W-:-:S03]  /*1000*/  SEL R2, R2, RZ, !P0 ;  /* 0x000000ff02027207 */ /* 0x004fc60004000000 */
[----:B------:R-:W0:Y:S01]  /*1010*/  SHFL.DOWN PT, R0, R3, 0x8, R9 ;  /* 0x0900000003007989 */ /* 0x000e2200000e0009 */
[----:B------:R-:W-:Y:S01]  /*1020*/  ISETP.GT.AND P0, PT, R6, R9, PT ;  /* 0x000000090600720c */ /* 0x000fe20003f04270 */
[----:B------:R-:W-:-:S05]  /*1030*/  IMAD.X R7, R2, 0x1, R10, P1 ;  /* 0x0000000102077824 */ /* 0x000fca00008e060a */
[----:B------:R-:W2:Y:S01]  /*1040*/  SHFL.DOWN PT, R2, R7, 0x8, R9 ;  /* 0x0900000007027989 */ /* 0x000ea200000e0009 */
[----:B0-----:R-:W-:-:S04]  /*1050*/  SEL R0, R0, RZ, !P0 ;  /* 0x000000ff00007207 */ /* 0x001fc80004000000 */
[----:B------:R-:W-:Y:S02]  /*1060*/  IADD3 R6, P1, PT, R0, R3, RZ ;  /* 0x0000000300067210 */ /* 0x000fe40007f3e0ff */
[----:B--2---:R-:W-:-:S03]  /*1070*/  SEL R2, R2, RZ, !P0 ;  /* 0x000000ff02027207 */ /* 0x004fc60004000000 */
[----:B------:R-:W0:Y:S02]  /*1080*/  SHFL.DOWN PT, R0, R6, 0x10, R9 ;  /* 0x0a00000006007989 */ /* 0x000e2400000e0009 */
[----:B------:R-:W-:Y:S01]  /*1090*/  IMAD.X R8, R2, 0x1, R7, P1 ;  /* 0x0000000102087824 */ /* 0x000fe200008e0607 */
[----:B------:R-:W-:Y:S01]  /*10a0*/  @!P2 SHF.R.U32.HI R7, RZ, 0x2, R5 ;  /* 0x00000002ff07a819 */ /* 0x000fe20000011605 */
[----:B------:R-:W-:-:S03]  /*10b0*/  VIADD R2, R12, 0x10 ;  /* 0x000000100c027836 */ /* 0x000fc60000000000 */
[----:B------:R-:W2:Y:S01]  /*10c0*/  SHFL.DOWN PT, R3, R8, 0x10, R9 ;  /* 0x0a00000008037989 */ /* 0x000ea200000e0009 */
[----:B------:R-:W-:Y:S02]  /*10d0*/  @!P2 LOP3.LUT R7, R7, 0xf8, RZ, 0xc0, !PT ;  /* 0x000000f80707a812 */ /* 0x000fe400078ec0ff */
[----:B------:R-:W-:Y:S02]  /*10e0*/  ISETP.GT.AND P0, PT, R2, R9, PT ;  /* 0x000000090200720c */ /* 0x000fe40003f04270 */
[----:B------:R-:W-:-:S04]  /*10f0*/  @!P2 MOV R2, 0x400 ;  /* 0x000004000002a802 */ /* 0x000fc80000000f00 */
[----:B-1----:R-:W-:-:S05]  /*1100*/  @!P2 LEA R10, R11, R2, 0x18 ;  /* 0x000000020b0aa211 */ /* 0x002fca00078ec0ff */
[----:B------:R-:W-:Y:S01]  /*1110*/  @!P2 IMAD.IADD R7, R7, 0x1, R10 ;  /* 0x000000010707a824 */ /* 0x000fe200078e020a */
[----:B0-----:R-:W-:-:S04]  /*1120*/  SEL R0, R0, RZ, !P0 ;  /* 0x000000ff00007207 */ /* 0x001fc80004000000 */
[----:B------:R-:W-:Y:S02]  /*1130*/  IADD3 R2, P1, PT, R0, R6, RZ ;  /* 0x0000000600027210 */ /* 0x000fe40007f3e0ff */
[----:B--2---:R-:W-:Y:S02]  /*1140*/  SEL R3, R3, RZ, !P0 ;  /* 0x000000ff03037207 */ /* 0x004fe40004000000 */
[----:B------:R-:W-:-:S03]  /*1150*/  ISETP.NE.AND P0, PT, R5, RZ, PT ;  /* 0x000000ff0500720c */ /* 0x000fc60003f05270 */
[----:B------:R-:W-:-:S05]  /*1160*/  IMAD.X R3, R3, 0x1, R8, P1 ;  /* 0x0000000103037824 */ /* 0x000fca00008e0608 */
[----:B------:R1:W-:Y:S01]  /*1170*/  @!P2 STS.64 [R7+0x10], R2 ;  /* 0x000010020700a388 */ /* 0x0003e20000000a00 */
[----:B------:R-:W-:Y:S06]  /*1180*/  BAR.SYNC.DEFER_BLOCKING 0x0 ;  /* 0x0000000000007b1d */ /* 0x000fec0000010000 */
[----:B------:R-:W-:Y:S05]  /*1190*/  @P0 BRA `(.L_x_197) ;  /* 0x0000001400280947 */ /* 0x000fea0003800000 */
[----:B------:R-:W0:Y:S01]  /*11a0*/  S2UR UR5, SR_CgaCtaId ;  /* 0x00000000000579c3 */ /* 0x000e220000008800 */
[----:B------:R-:W-:Y:S01]  /*11b0*/  UMOV UR4, 0x400 ;  /* 0x0000040000047882 */ /* 0x000fe20000000000 */
[C---:B------:R-:W-:Y:S02]  /*11c0*/  ISETP.GT.AND P2, PT, R4.reuse, 0x40, PT ;  /* 0x000000400400780c */ /* 0x040fe40003f44270 */
[C---:B------:R-:W-:Y:S02]  /*11d0*/  ISETP.GT.AND P1, PT, R4.reuse, 0x20, PT ;  /* 0x000000200400780c */ /* 0x040fe40003f24270 */
[C---:B------:R-:W-:Y:S02]  /*11e0*/  ISETP.GT.AND P5, PT, R4.reuse, 0x180, PT ;  /* 0x000001800400780c */ /* 0x040fe40003fa4270 */
[----:B------:R-:W-:Y:S01]  /*11f0*/  ISETP.GT.AND P6, PT, R4, 0x1a0, PT ;  /* 0x000001a00400780c */ /* 0x000fe20003fc4270 */
[----:B0-----:R-:W-:-:S09]  /*1200*/  ULEA UR4, UR5, UR4, 0x18 ;  /* 0x0000000405047291 */ /* 0x001fd2000f8ec0ff */
[----:B------:R-:W0:Y:S04]  /*1210*/  LDS.128 R8, [UR4+0x20] ;  /* 0x00002004ff087984 */ /* 0x000e280008000c00 */
[----:B-1----:R-:W1:Y:S04]  /*1220*/  LDS.64 R6, [UR4+0x18] ;  /* 0x00001804ff067984 */ /* 0x002e680008000a00 */
[----:B------:R-:W2:Y:S04]  /*1230*/  LDS.128 R12, [UR4+0x30] ;  /* 0x00003004ff0c7984 */ /* 0x000ea80008000c00 */
[----:B------:R-:W3:Y:S04]  /*1240*/  LDS.128 R16, [UR4+0x40] ;  /* 0x00004004ff107984 */ /* 0x000ee80008000c00 */
[----:B------:R-:W4:Y:S04]  /*1250*/  LDS.128 R20, [UR4+0x50] ;  /* 0x00005004ff147984 */ /* 0x000f280008000c00 */
[----:B------:R-:W5:Y:S04]  /*1260*/  LDS.128 R24, [UR4+0x60] ;  /* 0x00006004ff187984 */ /* 0x000f680008000c00 */
[----:B------:R-:W5:Y:S04]  /*1270*/  LDS.128 R32, [UR4+0x70] ;  /* 0x00007004ff207984 */ /* 0x000f680008000c00 */
[----:B------:R-:W5:Y:S01]  /*1280*/  LDS.128 R28, [UR4+0x80] ;  /* 0x00008004ff1c7984 */ /* 0x000f620008000c00 */
[----:B0-----:R-:W-:-:S02]  /*1290*/  SEL R5, R8, RZ, P2 ;  /* 0x000000ff08057207 */ /* 0x001fc40001000000 */
[----:B------:R-:W-:Y:S02]  /*12a0*/  SEL R8, R9, RZ, P2 ;  /* 0x000000ff09087207 */ /* 0x000fe40001000000 */
[----:B-1----:R-:W-:Y:S02]  /*12b0*/  SEL R0, R6, RZ, P1 ;  /* 0x000000ff06007207 */ /* 0x002fe40000800000 */
[----:B------:R-:W-:Y:S02]  /*12c0*/  SEL R7, R7, RZ, P1 ;  /* 0x000000ff07077207 */ /* 0x000fe40000800000 */
[C---:B------:R-:W-:Y:S02]  /*12d0*/  ISETP.GT.AND P1, PT, R4.reuse, 0x60, PT ;  /* 0x000000600400780c */ /* 0x040fe40003f24270 */
[----:B------:R-:W-:Y:S02]  /*12e0*/  ISETP.GT.AND P2, PT, R4, 0x80, PT ;  /* 0x000000800400780c */ /* 0x000fe40003f44270 */
[----:B------:R-:W-:-:S02]  /*12f0*/  IADD3 R0, P3, P4, R5, R0, R2 ;  /* 0x0000000005007210 */ /* 0x000fc40007c7e002 */
[----:B------:R-:W-:Y:S02]  /*1300*/  SEL R5, R10, RZ, P1 ;  /* 0x000000ff0a057207 */ /* 0x000fe40000800000 */
[----:B------:R-:W-:Y:S02]  /*1310*/  SEL R11, R11, RZ, P1 ;  /* 0x000000ff0b0b7207 */ /* 0x000fe40000800000 */
[----:B--2---:R-:W-:Y:S02]  /*1320*/  SEL R2, R12, RZ, P2 ;  /* 0x000000ff0c027207 */ /* 0x004fe40001000000 */
[----:B------:R-:W-:Y:S02]  /*1330*/  SEL R6, R13, RZ, P2 ;  /* 0x000000ff0d067207 */ /* 0x000fe40001000000 */
[C---:B------:R-:W-:Y:S02]  /*1340*/  ISETP.GT.AND P1, PT, R4.reuse, 0xa0, PT ;  /* 0x000000a00400780c */ /* 0x040fe40003f24270 */
[----:B------:R-:W-:-:S02]  /*1350*/  ISETP.GT.AND P2, PT, R4, 0xc0, PT ;  /* 0x000000c00400780c */ /* 0x000fc40003f44270 */
[----:B------:R-:W-:Y:S02]  /*1360*/  IADD3.X R7, PT, PT, R8, R7, R3, P3, P4 ;  /* 0x0000000708077210 */ /* 0x000fe40001fe8403 */
[----:B------:R-:W-:Y:S02]  /*1370*/  IADD3 R2, P3, P4, R2, R0, R5 ;  /* 0x0000000002027210 */ /* 0x000fe40007c7e005 */
[----:B------:R-:W-:Y:S02]  /*1380*/  SEL R3, R14, RZ, P1 ;  /* 0x000000ff0e037207 */ /* 0x000fe40000800000 */
[----:B---3--:R-:W-:Y:S02]  /*1390*/  SEL R0, R16, RZ, P2 ;  /* 0x000000ff10007207 */ /* 0x008fe40001000000 */
[----:B------:R-:W-:Y:S02]  /*13a0*/  SEL R14, R15, RZ, P1 ;  /* 0x000000ff0f0e7207 */ /* 0x000fe40000800000 */
[----:B------:R-:W-:-:S02]  /*13b0*/  ISETP.GT.AND P1, PT, R4, 0xe0, PT ;  /* 0x000000e00400780c */ /* 0x000fc40003f24270 */
[----:B------:R-:W-:Y:S02]  /*13c0*/  IADD3.X R6, PT, PT, R6, R7, R11, P3, P4 ;  /* 0x0000000706067210 */ /* 0x000fe40001fe840b */
[----:B------:R-:W-:Y:S02]  /*13d0*/  SEL R5, R17, RZ, P2 ;  /* 0x000000ff11057207 */ /* 0x000fe40001000000 */
[----:B------:R-:W-:Y:S02]  /*13e0*/  IADD3 R0, P3, P4, R0, R2, R3 ;  /* 0x0000000200007210 */ /* 0x000fe40007c7e003 */
[----:B------:R-:W-:Y:S02]  /*13f0*/  ISETP.GT.AND P2, PT, R4, 0x100, PT ;  /* 0x000001000400780c */ /* 0x000fe40003f44270 */
[----:B------:R-:W-:Y:S02]  /*1400*/  SEL R3, R18, RZ, P1 ;  /* 0x000000ff12037207 */ /* 0x000fe40000800000 */
[----:B------:R-:W-:-:S02]  /*1410*/  SEL R19, R19, RZ, P1 ;  /* 0x000000ff13137207 */ /* 0x000fc40000800000 */
[----:B------:R-:W-:Y:S02]  /*1420*/  ISETP.GT.AND P1, PT, R4, 0x120, PT ;  /* 0x000001200400780c */ /* 0x000fe40003f24270 */
[----:B------:R-:W-:Y:S02]  /*1430*/  IADD3.X R5, PT, PT, R5, R6, R14, P3, P4 ;  /* 0x0000000605057210 */ /* 0x000fe40001fe840e */
[----:B----4-:R-:W-:Y:S02]  /*1440*/  SEL R2, R20, RZ, P2 ;  /* 0x000000ff14027207 */ /* 0x010fe40001000000 */
[----:B------:R-:W-:Y:S02]  /*1450*/  SEL R6, R21, RZ, P2 ;  /* 0x000000ff15067207 */ /* 0x000fe40001000000 */
[----:B------:R-:W-:Y:S02]  /*1460*/  ISETP.GT.AND P2, PT, R4, 0x140, PT ;  /* 0x000001400400780c */ /* 0x000fe40003f44270 */
[----:B------:R-:W-:-:S02]  /*1470*/  SEL R7, R22, RZ, P1 ;  /* 0x000000ff16077207 */ /* 0x000fc40000800000 */
[----:B------:R-:W-:Y:S02]  /*1480*/  SEL R22, R23, RZ, P1 ;  /* 0x000000ff17167207 */ /* 0x000fe40000800000 */
[----:B------:R-:W-:Y:S02]  /*1490*/  IADD3 R2, P3, P4, R2, R0, R3 ;  /* 0x0000000002027210 */ /* 0x000fe40007c7e003 */
[----:B------:R-:W-:Y:S02]  /*14a0*/  ISETP.GT.AND P1, PT, R4, 0x160, PT ;  /* 0x000001600400780c */ /* 0x000fe40003f24270 */
[----:B-----5:R-:W-:Y:S02]  /*14b0*/  SEL R0, R24, RZ, P2 ;  /* 0x000000ff18007207 */ /* 0x020fe40001000000 */
[----:B------:R-:W-:Y:S02]  /*14c0*/  IADD3.X R6, PT, PT, R6, R5, R19, P3, P4 ;  /* 0x0000000506067210 */ /* 0x000fe40001fe8413 */
[----:B------:R-:W-:-:S02]  /*14d0*/  SEL R3, R26, RZ, P1 ;  /* 0x000000ff1a037207 */ /* 0x000fc40000800000 */
[----:B------:R-:W-:Y:S02]  /*14e0*/  SEL R27, R27, RZ, P1 ;  /* 0x000000ff1b1b7207 */ /* 0x000fe40000800000 */
[----:B------:R-:W-:Y:S02]  /*14f0*/  SEL R5, R25, RZ, P2 ;  /* 0x000000ff19057207 */ /* 0x000fe40001000000 */
[----:B------:R-:W-:Y:S02]  /*1500*/  IADD3 R0, P1, P3, R0, R2, R7 ;  /* 0x0000000200007210 */ /* 0x000fe40007b3e007 */
[----:B------:R-:W-:Y:S02]  /*1510*/  SEL R2, R32, RZ, P5 ;  /* 0x000000ff20027207 */ /* 0x000fe40002800000 */
[----:B------:R-:W-:Y:S02]  /*1520*/  ISETP.GT.AND P2, PT, R4, 0x1c0, PT ;  /* 0x000001c00400780c */ /* 0x000fe40003f44270 */
[----:B------:R-:W-:-:S02]  /*1530*/  IADD3.X R5, PT, PT, R5, R6, R22, P1, P3 ;  /* 0x0000000605057210 */ /* 0x000fc40000fe6416 */
[----:B------:R-:W-:Y:S02]  /*1540*/  IADD3 R2, P3, P4, R2, R0, R3 ;  /* 0x0000000002027210 */ /* 0x000fe40007c7e003 */
[----:B------:R-:W-:Y:S02]  /*1550*/  SEL R0, R34, RZ, P6 ;  /* 0x000000ff22007207 */ /* 0x000fe40003000000 */
[----:B------:R-:W-:Y:S02]  /*1560*/  SEL R3, R28, RZ, P2 ;  /* 0x000000ff1c037207 */ /* 0x000fe40001000000 */
[----:B------:R-:W-:Y:S02]  /*1570*/  ISETP.GT.AND P1, PT, R4, 0x1e0, PT ;  /* 0x000001e00400780c */ /* 0x000fe40003f24270 */
[----:B------:R-:W-:Y:S02]  /*1580*/  SEL R4, R33, RZ, P5 ;  /* 0x000000ff21047207 */ /* 0x000fe40002800000 */
[----:B------:R-:W-:-:S02]  /*1590*/  SEL R35, R35, RZ, P6 ;  /* 0x000000ff23237207 */ /* 0x000fc40003000000 */
[----:B------:R-:W-:Y:S02]  /*15a0*/  IADD3 R3, P5, P6, R3, R2, R0 ;  /* 0x0000000203037210 */ /* 0x000fe40007ebe000 */
[----:B------:R-:W-:Y:S02]  /*15b0*/  SEL R2, R30, RZ, P1 ;  /* 0x000000ff1e027207 */ /* 0x000fe40000800000 */
[----:B------:R-:W-:Y:S02]  /*15c0*/  IADD3.X R4, PT, PT, R4, R5, R27, P3, P4 ;  /* 0x0000000504047210 */ /* 0x000fe40001fe841b */
[----:B------:R-:W-:Y:S02]  /*15d0*/  SEL R0, R29, RZ, P2 ;  /* 0x000000ff1d007207 */ /* 0x000fe40001000000 */
[----:B------:R-:W-:Y:S02]  /*15e0*/  IADD3 R2, P2, PT, R2, R3, RZ ;  /* 0x0000000302027210 */ /* 0x000fe40007f5e0ff */
[----:B------:R-:W-:-:S02]  /*15f0*/  SEL R3, R31, RZ, P1 ;  /* 0x000000ff1f037207 */ /* 0x000fc40000800000 */
[----:B------:R-:W-:-:S05]  /*1600*/  IADD3.X R0, PT, PT, R0, R4, R35, P5, P6 ;  /* 0x0000000400007210 */ /* 0x000fca0002fec423 */
[----:B------:R-:W-:Y:S01]  /*1610*/  IMAD.X R3, R3, 0x1, R0, P2 ;  /* 0x0000000103037824 */ /* 0x000fe200010e0600 */
[----:B------:R-:W-:Y:S06]  /*1620*/  BRA `(.L_x_197) ;  /* 0x0000001000047947 */ /* 0x000fec0003800000 */
.L_x_183:
[----:B------:R-:W0:Y:S01]  /*1630*/  S2R R39, SR_TID.X ;  /* 0x0000000000277919 */ /* 0x000e220000002100 */
[----:B------:R-:W1:Y:S02]  /*1640*/  LDCU.64 UR4, c[0x0][0x380] ;  /* 0x00007000ff0477ac */ /* 0x000e640008000a00 */
[----:B-1----:R-:W-:Y:S02]  /*1650*/  IMAD.U32 R2, RZ, RZ, UR4 ;  /* 0x00000004ff027e24 */ /* 0x002fe4000f8e00ff */
[----:B------:R-:W-:Y:S02]  /*1660*/  IMAD.U32 R3, RZ, RZ, UR5 ;  /* 0x00000005ff037e24 */ /* 0x000fe4000f8e00ff */
[----:B0-----:R-:W-:-:S05]  /*1670*/  IMAD.WIDE.U32 R18, R39, 0x8, R2 ;  /* 0x0000000827127825 */ /* 0x001fca00078e0002 */
[----:B------:R-:W2:Y:S04]  /*1680*/  LDG.E.64.CONSTANT R20, desc[UR6][R18.64] ;  /* 0x0000000612147981 */ /* 0x000ea8000c1e9b00 */
[----:B------:R-:W2:Y:S04]  /*1690*/  LDG.E.64.CONSTANT R6, desc[UR6][R18.64+0x1000] ;  /* 0x0010000612067981 */ /* 0x000ea8000c1e9b00 */
[----:B------:R-:W2:Y:S04]  /*16a0*/  LDG.E.64.CONSTANT R8, desc[UR6][R18.64+0x2000] ;  /* 0x0020000612087981 */ /* 0x000ea8000c1e9b00 */
[----:B------:R-:W3:Y:S04]  /*16b0*/  LDG.E.64.CONSTANT R10, desc[UR6][R18.64+0x3000] ;  /* 0x00300006120a7981 */ /* 0x000ee8000c1e9b00 */
[----:B------:R-:W3:Y:S04]  /*16c0*/  LDG.E.64.CONSTANT R12, desc[UR6][R18.64+0x4000] ;  /* 0x00400006120c7981 */ /* 0x000ee8000c1e9b00 */
[----:B------:R-:W4:Y:S04]  /*16d0*/  LDG.E.64.CONSTANT R14, desc[UR6][R18.64+0x5000] ;  /* 0x00500006120e7981 */ /* 0x000f28000c1e9b00 */
[----:B------:R-:W4:Y:S01]  /*16e0*/  LDG.E.64.CONSTANT R16, desc[UR6][R18.64+0x6000] ;  /* 0x0060000612107981 */ /* 0x000f22000c1e9b00 */
[----:B------:R-:W-:Y:S01]  /*16f0*/  UMOV UR4, 0xe00 ;  /* 0x00000e0000047882 */ /* 0x000fe20000000000 */
[----:B--2---:R-:W-:-:S04]  /*1700*/  IADD3 R43, P0, P1, R8, R6, R20 ;  /* 0x00000006082b7210 */ /* 0x004fc8000791e014 */
[----:B------:R-:W-:Y:S02]  /*1710*/  IADD3.X R7, PT, PT, R9, R7, R21, P0, P1 ;  /* 0x0000000709077210 */ /* 0x000fe400007e2415 */
[----:B------:R-:W-:Y:S02]  /*1720*/  ISETP.GE.U32.AND P0, PT, R4, 0x1c00, PT ;  /* 0x00001c000400780c */ /* 0x000fe40003f06070 */
[----:B---3--:R-:W-:-:S04]  /*1730*/  IADD3 R43, P2, P3, R12, R10, R43 ;  /* 0x0000000a0c2b7210 */ /* 0x008fc80007b5e02b */
[----:B------:R-:W-:Y:S02]  /*1740*/  IADD3.X R11, PT, PT, R13, R11, R7, P2, P3 ;  /* 0x0000000b0d0b7210 */ /* 0x000fe400017e6407 */
[----:B----4-:R-:W-:-:S04]  /*1750*/  IADD3 R43, P1, P4, R16, R14, R43 ;  /* 0x0000000e102b7210 */ /* 0x010fc80007c3e02b */
[----:B------:R-:W-:Y:S01]  /*1760*/  IADD3.X R41, PT, PT, R17, R15, R11, P1, P4 ;  /* 0x0000000f11297210 */ /* 0x000fe20000fe840b */
[----:B------:R-:W-:Y:S08]  /*1770*/  @!P0 BRA `(.L_x_198) ;  /* 0x0000000000708947 */ /* 0x000ff00003800000 */
[----:B------:R-:W0:Y:S01]  /*1780*/  LDC R20, c[0x0][0x390] ;  /* 0x0000e400ff147b82 */ /* 0x000e220000000800 */
[----:B------:R-:W-:Y:S01]  /*1790*/  VIADD R21, R4, 0xfffff200 ;  /* 0xfffff20004157836 */ /* 0x000fe20000000000 */
[----:B------:R-:W-:-:S06]  /*17a0*/  UMOV UR4, 0xe00 ;  /* 0x00000e0000047882 */ /* 0x000fcc0000000000 */
[----:B------:R-:W1:Y:S02]  /*17b0*/  LDC.64 R2, c[0x0][0x380] ;  /* 0x0000e000ff027b82 */ /* 0x000e640000000a00 */
.L_x_200:
[----:B------:R-:W-:-:S04]  /*17c0*/  VIADD R7, R39, UR4 ;  /* 0x0000000427077c36 */ /* 0x000fc80008000000 */
[----:B-1----:R-:W-:-:S05]  /*17d0*/  IMAD.WIDE.U32 R6, R7, 0x8, R2 ;  /* 0x0000000807067825 */ /* 0x002fca00078e0002 */
[----:B------:R-:W2:Y:S04]  /*17e0*/  LDG.E.64.CONSTANT R4, desc[UR6][R6.64] ;  /* 0x0000000606047981 */ /* 0x000ea8000c1e9b00 */
[----:B------:R-:W2:Y:S04]  /*17f0*/  LDG.E.64.CONSTANT R8, desc[UR6][R6.64+0x1000] ;  /* 0x0010000606087981 */ /* 0x000ea8000c1e9b00 */
[----:B------:R-:W3:Y:S04]  /*1800*/  LDG.E.64.CONSTANT R10, desc[UR6][R6.64+0x2000] ;  /* 0x00200006060a7981 */ /* 0x000ee8000c1e9b00 */
[----:B------:R-:W3:Y:S04]  /*1810*/  LDG.E.64.CONSTANT R12, desc[UR6][R6.64+0x3000] ;  /* 0x00300006060c7981 */ /* 0x000ee8000c1e9b00 */
[----:B------:R-:W4:Y:S04]  /*1820*/  LDG.E.64.CONSTANT R14, desc[UR6][R6.64+0x4000] ;  /* 0x00400006060e7981 */ /* 0x000f28000c1e9b00 */
[----:B------:R-:W4:Y:S04]  /*1830*/  LDG.E.64.CONSTANT R16, desc[UR6][R6.64+0x5000] ;  /* 0x0050000606107981 */ /* 0x000f28000c1e9b00 */
[----:B------:R-:W5:Y:S01]  /*1840*/  LDG.E.64.CONSTANT R18, desc[UR6][R6.64+0x6000] ;  /* 0x0060000606127981 */ /* 0x000f62000c1e9b00 */
[----:B--2---:R-:W-:Y:S01]  /*1850*/  IADD3 R43, P0, P1, R8, R4, R43 ;  /* 0x00000004082b7210 */ /* 0x004fe2000791e02b */
[----:B0-----:R-:W-:-:S03]  /*1860*/  IMAD.MOV.U32 R4, RZ, RZ, R20 ;  /* 0x000000ffff047224 */ /* 0x001fc600078e0014 */
[----:B------:R-:W-:Y:S01]  /*1870*/  IADD3.X R5, PT, PT, R9, R5, R41, P0, P1 ;  /* 0x0000000509057210 */ /* 0x000fe200007e2429 */
[----:B------:R-:W-:Y:S01]  /*1880*/  VIADD R0, R4, -UR4 ;  /* 0x8000000404007c36 */ /* 0x000fe20008000000 */
[----:B---3--:R-:W-:-:S04]  /*1890*/  IADD3 R43, P2, P3, R12, R10, R43 ;  /* 0x0000000a0c2b7210 */ /* 0x008fc80007b5e02b */
[----:B------:R-:W-:Y:S02]  /*18a0*/  ISETP.GE.AND P0, PT, R0, 0xe00, PT ;  /* 0x00000e000000780c */ /* 0x000fe40003f06270 */
[----:B------:R-:W-:Y:S02]  /*18b0*/  IADD3.X R11, PT, PT, R13, R11, R5, P2, P3 ;  /* 0x0000000b0d0b7210 */ /* 0x000fe400017e6405 */
[----:B----4-:R-:W-:-:S04]  /*18c0*/  IADD3 R43, P1, P4, R16, R14, R43 ;  /* 0x0000000e102b7210 */ /* 0x010fc80007c3e02b */
[----:B-----5:R-:W-:Y:S02]  /*18d0*/  IADD3 R43, P2, PT, R18, R43, RZ ;  /* 0x0000002b122b7210 */ /* 0x020fe40007f5e0ff */
[----:B------:R-:W-:-:S05]  /*18e0*/  IADD3.X R15, PT, PT, R17, R15, R11, P1, P4 ;  /* 0x0000000f110f7210 */ /* 0x000fca0000fe840b */
[----:B------:R-:W-:Y:S01]  /*18f0*/  IMAD.X R41, R19, 0x1, R15, P2 ;  /* 0x0000000113297824 */ /* 0x000fe200010e060f */
[----:B------:R-:W-:Y:S06]  /*1900*/  @!P0 BRA `(.L_x_199) ;  /* 0x0000000800248947 */ /* 0x000fec0003800000 */
[----:B------:R-:W-:-:S06]  /*1910*/  UIADD3 UR4, UPT, UPT, UR4, 0xe00, URZ ;  /* 0x00000e0004047890 */ /* 0x000fcc000fffe0ff */
[----:B------:R-:W-:-:S13]  /*1920*/  ISETP.LT.AND P0, PT, R21, UR4, PT ;  /* 0x0000000415007c0c */ /* 0x000fda000bf01270 */
[----:B------:R-:W-:Y:S05]  /*1930*/  @!P0 BRA `(.L_x_200) ;  /* 0xfffffffc00a08947 */ /* 0x000fea000383ffff */
.L_x_198:
        /* <DEDUP_REMOVED lines=19> */
.L_x_204:
[----:B------:R-:W-:-:S06]  /*1a70*/  IMAD.WIDE.U32 R4, R7, 0x8, R2 ;  /* 0x0000000807047825 */ /* 0x000fcc00078e0002 */
[----:B------:R-:W2:Y:S01]  /*1a80*/  LDG.E.64.CONSTANT R4, desc[UR6][R4.64] ;  /* 0x0000000604047981 */ /* 0x000ea2000c1e9b00 */
[----:B------:R-:W-:Y:S02]  /*1a90*/  VIADD R6, R6, 0x1 ;  /* 0x0000000106067836 */ /* 0x000fe40000000000 */
[----:B------:R-:W-:Y:S02]  /*1aa0*/  VIADD R45, R45, 0x200 ;  /* 0x000002002d2d7836 */ /* 0x000fe40000000000 */
[----:B------:R-:W-:Y:S01]  /*1ab0*/  VIADD R7, R7, 0x200 ;  /* 0x0000020007077836 */ /* 0x000fe20000000000 */
[----:B------:R-:W-:Y:S02]  /*1ac0*/  ISETP.NE.AND P0, PT, R6, RZ, PT ;  /* 0x000000ff0600720c */ /* 0x000fe40003f05270 */
[----:B--2---:R-:W-:-:S05]  /*1ad0*/  IADD3 R43, P2, PT, R4, R43, RZ ;  /* 0x0000002b042b7210 */ /* 0x004fca0007f5e0ff */
[----:B------:R-:W-:-:S06]  /*1ae0*/  IMAD.X R41, R5, 0x1, R41, P2 ;  /* 0x0000000105297824 */ /* 0x000fcc00010e0629 */
[----:B------:R-:W-:Y:S05]  /*1af0*/  @P0 BRA `(.L_x_204) ;  /* 0xfffffffc00dc0947 */ /* 0x000fea000383ffff */
.L_x_203:
[----:B------:R-:W-:Y:S05]  /*1b00*/  BSYNC.RECONVERGENT B2 ;  /* 0x0000000000027941 */ /* 0x000fea0003800200 */
.L_x_202:
        /* <DEDUP_REMOVED lines=16> */
.L_x_207:
[C-C-:B------:R-:W-:Y:S01]  /*1c10*/  IMAD.WIDE.U32 R8, R38.reuse, 0x8, R2.reuse ;  /* 0x0000000826087825 */ /* 0x140fe200078e0002 */
[----:B------:R-:W2:Y:S03]  /*1c20*/  LDG.E.64.CONSTANT R4, desc[UR6][R6.64+-0x1000] ;  /* 0xfff0000606047981 */ /* 0x000ea6000c1e9b00 */
[----:B------:R-:W-:Y:S01]  /*1c30*/  VIADD R25, R38, 0x800 ;  /* 0x0000080026197836 */ /* 0x000fe20000000000 */
[----:B------:R-:W3:Y:S04]  /*1c40*/  LDG.E.64.CONSTANT R10, desc[UR6][R6.64] ;  /* 0x00000006060a7981 */ /* 0x000ee8000c1e9b00 */
[----:B------:R-:W2:Y:S01]  /*1c50*/  LDG.E.64.CONSTANT R8, desc[UR6][R8.64] ;  /* 0x0000000608087981 */ /* 0x000ea2000c1e9b00 */
[----:B------:R-:W-:-:S03]  /*1c60*/  IMAD.WIDE.U32 R24, R25, 0x8, R2 ;  /* 0x0000000819187825 */ /* 0x000fc600078e0002 */
[----:B------:R-:W3:Y:S01]  /*1c70*/  LDG.E.64.CONSTANT R26, desc[UR6][R6.64+0x1000] ;  /* 0x00100006061a7981 */ /* 0x000ee2000c1e9b00 */
[----:B------:R-:W-:-:S03]  /*1c80*/  VIADD R17, R38, 0x1000 ;  /* 0x0000100026117836 */ /* 0x000fc60000000000 */
[----:B------:R-:W4:Y:S01]  /*1c90*/  LDG.E.64.CONSTANT R22, desc[UR6][R6.64+0x3000] ;  /* 0x0030000606167981 */ /* 0x000f22000c1e9b00 */
[----:B------:R-:W-:-:S03]  /*1ca0*/  IMAD.WIDE.U32 R16, R17, 0x8, R2 ;  /* 0x0000000811107825 */ /* 0x000fc600078e0002 */
[----:B------:R-:W4:Y:S04]  /*1cb0*/  LDG.E.64.CONSTANT R24, desc[UR6][R24.64] ;  /* 0x0000000618187981 */ /* 0x000f28000c1e9b00 */
[----:B------:R-:W5:Y:S04]  /*1cc0*/  LDG.E.64.CONSTANT R20, desc[UR6][R6.64+0x4000] ;  /* 0x0040000606147981 */ /* 0x000f68000c1e9b00 */
[----:B------:R-:W5:Y:S04]  /*1cd0*/  LDG.E.64.CONSTANT R18, desc[UR6][R6.64+0x5000] ;  /* 0x0050000606127981 */ /* 0x000f68000c1e9b00 */
[----:B------:R-:W5:Y:S04]  /*1ce0*/  LDG.E.64.CONSTANT R14, desc[UR6][R6.64+0x7000] ;  /* 0x00700006060e7981 */ /* 0x000f68000c1e9b00 */
[----:B------:R-:W5:Y:S01]  /*1cf0*/  LDG.E.64.CONSTANT R16, desc[UR6][R16.64] ;  /* 0x0000000610107981 */ /* 0x000f62000c1e9b00 */
[----:B------:R-:W-:-:S03]  /*1d00*/  VIADD R33, R38, 0x1800 ;  /* 0x0000180026217836 */ /* 0x000fc60000000000 */
[----:B------:R-:W5:Y:S04]  /*1d10*/  LDG.E.64.CONSTANT R12, desc[UR6][R6.64+0x8000] ;  /* 0x00800006060c7981 */ /* 0x000f68000c1e9b00 */
[----:B------:R-:W5:Y:S01]  /*1d20*/  LDG.E.64.CONSTANT R28, desc[UR6][R6.64+0x9000] ;  /* 0x00900006061c7981 */ /* 0x000f62000c1e9b00 */
[----:B------:R-:W-:-:S03]  /*1d30*/  IMAD.WIDE.U32 R32, R33, 0x8, R2 ;  /* 0x0000000821207825 */ /* 0x000fc600078e0002 */
[----:B------:R-:W5:Y:S04]  /*1d40*/  LDG.E.64.CONSTANT R30, desc[UR6][R6.64+0xb000] ;  /* 0x00b00006061e7981 */ /* 0x000f68000c1e9b00 */
[----:B------:R-:W5:Y:S04]  /*1d50*/  LDG.E.64.CONSTANT R32, desc[UR6][R32.64] ;  /* 0x0000000620207981 */ /* 0x000f68000c1e9b00 */
[----:B------:R-:W5:Y:S04]  /*1d60*/  LDG.E.64.CONSTANT R34, desc[UR6][R6.64+0xc000] ;  /* 0x00c0000606227981 */ /* 0x000f68000c1e9b00 */
[----:B------:R0:W5:Y:S01]  /*1d70*/  LDG.E.64.CONSTANT R36, desc[UR6][R6.64+0xd000] ;  /* 0x00d0000606247981 */ /* 0x000162000c1e9b00 */
[----:B------:R-:W-:-:S02]  /*1d80*/  VIADD R45, R45, 0x2000 ;  /* 0x000020002d2d7836 */ /* 0x000fc40000000000 */
[----:B------:R-:W-:Y:S01]  /*1d90*/  VIADD R38, R38, 0x2000 ;  /* 0x0000200026267836 */ /* 0x000fe20000000000 */
[----:B0-----:R-:W-:-:S05]  /*1da0*/  IADD3 R6, P6, PT, R6, 0x10000, RZ ;  /* 0x0001000006067810 */ /* 0x001fca0007fde0ff */
[----:B------:R-:W-:Y:S01]  /*1db0*/  IMAD.X R7, RZ, RZ, R7, P6 ;  /* 0x000000ffff077224 */ /* 0x000fe200030e0607 */
[----:B--2---:R-:W-:-:S04]  /*1dc0*/  IADD3 R43, P1, P2, R4, R8, R43 ;  /* 0x00000008042b7210 */ /* 0x004fc80007a3e02b */
[----:B---3--:R-:W-:Y:S02]  /*1dd0*/  IADD3 R43, P3, P4, R26, R10, R43 ;  /* 0x0000000a1a2b7210 */ /* 0x008fe40007c7e02b */
[----:B------:R-:W-:-:S04]  /*1de0*/  IADD3.X R5, PT, PT, R5, R9, R41, P1, P2 ;  /* 0x0000000905057210 */ /* 0x000fc80000fe4429 */
[----:B------:R-:W-:Y:S02]  /*1df0*/  IADD3.X R11, PT, PT, R27, R11, R5, P3, P4 ;  /* 0x0000000b1b0b7210 */ /* 0x000fe40001fe8405 */
[----:B----4-:R-:W-:-:S04]  /*1e00*/  IADD3 R43, P1, P2, R22, R24, R43 ;  /* 0x00000018162b7210 */ /* 0x010fc80007a3e02b */
[----:B------:R-:W-:Y:S02]  /*1e10*/  IADD3.X R23, PT, PT, R23, R25, R11, P1, P2 ;  /* 0x0000001917177210 */ /* 0x000fe40000fe440b */
[----:B-----5:R-:W-:-:S04]  /*1e20*/  IADD3 R43, P3, P4, R18, R20, R43 ;  /* 0x00000014122b7210 */ /* 0x020fc80007c7e02b */
[----:B------:R-:W-:Y:S02]  /*1e30*/  IADD3.X R19, PT, PT, R19, R21, R23, P3, P4 ;  /* 0x0000001513137210 */ /* 0x000fe40001fe8417 */
[----:B------:R-:W-:-:S04]  /*1e40*/  IADD3 R43, P1, P2, R14, R16, R43 ;  /* 0x000000100e2b7210 */ /* 0x000fc80007a3e02b */
[----:B------:R-:W-:Y:S02]  /*1e50*/  IADD3.X R15, PT, PT, R15, R17, R19, P1, P2 ;  /* 0x000000110f0f7210 */ /* 0x000fe40000fe4413 */
[----:B------:R-:W-:-:S04]  /*1e60*/  IADD3 R43, P3, P4, R28, R12, R43 ;  /* 0x0000000c1c2b7210 */ /* 0x000fc80007c7e02b */
[----:B------:R-:W-:Y:S02]  /*1e70*/  IADD3.X R13, PT, PT, R29, R13, R15, P3, P4 ;  /* 0x0000000d1d0d7210 */ /* 0x000fe40001fe840f */
[----:B------:R-:W-:Y:S02]  /*1e80*/  ISETP.GE.AND P3, PT, R45, R40, PT ;  /* 0x000000282d00720c */ /* 0x000fe40003f66270 */
[----:B------:R-:W-:-:S04]  /*1e90*/  IADD3 R43, P2, P1, R30, R32, R43 ;  /* 0x000000201e2b7210 */ /* 0x000fc8000795e02b */
[----:B------:R-:W-:Y:S02]  /*1ea0*/  IADD3.X R31, PT, PT, R31, R33, R13, P2, P1 ;  /* 0x000000211f1f7210 */ /* 0x000fe400017e240d */
[----:B------:R-:W-:-:S04]  /*1eb0*/  IADD3 R43, P4, P5, R36, R34, R43 ;  /* 0x00000022242b7210 */ /* 0x000fc80007d9e02b */
[----:B------:R-:W-:Y:S01]  /*1ec0*/  IADD3.X R41, PT, PT, R37, R35, R31, P4, P5 ;  /* 0x0000002325297210 */ /* 0x000fe200027ea41f */
[----:B------:R-:W-:Y:S08]  /*1ed0*/  @!P3 BRA `(.L_x_207) ;  /* 0xfffffffc004cb947 */ /* 0x000ff0000383ffff */
.L_x_206:
[----:B------:R-:W-:Y:S05]  /*1ee0*/  BSYNC.RECONVERGENT B2 ;  /* 0x0000000000027941 */ /* 0x000fea0003800200 */
.L_x_205:
[----:B------:R-:W-:Y:S01]  /*1ef0*/  IMAD.IADD R4, R0, 0x1, -R45 ;  /* 0x0000000100047824 */ /* 0x000fe200078e0a2d */
[----:B------:R-:W-:Y:S04]  /*1f00*/  BSSY.RECONVERGENT B2, `(.L_x_208) ;  /* 0x000001d000027945 */ /* 0x000fe80003800200 */
[----:B------:R-:W-:-:S13]  /*1f10*/  ISETP.GT.AND P1, PT, R4, 0x800, PT ;  /* 0x000008000400780c */ /* 0x000fda0003f24270 */
[----:B------:R-:W-:Y:S05]  /*1f20*/  @!P1 BRA `(.L_x_209) ;  /* 0x0000000000689947 */ /* 0x000fea0003800000 */
[C-C-:B------:R-:W-:Y:S01]  /*1f30*/  IMAD.WIDE.U32 R10, R38.reuse, 0x8, R2.reuse ;  /* 0x00000008260a7825 */ /* 0x140fe200078e0002 */
[----:B------:R-:W2:Y:S03]  /*1f40*/  LDG.E.64.CONSTANT R12, desc[UR6][R6.64+-0x1000] ;  /* 0xfff00006060c7981 */ /* 0x000ea6000c1e9b00 */
[----:B------:R-:W-:Y:S01]  /*1f50*/  VIADD R19, R38, 0x800 ;  /* 0x0000080026137836 */ /* 0x000fe20000000000 */
[----:B------:R-:W3:Y:S04]  /*1f60*/  LDG.E.64.CONSTANT R14, desc[UR6][R6.64] ;  /* 0x00000006060e7981 */ /* 0x000ee8000c1e9b00 */
[----:B------:R-:W2:Y:S01]  /*1f70*/  LDG.E.64.CONSTANT R10, desc[UR6][R10.64] ;  /* 0x000000060a0a7981 */ /* 0x000ea2000c1e9b00 */
[----:B------:R-:W-:-:S03]  /*1f80*/  IMAD.WIDE.U32 R18, R19, 0x8, R2 ;  /* 0x0000000813127825 */ /* 0x000fc600078e0002 */
[----:B------:R-:W3:Y:S04]  /*1f90*/  LDG.E.64.CONSTANT R16, desc[UR6][R6.64+0x1000] ;  /* 0x0010000606107981 */ /* 0x000ee8000c1e9b00 */
[----:B------:R-:W4:Y:S04]  /*1fa0*/  LDG.E.64.CONSTANT R20, desc[UR6][R6.64+0x3000] ;  /* 0x0030000606147981 */ /* 0x000f28000c1e9b00 */
[----:B------:R-:W4:Y:S04]  /*1fb0*/  LDG.E.64.CONSTANT R18, desc[UR6][R18.64] ;  /* 0x0000000612127981 */ /* 0x000f28000c1e9b00 */
[----:B------:R-:W5:Y:S04]  /*1fc0*/  LDG.E.64.CONSTANT R4, desc[UR6][R6.64+0x4000] ;  /* 0x0040000606047981 */ /* 0x000f68000c1e9b00 */
[----:B------:R-:W5:Y:S01]  /*1fd0*/  LDG.E.64.CONSTANT R8, desc[UR6][R6.64+0x5000] ;  /* 0x0050000606087981 */ /* 0x000f62000c1e9b00 */
[----:B------:R-:W-:-:S02]  /*1fe0*/  VIADD R45, R45, 0x1000 ;  /* 0x000010002d2d7836 */ /* 0x000fc40000000000 */
[----:B------:R-:W-:Y:S01]  /*1ff0*/  VIADD R38, R38, 0x1000 ;  /* 0x0000100026267836 */ /* 0x000fe20000000000 */
[----:B--2---:R-:W-:-:S04]  /*2000*/  IADD3 R43, P0, P1, R12, R10, R43 ;  /* 0x0000000a0c2b7210 */ /* 0x004fc8000791e02b */
[----:B------:R-:W-:Y:S02]  /*2010*/  IADD3.X R13, PT, PT, R13, R11, R41, P0, P1 ;  /* 0x0000000b0d0d7210 */ /* 0x000fe400007e2429 */
[----:B---3--:R-:W-:Y:S02]  /*2020*/  IADD3 R43, P0, P1, R16, R14, R43 ;  /* 0x0000000e102b7210 */ /* 0x008fe4000791e02b */
[----:B------:R-:W-:Y:S02]  /*2030*/  IADD3 R10, P3, PT, R6, 0x8000, RZ ;  /* 0x00008000060a7810 */ /* 0x000fe40007f7e0ff */
[----:B------:R-:W-:Y:S02]  /*2040*/  IADD3.X R15, PT, PT, R17, R15, R13, P0, P1 ;  /* 0x0000000f110f7210 */ /* 0x000fe400007e240d */
[----:B----4-:R-:W-:Y:S01]  /*2050*/  IADD3 R43, P0, P1, R20, R18, R43 ;  /* 0x00000012142b7210 */ /* 0x010fe2000791e02b */
[----:B------:R-:W-:-:S03]  /*2060*/  IMAD.X R11, RZ, RZ, R7, P3 ;  /* 0x000000ffff0b7224 */ /* 0x000fc600018e0607 */
[----:B------:R-:W-:Y:S02]  /*2070*/  IADD3.X R21, PT, PT, R21, R19, R15, P0, P1 ;  /* 0x0000001315157210 */ /* 0x000fe400007e240f */
[----:B-----5:R-:W-:Y:S01]  /*2080*/  IADD3 R43, P1, P2, R8, R4, R43 ;  /* 0x00000004082b7210 */ /* 0x020fe20007a3e02b */
[----:B------:R-:W-:Y:S01]  /*2090*/  IMAD.MOV.U32 R6, RZ, RZ, R10 ;  /* 0x000000ffff067224 */ /* 0x000fe200078e000a */
[----:B------:R-:W-:Y:S01]  /*20a0*/  PLOP3.LUT P0, PT, PT, PT, PT, 0x8, 0x80 ;  /* 0x000000000080781c */ /* 0x000fe20003f0e170 */
[----:B------:R-:W-:Y:S01]  /*20b0*/  IMAD.MOV.U32 R7, RZ, RZ, R11 ;  /* 0x000000ffff077224 */ /* 0x000fe200078e000b */
[----:B------:R-:W-:-:S11]  /*20c0*/  IADD3.X R41, PT, PT, R9, R5, R21, P1, P2 ;  /* 0x0000000509297210 */ /* 0x000fd60000fe4415 */
.L_x_209:
[----:B------:R-:W-:Y:S05]  /*20d0*/  BSYNC.RECONVERGENT B2 ;  /* 0x0000000000027941 */ /* 0x000fea0003800200 */
.L_x_208:
[----:B------:R-:W-:-:S13]  /*20e0*/  ISETP.LT.OR P0, PT, R45, R0, P0 ;  /* 0x000000002d00720c */ /* 0x000fda0000701670 */
[----:B------:R-:W-:Y:S05]  /*20f0*/  @!P0 BRA `(.L_x_201) ;  /* 0x0000000000248947 */ /* 0x000fea0003800000 */
[----:B------:R-:W-:Y:S01]  /*2100*/  IMAD.WIDE.U32 R2, R38, 0x8, R2 ;  /* 0x0000000826027825 */ /* 0x000fe200078e0002 */
[----:B------:R-:W2:Y:S04]  /*2110*/  LDG.E.64.CONSTANT R4, desc[UR6][R6.64+-0x1000] ;  /* 0xfff0000606047981 */ /* 0x000ea8000c1e9b00 */
[----:B------:R-:W3:Y:S04]  /*2120*/  LDG.E.64.CONSTANT R8, desc[UR6][R6.64] ;  /* 0x0000000606087981 */ /* 0x000ee8000c1e9b00 */
[----:B------:R-:W2:Y:S04]  /*2130*/  LDG.E.64.CONSTANT R2, desc[UR6][R2.64] ;  /* 0x0000000602027981 */ /* 0x000ea8000c1e9b00 */
[----:B------:R-:W3:Y:S01]  /*2140*/  LDG.E.64.CONSTANT R10, desc[UR6][R6.64+0x1000] ;  /* 0x00100006060a7981 */ /* 0x000ee2000c1e9b00 */
[----:B--2---:R-:W-:-:S04]  /*2150*/  IADD3 R43, P0, P1, R4, R2, R43 ;  /* 0x00000002042b7210 */ /* 0x004fc8000791e02b */
[----:B---3--:R-:W-:Y:S02]  /*2160*/  IADD3 R43, P2, P3, R10, R8, R43 ;  /* 0x000000080a2b7210 */ /* 0x008fe40007b5e02b */
[----:B------:R-:W-:-:S04]  /*2170*/  IADD3.X R41, PT, PT, R5, R3, R41, P0, P1 ;  /* 0x0000000305297210 */ /* 0x000fc800007e2429 */
[----:B------:R-:W-:-:S07]  /*2180*/  IADD3.X R41, PT, PT, R11, R9, R41, P2, P3 ;  /* 0x000000090b297210 */ /* 0x000fce00017e6429 */
.L_x_201:
[----:B------:R-:W-:Y:S05]  /*2190*/  BSYNC.RECONVERGENT B1 ;  /* 0x0000000000017941 */ /* 0x000fea0003800200 */
.L_x_199:
[----:B------:R-:W0:Y:S01]  /*21a0*/  S2R R6, SR_LANEID ;  /* 0x0000000000067919 */ /* 0x000e220000000000 */
[----:B------:R-:W1:Y:S04]  /*21b0*/  SHFL.DOWN PT, R0, R43, 0x1, 0x1f ;  /* 0x08201f002b007f89 */ /* 0x000e6800000e0000 */
[----:B------:R-:W2:Y:S01]  /*21c0*/  SHFL.DOWN PT, R2, R41, 0x1, 0x1f ;  /* 0x08201f0029027f89 */ /* 0x000ea200000e0000 */
[C---:B0-----:R-:W-:Y:S02]  /*21d0*/  ISETP.GT.AND P0, PT, R6.reuse, 0x1e, PT ;  /* 0x0000001e0600780c */ /* 0x041fe40003f04270 */
[----:B------:R-:W-:Y:S02]  /*21e0*/  ISETP.GT.AND P1, PT, R6, 0x1d, PT ;  /* 0x0000001d0600780c */ /* 0x000fe40003f24270 */
[----:B-1----:R-:W-:-:S02]  /*21f0*/  SEL R0, R0, RZ, !P0 ;  /* 0x000000ff00007207 */ /* 0x002fc40004000000 */
[----:B--2---:R-:W-:Y:S02]  /*2200*/  SEL R2, R2, RZ, !P0 ;  /* 0x000000ff02027207 */ /* 0x004fe40004000000 */
[----:B------:R-:W-:Y:S02]  /*2210*/  IADD3 R7, P0, PT, R43, R0, RZ ;  /* 0x000000002b077210 */ /* 0x000fe40007f1e0ff */
[----:B------:R-:W-:-:S03]  /*2220*/  ISETP.NE.AND P2, PT, R6, RZ, PT ;  /* 0x000000ff0600720c */ /* 0x000fc60003f45270 */
[----:B------:R-:W-:Y:S01]  /*2230*/  IMAD.X R9, R41, 0x1, R2, P0 ;  /* 0x0000000129097824 */ /* 0x000fe200000e0602 */
[----:B------:R-:W0:Y:S04]  /*2240*/  SHFL.DOWN PT, R0, R7, 0x2, 0x1f ;  /* 0x08401f0007007f89 */ /* 0x000e2800000e0000 */
[----:B------:R-:W1:Y:S05]  /*2250*/  SHFL.DOWN PT, R2, R9, 0x2, 0x1f ;  /* 0x08401f0009027f89 */ /* 0x000e6a00000e0000 */
[----:B------:R-:W2:Y:S01]  /*2260*/  @!P2 S2R R11, SR_CgaCtaId ;  /* 0x00000000000ba919 */ /* 0x000ea20000008800 */
        /* <DEDUP_REMOVED lines=12> */
[----:B------:R-:W-:-:S05]  /*2330*/  IMAD.X R9, R2, 0x1, R5, P0 ;  /* 0x0000000102097824 */ /* 0x000fca00000e0605 */
[----:B------:R-:W1:Y:S01]  /*2340*/  SHFL.DOWN PT, R2, R9, 0x8, 0x1f ;  /* 0x09001f0009027f89 */ /* 0x000e6200000e0000 */
[----:B0-----:R-:W-:-:S04]  /*2350*/  SEL R0, R0, RZ, !P1 ;  /* 0x000000ff00007207 */ /* 0x001fc80004800000 */
[----:B------:R-:W-:Y:S02]  /*2360*/  IADD3 R5, P0, PT, R0, R7, RZ ;  /* 0x0000000700057210 */ /* 0x000fe40007f1e0ff */
[----:B-1----:R-:W-:-:S03]  /*2370*/  SEL R2, R2, RZ, !P1 ;  /* 0x000000ff02027207 */ /* 0x002fc60004800000 */
[----:B------:R-:W0:Y:S01]  /*2380*/  SHFL.DOWN PT, R0, R5, 0x10, 0x1f ;  /* 0x0a001f0005007f89 */ /* 0x000e2200000e0000 */
[----:B------:R-:W-:Y:S02]  /*2390*/  ISETP.GT.AND P1, PT, R6, 0xf, PT ;  /* 0x0000000f0600780c */ /* 0x000fe40003f24270 */
[----:B------:R-:W-:Y:S01]  /*23a0*/  @!P2 SHF.R.U32.HI R6, RZ, 0x2, R39 ;  /* 0x00000002ff06a819 */ /* 0x000fe20000011627 */
[----:B------:R-:W-:Y:S01]  /*23b0*/  IMAD.X R4, R2, 0x1, R9, P0 ;  /* 0x0000000102047824 */ /* 0x000fe200000e0609 */
[----:B------:R-:W-:Y:S02]  /*23c0*/  @!P2 MOV R2, 0x400 ;  /* 0x000004000002a802 */ /* 0x000fe40000000f00 */
[----:B------:R-:W-:Y:S02]  /*23d0*/  @!P2 LOP3.LUT R6, R6, 0xf8, RZ, 0xc0, !PT ;  /* 0x000000f80606a812 */ /* 0x000fe400078ec0ff */
[----:B------:R-:W1:Y:S01]  /*23e0*/  SHFL.DOWN PT, R3, R4, 0x10, 0x1f ;  /* 0x0a001f0004037f89 */ /* 0x000e6200000e0000 */
[----:B--2---:R-:W-:-:S05]  /*23f0*/  @!P2 LEA R11, R11, R2, 0x18 ;  /* 0x000000020b0ba211 */ /* 0x004fca00078ec0ff */
[----:B------:R-:W-:Y:S01]  /*2400*/  @!P2 IMAD.IADD R11, R6, 0x1, R11 ;  /* 0x00000001060ba824 */ /* 0x000fe200078e020b */
[----:B0-----:R-:W-:-:S04]  /*2410*/  SEL R0, R0, RZ, !P1 ;  /* 0x000000ff00007207 */ /* 0x001fc80004800000 */
[----:B------:R-:W-:Y:S02]  /*2420*/  IADD3 R2, P0, PT, R0, R5, RZ ;  /* 0x0000000500027210 */ /* 0x000fe40007f1e0ff */
[----:B-1----:R-:W-:-:S05]  /*2430*/  SEL R3, R3, RZ, !P1 ;  /* 0x000000ff03037207 */ /* 0x002fca0004800000 */
[----:B------:R-:W-:Y:S01]  /*2440*/  IMAD.X R3, R3, 0x1, R4, P0 ;  /* 0x0000000103037824 */ /* 0x000fe200000e0604 */
[----:B------:R-:W-:-:S04]  /*2450*/  ISETP.NE.AND P0, PT, R39, RZ, PT ;  /* 0x000000ff2700720c */ /* 0x000fc80003f05270 */
[----:B------:R0:W-:Y:S01]  /*2460*/  @!P2 STS.64 [R11+0x10], R2 ;  /* 0x000010020b00a388 */ /* 0x0001e20000000a00 */
[----:B------:R-:W-:Y:S08]  /*2470*/  BAR.SYNC.DEFER_BLOCKING 0x0 ;  /* 0x0000000000007b1d */ /* 0x000ff00000010000 */
[----:B------:R-:W-:Y:S05]  /*2480*/  @P0 BRA `(.L_x_197) ;  /* 0x00000000006c0947 */ /* 0x000fea0003800000 */
[----:B------:R-:W1:Y:S01]  /*2490*/  S2UR UR5, SR_CgaCtaId ;  /* 0x00000000000579c3 */ /* 0x000e620000008800 */
[----:B------:R-:W-:Y:S02]  /*24a0*/  UMOV UR4, 0x400 ;  /* 0x0000040000047882 */ /* 0x000fe40000000000 */
[----:B-1----:R-:W-:-:S09]  /*24b0*/  ULEA UR4, UR5, UR4, 0x18 ;  /* 0x0000000405047291 */ /* 0x002fd2000f8ec0ff */
[----:B------:R-:W-:Y:S04]  /*24c0*/  LDS.64 R32, [UR4+0x18] ;  /* 0x00001804ff207984 */ /* 0x000fe80008000a00 */
[----:B------:R-:W1:Y:S04]  /*24d0*/  LDS.128 R28, [UR4+0x20] ;  /* 0x00002004ff1c7984 */ /* 0x000e680008000c00 */
[----:B------:R-:W2:Y:S04]  /*24e0*/  LDS.128 R24, [UR4+0x30] ;  /* 0x00003004ff187984 */ /* 0x000ea80008000c00 */
[----:B------:R-:W3:Y:S04]  /*24f0*/  LDS.128 R20, [UR4+0x40] ;  /* 0x00004004ff147984 */ /* 0x000ee80008000c00 */
[----:B------:R-:W4:Y:S04]  /*2500*/  LDS.128 R16, [UR4+0x50] ;  /* 0x00005004ff107984 */ /* 0x000f280008000c00 */
[----:B------:R-:W5:Y:S04]  /*2510*/  LDS.128 R12, [UR4+0x60] ;  /* 0x00006004ff0c7984 */ /* 0x000f680008000c00 */
[----:B0-----:R-:W0:Y:S04]  /*2520*/  LDS.128 R8, [UR4+0x70] ;  /* 0x00007004ff087984 */ /* 0x001e280008000c00 */
[----:B------:R-:W0:Y:S01]  /*2530*/  LDS.128 R4, [UR4+0x80] ;  /* 0x00008004ff047984 */ /* 0x000e220008000c00 */
[----:B-1----:R-:W-:-:S04]  /*2540*/  IADD3 R35, P1, P2, R28, R32, R2 ;  /* 0x000000201c237210 */ /* 0x002fc80007a3e002 */
[----:B--2---:R-:W-:Y:S02]  /*2550*/  IADD3 R35, P3, P4, R24, R35, R30 ;  /* 0x0000002318237210 */ /* 0x004fe40007c7e01e */
[----:B------:R-:W-:Y:S02]  /*2560*/  IADD3.X R29, PT, PT, R29, R33, R3, P1, P2 ;  /* 0x000000211d1d7210 */ /* 0x000fe40000fe4403 */
[----:B---3--:R-:W-:Y:S02]  /*2570*/  IADD3 R3, P1, P2, R20, R35, R26 ;  /* 0x0000002314037210 */ /* 0x008fe40007a3e01a */
[----:B------:R-:W-:Y:S02]  /*2580*/  IADD3.X R25, PT, PT, R25, R29, R31, P3, P4 ;  /* 0x0000001d19197210 */ /* 0x000fe40001fe841f */
[----:B----4-:R-:W-:Y:S02]  /*2590*/  IADD3 R3, P3, P4, R16, R3, R22 ;  /* 0x0000000310037210 */ /* 0x010fe40007c7e016 */
[----:B------:R-:W-:-:S02]  /*25a0*/  IADD3.X R21, PT, PT, R21, R25, R27, P1, P2 ;  /* 0x0000001915157210 */ /* 0x000fc40000fe441b */
[----:B-----5:R-:W-:Y:S02]  /*25b0*/  IADD3 R3, P1, P2, R12, R3, R18 ;  /* 0x000000030c037210 */ /* 0x020fe40007a3e012 */
[----:B------:R-:W-:Y:S02]  /*25c0*/  IADD3.X R17, PT, PT, R17, R21, R23, P3, P4 ;  /* 0x0000001511117210 */ /* 0x000fe40001fe8417 */
[----:B0-----:R-:W-:Y:S02]  /*25d0*/  IADD3 R3, P3, P4, R8, R3, R14 ;  /* 0x0000000308037210 */ /* 0x001fe40007c7e00e */
[----:B------:R-:W-:Y:S02]  /*25e0*/  IADD3.X R13, PT, PT, R13, R17, R19, P1, P2 ;  /* 0x000000110d0d7210 */ /* 0x000fe40000fe4413 */
[----:B------:R-:W-:Y:S02]  /*25f0*/  IADD3 R3, P1, P2, R4, R3, R10 ;  /* 0x0000000304037210 */ /* 0x000fe40007a3e00a */
[----:B------:R-:W-:-:S02]  /*2600*/  IADD3.X R9, PT, PT, R9, R13, R15, P3, P4 ;  /* 0x0000000d09097210 */ /* 0x000fc40001fe840f */
[----:B------:R-:W-:Y:S02]  /*2610*/  IADD3 R2, P3, PT, R3, R6, RZ ;  /* 0x0000000603027210 */ /* 0x000fe40007f7e0ff */
[----:B------:R-:W-:-:S05]  /*2620*/  IADD3.X R3, PT, PT, R5, R9, R11, P1, P2 ;  /* 0x0000000905037210 */ /* 0x000fca0000fe440b */
[----:B------:R-:W-:-:S07]  /*2630*/  IMAD.X R3, R3, 0x1, R7, P3 ;  /* 0x0000000103037824 */ /* 0x000fce00018e0607 */
.L_x_197:
[----:B------:R-:W-:Y:S05]  /*2640*/  BSYNC.RECONVERGENT B0 ;  /* 0x0000000000007941 */ /* 0x000fea0003800200 */
.L_x_182:
[----:B------:R-:W-:Y:S05]  /*2650*/  @P0 EXIT ;  /* 0x000000000000094d */ /* 0x000fea0003800000 */
[----:B------:R-:W0:Y:S01]  /*2660*/  LDCU.64 UR4, c[0x0][0x398] ;  /* 0x00007300ff0477ac */ /* 0x000e220008000a00 */
[----:B------:R-:W3:Y:S01]  /*2670*/  LDC.64 R4, c[0x0][0x388] ;  /* 0x0000e200ff047b82 */ /* 0x000ee20000000a00 */
[----:B012---:R-:W-:-:S04]  /*2680*/  IADD3 R2, P0, PT, R2, UR4, RZ ;  /* 0x0000000402027c10 */ /* 0x007fc8000ff1e0ff */
[----:B------:R-:W-:-:S05]  /*2690*/  IADD3.X R3, PT, PT, R3, UR5, RZ, P0, !PT ;  /* 0x0000000503037c10 */ /* 0x000fca00087fe4ff */
[----:B---3--:R-:W-:Y:S01]  /*26a0*/  STG.E.64 desc[UR6][R4.64], R2 ;  /* 0x0000000204007986 */ /* 0x008fe2000c101b06 */
[----:B------:R-:W-:Y:S05]  /*26b0*/  EXIT ;  /* 0x000000000000794d */ /* 0x000fea0003800000 */
.L_x_210:
        /* <DEDUP_REMOVED lines=12> */
.L_x_431:


//--------------------- .text._ZN3cub18CUB_300001_SM_10006detail6reduce18DeviceReduceKernelINS2_10policy_hubIlyN4cuda3std3__44plusIlEEE10Policy1000EN6thrust24THRUST_300001_SM_1000_NS18transform_iteratorI11is_positivoNSD_6detail15normal_iteratorINSD_10device_ptrIdEEEEllEEyS9_lNS7_10__identityEEEvT0_PT3_T1_NS0_13GridEvenShareISQ_EET2_T4_ --------------------------
	.section	.text._ZN3cub18CUB_300001_SM_10006detail6reduce18DeviceReduceKernelINS2_10policy_hubIlyN4cuda3std3__44plusIlEEE10Policy1000EN6thrust24THRUST_300001_SM_1000_NS18transform_iteratorI11is_positivoNSD_6detail15normal_iteratorINSD_10device_ptrIdEEEEllEEyS9_lNS7_10__identityEEEvT0_PT3_T1_NS0_13GridEvenShareISQ_EET2_T4_,"ax",@progbits
	.align	128
        .global         _ZN3cub18CUB_300001_SM_10006detail6reduce18DeviceReduceKernelINS2_10policy_hubIlyN4cuda3std3__44plusIlEEE10Policy1000EN6thrust24THRUST_300001_SM_1000_NS18transform_iteratorI11is_positivoNSD_6detail15normal_iteratorINSD_10device_ptrIdEEEEllEEyS9_lNS7_10__identityEEEvT0_PT3_T1_NS0_13GridEvenShareISQ_EET2_T4_
        .type           _ZN3cub18CUB_300001_SM_10006detail6reduce18DeviceReduceKernelINS2_10policy_hubIlyN4cuda3std3__44plusIlEEE10Policy1000EN6thrust24THRUST_300001_SM_1000_NS18transform_iteratorI11is_positivoNSD_6detail15normal_iteratorINSD_10device_ptrIdEEEEllEEyS9_lNS7_10__identityEEEvT0_PT3_T1_NS0_13GridEvenShareISQ_EET2_T4_,@function
        .size           _ZN3cub18CUB_300001_SM_10006detail6reduce18DeviceReduceKernelINS2_10policy_hubIlyN4cuda3std3__44plusIlEEE10Policy1000EN6thrust24THRUST_300001_SM_1000_NS18transform_iteratorI11is_positivoNSD_6detail15normal_iteratorINSD_10device_ptrIdEEEEllEEyS9_lNS7_10__identityEEEvT0_PT3_T1_NS0_13GridEvenShareISQ_EET2_T4_,(.L_x_432 - _ZN3cub18CUB_300001_SM_10006detail6reduce18DeviceReduceKernelINS2_10policy_hubIlyN4cuda3std3__44plusIlEEE10Policy1000EN6thrust24THRUST_300001_SM_1000_NS18transform_iteratorI11is_positivoNSD_6detail15normal_iteratorINSD_10device_ptrIdEEEEllEEyS9_lNS7_10__identityEEEvT0_PT3_T1_NS0_13GridEvenShareISQ_EET2_T4_)
        .other          _ZN3cub18CUB_300001_SM_10006detail6reduce18DeviceReduceKernelINS2_10policy_hubIlyN4cuda3std3__44plusIlEEE10Policy1000EN6thrust24THRUST_300001_SM_1000_NS18transform_iteratorI11is_positivoNSD_6detail15normal_iteratorINSD_10device_ptrIdEEEEllEEyS9_lNS7_10__identityEEEvT0_PT3_T1_NS0_13GridEvenShareISQ_EET2_T4_,@"STO_CUDA_ENTRY STV_DEFAULT"
_ZN3cub18CUB_300001_SM_10006detail6reduce18DeviceReduceKernelINS2_10policy_hubIlyN4cuda3std3__44plusIlEEE10Policy1000EN6thrust24THRUST_300001_SM_1000_NS18transform_iteratorI11is_positivoNSD_6detail15normal_iteratorINSD_10device_ptrIdEEEEllEEyS9_lNS7_10__identityEEEvT0_PT3_T1_NS0_13GridEvenShareISQ_EET2_T4_:
.text._ZN3cub18CUB_300001_SM_10006detail6reduce18DeviceReduceKernelINS2_10policy_hubIlyN4cuda3std3__44plusIlEEE10Policy1000EN6thrust24THRUST_300001_SM_1000_NS18transform_iteratorI11is_positivoNSD_6detail15normal_iteratorINSD_10device_ptrIdEEEEllEEyS9_lNS7_10__identityEEEvT0_PT3_T1_NS0_13GridEvenShareISQ_EET2_T4_:
        /* <DEDUP_REMOVED lines=19> */
[----:B------:R-:W-:Y:S02]  /*0130*/  IMAD.MOV.U32 R7, RZ, RZ, RZ ;  /* 0x000000ffff077224 */ /* 0x000fe400078e00ff */
[----:B------:R-:W-:Y:S01]  /*0140*/  IMAD.MOV.U32 R24, RZ, RZ, RZ ;  /* 0x000000ffff187224 */ /* 0x000fe200078e00ff */
[----:B0-----:R-:W-:Y:S01]  /*0150*/  ISETP.GE.AND P0, PT, R5, R2, PT ;  /* 0x000000020500720c */ /* 0x001fe20003f06270 */
[----:B------:R-:W-:-:S12]  /*0160*/  IMAD.MOV.U32 R3, RZ, RZ, R5 ;  /* 0x000000ffff037224 */ /* 0x000fd800078e0005 */
[----:B------:R-:W-:Y:S05]  /*0170*/  @P0 BRA `(.L_x_214) ;  /* 0x0000000000200947 */ /* 0x000fea0003800000 */
[----:B------:R-:W0:Y:S01]  /*0180*/  LDC.64 R8, c[0x0][0x380] ;  /* 0x0000e000ff087b82 */ /* 0x000e220000000a00 */
[----:B------:R-:W-:-:S04]  /*0190*/  VIADD R3, R5, UR9 ;  /* 0x0000000905037c36 */ /* 0x000fc80008000000 */
[----:B0-----:R-:W-:-:S06]  /*01a0*/  IMAD.WIDE.U32 R8, R3, 0x8, R8 ;  /* 0x0000000803087825 */ /* 0x001fcc00078e0008 */
[----:B------:R-:W2:Y:S01]  /*01b0*/  LDG.E.64 R8, desc[UR16][R8.64] ;  /* 0x0000001008087981 */ /* 0x000ea2000c1e1b00 */
[----:B------:R-:W-:Y:S02]  /*01c0*/  VIADD R3, R5, 0x200 ;  /* 0x0000020005037836 */ /* 0x000fe40000000000 */
[----:B------:R-:W-:Y:S01]  /*01d0*/  IMAD.MOV.U32 R24, RZ, RZ, RZ ;  /* 0x000000ffff187224 */ /* 0x000fe200078e00ff */
[----:B--2---:R-:W-:-:S06]  /*01e0*/  DSETP.GT.AND P0, PT, R8, RZ, PT ;  /* 0x000000ff0800722a */ /* 0x004fcc0003f04000 */
[----:B------:R-:W-:-:S08]  /*01f0*/  SEL R7, RZ, 0x1, !P0 ;  /* 0x00000001ff077807 */ /* 0x000fd00004000000 */
.L_x_214:
[----:B------:R-:W-:Y:S05]  /*0200*/  BSYNC.RECONVERGENT B1 ;  /* 0x0000000000017941 */ /* 0x000fea0003800200 */
.L_x_213:
        /* <DEDUP_REMOVED lines=20> */
.L_x_219:
        /* <DEDUP_REMOVED lines=8> */
[----:B--2---:R-:W-:-:S03]  /*03d0*/  DSETP.GT.AND P2, PT, R10, RZ, PT ;  /* 0x000000ff0a00722a */ /* 0x004fc60003f44000 */
[----:B------:R-:W2:Y:S01]  /*03e0*/  LDG.E.64 R10, desc[UR16][R8.64] ;  /* 0x00000010080a7981 */ /* 0x000ea2000c1e1b00 */
[----:B---3--:R-:W-:Y:S02]  /*03f0*/  DSETP.GT.AND P3, PT, R26, RZ, PT ;  /* 0x000000ff1a00722a */ /* 0x008fe40003f64000 */
[----:B----4-:R-:W-:Y:S01]  /*0400*/  DSETP.GT.AND P1, PT, R18, RZ, PT ;  /* 0x000000ff1200722a */ /* 0x010fe20003f24000 */
[----:B------:R-:W-:Y:S01]  /*0410*/  SEL R19, RZ, 0x1, !P2 ;  /* 0x00000001ff137807 */ /* 0x000fe20005000000 */
[----:B-----5:R-:W-:Y:S02]  /*0420*/  DSETP.GT.AND P2, PT, R12, RZ, PT ;  /* 0x000000ff0c00722a */ /* 0x020fe40003f44000 */
[----:B------:R-:W-:Y:S01]  /*0430*/  SEL R18, RZ, 0x1, !P3 ;  /* 0x00000001ff127807 */ /* 0x000fe20005800000 */
[----:B------:R-:W3:Y:S01]  /*0440*/  LDG.E.64 R12, desc[UR16][R8.64+0x1000] ;  /* 0x00100010080c7981 */ /* 0x000ee2000c1e1b00 */
[----:B------:R-:W-:Y:S02]  /*0450*/  DSETP.GT.AND P5, PT, R14, RZ, PT ;  /* 0x000000ff0e00722a */ /* 0x000fe40003fa4000 */
[----:B------:R-:W-:-:S02]  /*0460*/  IADD3 R7, P3, P4, R18, R7, R19 ;  /* 0x0000000712077210 */ /* 0x000fc40007c7e013 */
[----:B------:R-:W-:Y:S01]  /*0470*/  SEL R14, RZ, 0x1, !P1 ;  /* 0x00000001ff0e7807 */ /* 0x000fe20004800000 */
[----:B------:R-:W-:Y:S01]  /*0480*/  DSETP.GT.AND P6, PT, R16, RZ, PT ;  /* 0x000000ff1000722a */ /* 0x000fe20003fc4000 */
[----:B------:R-:W-:Y:S01]  /*0490*/  SEL R19, RZ, 0x1, !P2 ;  /* 0x00000001ff137807 */ /* 0x000fe20005000000 */
[----:B------:R-:W4:Y:S01]  /*04a0*/  LDG.E.64 R16, desc[UR16][R8.64+0x3000] ;  /* 0x0030001008107981 */ /* 0x000f22000c1e1b00 */
[----:B------:R-:W-:Y:S02]  /*04b0*/  SEL R18, RZ, 0x1, !P5 ;  /* 0x00000001ff127807 */ /* 0x000fe40006800000 */
[----:B------:R-:W-:Y:S02]  /*04c0*/  IADD3 R19, P1, P2, R19, R7, R14 ;  /* 0x0000000713137210 */ /* 0x000fe40007a3e00e */
[----:B------:R-:W5:Y:S01]  /*04d0*/  LDG.E.64 R14, desc[UR16][R8.64+0x2000] ;  /* 0x00200010080e7981 */ /* 0x000f62000c1e1b00 */
[----:B------:R-:W-:-:S04]  /*04e0*/  SEL R7, RZ, 0x1, !P6 ;  /* 0x00000001ff077807 */ /* 0x000fc80007000000 */
[----:B------:R-:W-:Y:S02]  /*04f0*/  IADD3 R7, P5, P6, R7, R19, R18 ;  /* 0x0000001307077210 */ /* 0x000fe40007ebe012 */
[----:B------:R-:W5:Y:S01]  /*0500*/  LDG.E.64 R18, desc[UR16][R8.64+0x4000] ;  /* 0x0040001008127981 */ /* 0x000f62000c1e1b00 */
[----:B------:R-:W-:Y:S01]  /*0510*/  IADD3.X R24, PT, PT, RZ, R24, RZ, P3, P4 ;  /* 0x00000018ff187210 */ /* 0x000fe20001fe84ff */
[----:B------:R-:W-:Y:S02]  /*0520*/  DSETP.GT.AND P3, PT, R20, RZ, PT ;  /* 0x000000ff1400722a */ /* 0x000fe40003f64000 */
[----:B------:R-:W5:Y:S01]  /*0530*/  LDG.E.64 R20, desc[UR16][R8.64+0x5000] ;  /* 0x0050001008147981 */ /* 0x000f62000c1e1b00 */
[----:B------:R-:W-:-:S03]  /*0540*/  DSETP.GT.AND P4, PT, R22, RZ, PT ;  /* 0x000000ff1600722a */ /* 0x000fc60003f84000 */
[----:B------:R-:W5:Y:S01]  /*0550*/  LDG.E.64 R22, desc[UR16][R8.64+0x6000] ;  /* 0x0060001008167981 */ /* 0x000f62000c1e1b00 */
[----:B------:R-:W-:Y:S01]  /*0560*/  SEL R25, RZ, 0x1, !P3 ;  /* 0x00000001ff197807 */ /* 0x000fe20005800000 */
[----:B--2---:R-:W-:Y:S02]  /*0570*/  DSETP.GT.AND P3, PT, R10, RZ, PT ;  /* 0x000000ff0a00722a */ /* 0x004fe40003f64000 */
[----:B------:R-:W2:Y:S01]  /*0580*/  LDG.E.64 R10, desc[UR16][R8.64+0x7000] ;  /* 0x00700010080a7981 */ /* 0x000ea2000c1e1b00 */
[----:B------:R-:W-:Y:S02]  /*0590*/  SEL R26, RZ, 0x1, !P4 ;  /* 0x00000001ff1a7807 */ /* 0x000fe40006000000 */
[----:B------:R-:W-:Y:S01]  /*05a0*/  IADD3.X R24, PT, PT, RZ, R24, RZ, P1, P2 ;  /* 0x00000018ff187210 */ /* 0x000fe20000fe44ff */
[----:B---3--:R-:W-:Y:S01]  /*05b0*/  DSETP.GT.AND P4, PT, R12, RZ, PT ;  /* 0x000000ff0c00722a */ /* 0x008fe20003f84000 */
[----:B------:R-:W-:Y:S02]  /*05c0*/  SEL R12, RZ, 0x1, !P3 ;  /* 0x00000001ff0c7807 */ /* 0x000fe40005800000 */
[----:B------:R-:W-:-:S03]  /*05d0*/  IADD3 R13, P1, P2, R26, R7, R25 ;  /* 0x000000071a0d7210 */ /* 0x000fc60007a3e019 */
[----:B------:R-:W-:Y:S01]  /*05e0*/  SEL R7, RZ, 0x1, !P4 ;  /* 0x00000001ff077807 */ /* 0x000fe20006000000 */
[----:B----4-:R-:W-:Y:S01]  /*05f0*/  DSETP.GT.AND P4, PT, R16, RZ, PT ;  /* 0x000000ff1000722a */ /* 0x010fe20003f84000 */
[----:B------:R-:W-:Y:S01]  /*0600*/  IADD3.X R24, PT, PT, RZ, R24, RZ, P5, P6 ;  /* 0x00000018ff187210 */ /* 0x000fe20002fec4ff */
[----:B-----5:R-:W-:Y:S01]  /*0610*/  DSETP.GT.AND P3, PT, R14, RZ, PT ;  /* 0x000000ff0e00722a */ /* 0x020fe20003f64000 */
[----:B------:R-:W-:-:S03]  /*0620*/  IADD3 R7, P5, P6, R7, R13, R12 ;  /* 0x0000000d07077210 */ /* 0x000fc60007ebe00c */
[----:B------:R-:W-:Y:S02]  /*0630*/  SEL R13, RZ, 0x1, !P4 ;  /* 0x00000001ff0d7807 */ /* 0x000fe40006000000 */
[----:B------:R-:W-:Y:S01]  /*0640*/  SEL R12, RZ, 0x1, !P3 ;  /* 0x00000001ff0c7807 */ /* 0x000fe20005800000 */
[----:B------:R-:W-:Y:S01]  /*0650*/  DSETP.GT.AND P3, PT, R18, RZ, PT ;  /* 0x000000ff1200722a */ /* 0x000fe20003f64000 */
[----:B------:R-:W-:Y:S02]  /*0660*/  IADD3.X R24, PT, PT, RZ, R24, RZ, P1, P2 ;  /* 0x00000018ff187210 */ /* 0x000fe40000fe44ff */
[----:B------:R-:W-:Y:S01]  /*0670*/  IADD3 R13, P2, P1, R13, R7, R12 ;  /* 0x000000070d0d7210 */ /* 0x000fe2000795e00c */
[----:B------:R-:W-:Y:S02]  /*0680*/  DSETP.GT.AND P4, PT, R20, RZ, PT ;  /* 0x000000ff1400722a */ /* 0x000fe40003f84000 */
[----:B------:R-:W-:Y:S01]  /*0690*/  SEL R12, RZ, 0x1, !P3 ;  /* 0x00000001ff0c7807 */ /* 0x000fe20005800000 */
[----:B------:R-:W-:Y:S01]  /*06a0*/  DSETP.GT.AND P3, PT, R22, RZ, PT ;  /* 0x000000ff1600722a */ /* 0x000fe20003f64000 */
[----:B------:R-:W-:-:S02]  /*06b0*/  VIADD R6, R6, 0x10 ;  /* 0x0000001006067836 */ /* 0x000fc40000000000 */
[----:B------:R-:W-:Y:S02]  /*06c0*/  SEL R7, RZ, 0x1, !P4 ;  /* 0x00000001ff077807 */ /* 0x000fe40006000000 */
[----:B------:R-:W-:-:S04]  /*06d0*/  IADD3.X R24, PT, PT, RZ, R24, RZ, P5, P6 ;  /* 0x00000018ff187210 */ /* 0x000fc80002fec4ff */
[----:B------:R-:W-:Y:S01]  /*06e0*/  IADD3.X R24, PT, PT, RZ, R24, RZ, P2, P1 ;  /* 0x00000018ff187210 */ /* 0x000fe200017e24ff */
[----:B------:R-:W-:Y:S01]  /*06f0*/  VIADD R3, R3, 0x2000 ;  /* 0x0000200003037836 */ /* 0x000fe20000000000 */
[----:B--2---:R-:W-:Y:S01]  /*0700*/  DSETP.GT.AND P4, PT, R10, RZ, PT ;  /* 0x000000ff0a00722a */ /* 0x004fe20003f84000 */
[----:B------:R-:W-:Y:S02]  /*0710*/  SEL R10, RZ, 0x1, !P3 ;  /* 0x00000001ff0a7807 */ /* 0x000fe40005800000 */
[----:B------:R-:W-:Y:S02]  /*0720*/  ISETP.NE.AND P3, PT, R6, RZ, PT ;  /* 0x000000ff0600720c */ /* 0x000fe40003f65270 */
[----:B------:R-:W-:Y:S02]  /*0730*/  IADD3 R11, P5, P6, R7, R13, R12 ;  /* 0x0000000d070b7210 */ /* 0x000fe40007ebe00c */
[----:B------:R-:W-:Y:S02]  /*0740*/  SEL R7, RZ, 0x1, !P4 ;  /* 0x00000001ff077807 */ /* 0x000fe40006000000 */
[----:B------:R-:W-:-:S02]  /*0750*/  IADD3 R8, P4, PT, R8, 0x10000, RZ ;  /* 0x0001000008087810 */ /* 0x000fc40007f9e0ff */
[----:B------:R-:W-:Y:S02]  /*0760*/  IADD3 R7, P1, P2, R7, R11, R10 ;  /* 0x0000000b07077210 */ /* 0x000fe40007a3e00a */
[----:B------:R-:W-:Y:S01]  /*0770*/  IADD3.X R24, PT, PT, RZ, R24, RZ, P5, P6 ;  /* 0x00000018ff187210 */ /* 0x000fe20002fec4ff */
[----:B------:R-:W-:-:S03]  /*0780*/  IMAD.X R9, RZ, RZ, R9, P4 ;  /* 0x000000ffff097224 */ /* 0x000fc600020e0609 */
[----:B------:R-:W-:Y:S01]  /*0790*/  IADD3.X R24, PT, PT, RZ, R24, RZ, P1, P2 ;  /* 0x00000018ff187210 */ /* 0x000fe20000fe44ff */
[----:B------:R-:W-:Y:S06]  /*07a0*/  @P3 BRA `(.L_x_219) ;  /* 0xfffffff800e83947 */ /* 0x000fec000383ffff */
.L_x_218:
[----:B------:R-:W-:Y:S05]  /*07b0*/  BSYNC.RECONVERGENT B2 ;  /* 0x0000000000027941 */ /* 0x000fea0003800200 */
.L_x_217:
        /* <DEDUP_REMOVED lines=20> */
[----:B--2---:R-:W-:-:S02]  /*0900*/  DSETP.GT.AND P1, PT, R22, RZ, PT ;  /* 0x000000ff1600722a */ /* 0x004fc40003f24000 */
[----:B---3--:R-:W-:-:S04]  /*0910*/  DSETP.GT.AND P2, PT, R18, RZ, PT ;  /* 0x000000ff1200722a */ /* 0x008fc80003f44000 */
[----:B------:R-:W-:Y:S01]  /*0920*/  SEL R4, RZ, 0x1, !P1 ;  /* 0x00000001ff047807 */ /* 0x000fe20004800000 */
[----:B----4-:R-:W-:Y:S01]  /*0930*/  DSETP.GT.AND P3, PT, R16, RZ, PT ;  /* 0x000000ff1000722a */ /* 0x010fe20003f64000 */
[----:B------:R-:W-:Y:S01]  /*0940*/  SEL R6, RZ, 0x1, !P2 ;  /* 0x00000001ff067807 */ /* 0x000fe20005000000 */
[----:B-----5:R-:W-:-:S03]  /*0950*/  DSETP.GT.AND P4, PT, R14, RZ, PT ;  /* 0x000000ff0e00722a */ /* 0x020fc60003f84000 */
[----:B------:R-:W-:Y:S02]  /*0960*/  IADD3 R6, P2, P1, R6, R7, R4 ;  /* 0x0000000706067210 */ /* 0x000fe4000795e004 */
[----:B------:R-:W-:Y:S01]  /*0970*/  SEL R7, RZ, 0x1, !P3 ;  /* 0x00000001ff077807 */ /* 0x000fe20005800000 */
[----:B------:R-:W-:Y:S01]  /*0980*/  DSETP.GT.AND P6, PT, R12, RZ, PT ;  /* 0x000000ff0c00722a */ /* 0x000fe20003fc4000 */
[----:B------:R-:W-:Y:S01]  /*0990*/  SEL R4, RZ, 0x1, !P4 ;  /* 0x00000001ff047807 */ /* 0x000fe20006000000 */
[----:B------:R-:W-:Y:S01]  /*09a0*/  DSETP.GT.AND P3, PT, R10, RZ, PT ;  /* 0x000000ff0a00722a */ /* 0x000fe20003f64000 */
[----:B------:R-:W-:Y:S02]  /*09b0*/  IADD3.X R24, PT, PT, RZ, R24, RZ, P2, P1 ;  /* 0x00000018ff187210 */ /* 0x000fe400017e24ff */
[----:B------:R-:W-:Y:S02]  /*09c0*/  IADD3 R4, P4, P5, R4, R6, R7 ;  /* 0x0000000604047210 */ /* 0x000fe40007d9e007 */
[----:B------:R-:W-:Y:S01]  /*09d0*/  SEL R7, RZ, 0x1, !P6 ;  /* 0x00000001ff077807 */ /* 0x000fe20007000000 */
[----:B------:R-:W-:Y:S01]  /*09e0*/  DSETP.GT.AND P6, PT, R8, RZ, PT ;  /* 0x000000ff0800722a */ /* 0x000fe20003fc4000 */
[----:B------:R-:W-:Y:S01]  /*09f0*/  SEL R6, RZ, 0x1, !P3 ;  /* 0x00000001ff067807 */ /* 0x000fe20005800000 */
[----:B------:R-:W-:Y:S01]  /*0a00*/  DSETP.GT.AND P3, PT, R26, RZ, PT ;  /* 0x000000ff1a00722a */ /* 0x000fe20003f64000 */
[----:B------:R-:W-:-:S02]  /*0a10*/  IADD3.X R24, PT, PT, RZ, R24, RZ, P4, P5 ;  /* 0x00000018ff187210 */ /* 0x000fc400027ea4ff */
[----:B------:R-:W-:Y:S02]  /*0a20*/  IADD3 R6, P1, P2, R6, R4, R7 ;  /* 0x0000000406067210 */ /* 0x000fe40007a3e007 */
[----:B------:R-:W-:Y:S02]  /*0a30*/  SEL R4, RZ, 0x1, !P6 ;  /* 0x00000001ff047807 */ /* 0x000fe40007000000 */
[----:B------:R-:W-:Y:S02]  /*0a40*/  SEL R7, RZ, 0x1, !P3 ;  /* 0x00000001ff077807 */ /* 0x000fe40005800000 */
[----:B------:R-:W-:Y:S02]  /*0a50*/  IADD3.X R24, PT, PT, RZ, R24, RZ, P1, P2 ;  /* 0x00000018ff187210 */ /* 0x000fe40000fe44ff */
[----:B------:R-:W-:-:S04]  /*0a60*/  IADD3 R7, P3, P4, R7, R6, R4 ;  /* 0x0000000607077210 */ /* 0x000fc80007c7e004 */
[----:B------:R-:W-:-:S09]  /*0a70*/  IADD3.X R24, PT, PT, RZ, R24, RZ, P3, P4 ;  /* 0x00000018ff187210 */ /* 0x000fd20001fe84ff */
.L_x_221:
[----:B------:R-:W-:Y:S05]  /*0a80*/  BSYNC.RECONVERGENT B2 ;  /* 0x0000000000027941 */ /* 0x000fea0003800200 */
.L_x_220:
        /* <DEDUP_REMOVED lines=14> */
[----:B------:R-:W5:Y:S01]  /*0b70*/  LDG.E.64 R14, desc[UR16][R8.64+0x3000] ;  /* 0x00300010080e7981 */ /* 0x000f62000c1e1b00 */
[----:B------:R-:W-:Y:S01]  /*0b80*/  VIADD R3, R3, 0x800 ;  /* 0x0000080003037836 */ /* 0x000fe20000000000 */
[----:B--2---:R-:W-:-:S02]  /*0b90*/  DSETP.GT.AND P1, PT, R16, RZ, PT ;  /* 0x000000ff1000722a */ /* 0x004fc40003f24000 */
[----:B---3--:R-:W-:-:S04]  /*0ba0*/  DSETP.GT.AND P2, PT, R10, RZ, PT ;  /* 0x000000ff0a00722a */ /* 0x008fc80003f44000 */
[----:B------:R-:W-:Y:S01]  /*0bb0*/  SEL R4, RZ, 0x1, !P1 ;  /* 0x00000001ff047807 */ /* 0x000fe20004800000 */
[----:B----4-:R-:W-:Y:S01]  /*0bc0*/  DSETP.GT.AND P3, PT, R12, RZ, PT ;  /* 0x000000ff0c00722a */ /* 0x010fe20003f64000 */
[----:B------:R-:W-:Y:S01]  /*0bd0*/  SEL R6, RZ, 0x1, !P2 ;  /* 0x00000001ff067807 */ /* 0x000fe20005000000 */
[----:B-----5:R-:W-:-:S04]  /*0be0*/  DSETP.GT.AND P4, PT, R14, RZ, PT ;  /* 0x000000ff0e00722a */ /* 0x020fc80003f84000 */
[----:B------:R-:W-:Y:S02]  /*0bf0*/  SEL R11, RZ, 0x1, !P3 ;  /* 0x00000001ff0b7807 */ /* 0x000fe40005800000 */
[----:B------:R-:W-:Y:S02]  /*0c00*/  IADD3 R4, P1, P2, R6, R7, R4 ;  /* 0x0000000706047210 */ /* 0x000fe40007a3e004 */
[----:B------:R-:W-:Y:S02]  /*0c10*/  SEL R10, RZ, 0x1, !P4 ;  /* 0x00000001ff0a7807 */ /* 0x000fe40006000000 */
[----:B------:R-:W-:Y:S02]  /*0c20*/  IADD3.X R24, PT, PT, RZ, R24, RZ, P1, P2 ;  /* 0x00000018ff187210 */ /* 0x000fe40000fe44ff */
[----:B------:R-:W-:-:S04]  /*0c30*/  IADD3 R7, P3, P4, R10, R4, R11 ;  /* 0x000000040a077210 */ /* 0x000fc80007c7e00b */
[----:B------:R-:W-:-:S09]  /*0c40*/  IADD3.X R24, PT, PT, RZ, R24, RZ, P3, P4 ;  /* 0x00000018ff187210 */ /* 0x000fd20001fe84ff */
.L_x_223:
[----:B------:R-:W-:Y:S05]  /*0c50*/  BSYNC.RECONVERGENT B2 ;  /* 0x0000000000027941 */ /* 0x000fea0003800200 */
.L_x_222:
[----:B------:R-:W-:Y:S05]  /*0c60*/  @!P0 BRA `(.L_x_216) ;  /* 0x0000000000388947 */ /* 0x000fea0003800000 */
[----:B------:R-:W0:Y:S01]  /*0c70*/  LDC.64 R8, c[0x0][0x380] ;  /* 0x0000e000ff087b82 */ /* 0x000e220000000a00 */
[----:B------:R-:W-:Y:S02]  /*0c80*/  IMAD.U32 R11, RZ, RZ, UR18 ;  /* 0x00000012ff0b7e24 */ /* 0x000fe4000f8e00ff */
[----:B------:R-:W-:Y:S02]  /*0c90*/  IMAD.MOV R0, RZ, RZ, -R0 ;  /* 0x000000ffff007224 */ /* 0x000fe400078e0a00 */
[----:B0-----:R-:W-:-:S07]  /*0ca0*/  IMAD.WIDE.U32 R8, R11, 0x7000, R8 ;  /* 0x000070000b087825 */ /* 0x001fce00078e0008 */
.L_x_224:
[----:B------:R-:W-:-:S06]  /*0cb0*/  IMAD.WIDE R10, R3, 0x8, R8 ;  /* 0x00000008030a7825 */ /* 0x000fcc00078e0208 */
[----:B------:R-:W2:Y:S01]  /*0cc0*/  LDG.E.64 R10, desc[UR16][R10.64] ;  /* 0x000000100a0a7981 */ /* 0x000ea2000c1e1b00 */
[----:B------:R-:W-:Y:S02]  /*0cd0*/  VIADD R0, R0, 0x1 ;  /* 0x0000000100007836 */ /* 0x000fe40000000000 */
[----:B------:R-:W-:Y:S01]  /*0ce0*/  VIADD R3, R3, 0x200 ;  /* 0x0000020003037836 */ /* 0x000fe20000000000 */
[----:B--2---:R-:W-:-:S06]  /*0cf0*/  DSETP.GT.AND P0, PT, R10, RZ, PT ;  /* 0x000000ff0a00722a */ /* 0x004fcc0003f04000 */
[----:B------:R-:W-:Y:S02]  /*0d00*/  SEL R4, RZ, 0x1, !P0 ;  /* 0x00000001ff047807 */ /* 0x000fe40004000000 */
[----:B------:R-:W-:Y:S02]  /*0d10*/  ISETP.NE.AND P0, PT, R0, RZ, PT ;  /* 0x000000ff0000720c */ /* 0x000fe40003f05270 */
[----:B------:R-:W-:-:S05]  /*0d20*/  IADD3 R7, P1, PT, R7, R4, RZ ;  /* 0x0000000407077210 */ /* 0x000fca0007f3e0ff */
[----:B------:R-:W-:-:S06]  /*0d30*/  IMAD.X R24, RZ, RZ, R24, P1 ;  /* 0x000000ffff187224 */ /* 0x000fcc00008e0618 */
[----:B------:R-:W-:Y:S05]  /*0d40*/  @P0 BRA `(.L_x_224) ;  /* 0xfffffffc00d80947 */ /* 0x000fea000383ffff */
.L_x_216:
[----:B------:R-:W-:Y:S05]  /*0d50*/  BSYNC.RECONVERGENT B1 ;  /* 0x0000000000017941 */ /* 0x000fea0003800200 */
.L_x_215:
[----:B------:R-:W-:-:S13]  /*0d60*/  ISETP.GE.AND P0, PT, R2, 0x200, PT ;  /* 0x000002000200780c */ /* 0x000fda0003f06270 */
[----:B------:R-:W-:Y:S05]  /*0d70*/  @!P0 BRA `(.L_x_225) ;  /* 0x0000000400308947 */ /* 0x000fea0003800000 */
[----:B------:R-:W0:Y:S01]  /*0d80*/  S2R R4, SR_LANEID ;  /* 0x0000000000047919 */ /* 0x000e220000000000 */
[----:B------:R-:W1:Y:S04]  /*0d90*/  SHFL.DOWN PT, R0, R7, 0x1, 0x1f ;  /* 0x08201f0007007f89 */ /* 0x000e6800000e0000 */
        /* <DEDUP_REMOVED lines=27> */
[----:B------:R-:W-:Y:S02]  /*0f50*/  @!P1 SHF.R.U32.HI R3, RZ, 0x2, R5 ;  /* 0x00000002ff039819 */ /* 0x000fe40000011605 */
[----:B-1----:R-:W-:Y:S01]  /*0f60*/  SEL R2, R2, RZ, !P0 ;  /* 0x000000ff02027207 */ /* 0x002fe20004000000 */
[----:B------:R-:W0:Y:S01]  /*0f70*/  SHFL.DOWN PT, R0, R9, 0x10, 0x1f ;  /* 0x0a001f0009007f89 */ /* 0x000e2200000e0000 */
[----:B------:R-:W-:Y:S02]  /*0f80*/  ISETP.GT.AND P0, PT, R4, 0xf, PT ;  /* 0x0000000f0400780c */ /* 0x000fe40003f04270 */
[----:B------:R-:W-:Y:S01]  /*0f90*/  @!P1 MOV R4, 0x400 ;  /* 0x0000040000049802 */ /* 0x000fe20000000f00 */
[----:B------:R-:W-:-:S05]  /*0fa0*/  IMAD.X R11, R2, 0x1, R13, P2 ;  /* 0x00000001020b7824 */ /* 0x000fca00010e060d */
[----:B------:R-:W1:Y:S01]  /*0fb0*/  SHFL.DOWN PT, R2, R11, 0x10, 0x1f ;  /* 0x0a001f000b027f89 */ /* 0x000e6200000e0000 */
[----:B--2---:R-:W-:Y:S02]  /*0fc0*/  @!P1 LEA R7, R7, R4, 0x18 ;  /* 0x0000000407079211 */ /* 0x004fe400078ec0ff */
[----:B0-----:R-:W-:-:S04]  /*0fd0*/  SEL R0, R0, RZ, !P0 ;  /* 0x000000ff00007207 */ /* 0x001fc80004000000 */
[----:B------:R-:W-:Y:S02]  /*0fe0*/  IADD3 R0, P2, PT, R0, R9, RZ ;  /* 0x0000000900007210 */ /* 0x000fe40007f5e0ff */
[----:B-1----:R-:W-:Y:S02]  /*0ff0*/  SEL R4, R2, RZ, !P0 ;  /* 0x000000ff02047207 */ /* 0x002fe40004000000 */
[----:B------:R-:W-:Y:S02]  /*1000*/  @!P1 LOP3.LUT R2, R3, 0xf8, RZ, 0xc0, !PT ;  /* 0x000000f803029812 */ /* 0x000fe400078ec0ff */
[----:B------:R-:W-:Y:S01]  /*1010*/  ISETP.NE.AND P0, PT, R5, RZ, PT ;  /* 0x000000ff0500720c */ /* 0x000fe20003f05270 */
[----:B------:R-:W-:Y:S02]  /*1020*/  IMAD.X R3, R4, 0x1, R11, P2 ;  /* 0x0000000104037824 */ /* 0x000fe400010e060b */
[----:B------:R-:W-:Y:S02]  /*1030*/  @!P1 IMAD.IADD R7, R2, 0x1, R7 ;  /* 0x0000000102079824 */ /* 0x000fe400078e0207 */
[----:B------:R-:W-:-:S05]  /*1040*/  @!P1 IMAD.MOV.U32 R2, RZ, RZ, R0 ;  /* 0x000000ffff029224 */ /* 0x000fca00078e0000 */
        /* <DEDUP_REMOVED lines=8> */
[----:B--2---:R-:W1:Y:S04]  /*10d0*/  LDS.128 R4, [UR4+0x30] ;  /* 0x00003004ff047984 */ /* 0x004e680008000c00 */
[----:B------:R-:W2:Y:S04]  /*10e0*/  LDS.128 R20, [UR4+0x40] ;  /* 0x00004004ff147984 */ /* 0x000ea80008000c00 */
[----:B------:R-:W3:Y:S04]  /*10f0*/  LDS.128 R16, [UR4+0x50] ;  /* 0x00005004ff107984 */ /* 0x000ee80008000c00 */
[----:B------:R-:W4:Y:S01]  /*1100*/  LDS.128 R12, [UR4+0x60] ;  /* 0x00006004ff0c7984 */ /* 0x000f220008000c00 */
[----:B0-----:R-:W-:-:S04]  /*1110*/  IADD3 R11, P1, P2, R24, R8, R0 ;  /* 0x00000008180b7210 */ /* 0x001fc80007a3e000 */
[----:B------:R-:W-:Y:S02]  /*1120*/  IADD3.X R25, PT, PT, R25, R9, R3, P1, P2 ;  /* 0x0000000919197210 */ /* 0x000fe40000fe4403 */
[----:B-1----:R-:W-:Y:S02]  /*1130*/  IADD3 R3, P1, P2, R4, R11, R26 ;  /* 0x0000000b04037210 */ /* 0x002fe40007a3e01a */
[----:B------:R-:W0:Y:S02]  /*1140*/  LDS.128 R8, [UR4+0x70] ;  /* 0x00007004ff087984 */ /* 0x000e240008000c00 */
[----:B------:R-:W-:Y:S02]  /*1150*/  IADD3.X R5, PT, PT, R5, R25, R27, P1, P2 ;  /* 0x0000001905057210 */ /* 0x000fe40000fe441b */
[----:B------:R-:W1:Y:S01]  /*1160*/  LDS.128 R24, [UR4+0x80] ;  /* 0x00008004ff187984 */ /* 0x000e620008000c00 */
[----:B--2---:R-:W-:-:S04]  /*1170*/  IADD3 R3, P1, P2, R20, R3, R6 ;  /* 0x0000000314037210 */ /* 0x004fc80007a3e006 */
[----:B---3--:R-:W-:Y:S02]  /*1180*/  IADD3 R3, P3, P4, R16, R3, R22 ;  /* 0x0000000310037210 */ /* 0x008fe40007c7e016 */
[----:B------:R-:W-:Y:S02]  /*1190*/  IADD3.X R7, PT, PT, R21, R5, R7, P1, P2 ;  /* 0x0000000515077210 */ /* 0x000fe40000fe4407 */
[----:B----4-:R-:W-:Y:S02]  /*11a0*/  IADD3 R3, P1, P2, R12, R3, R18 ;  /* 0x000000030c037210 */ /* 0x010fe40007a3e012 */
[----:B------:R-:W-:-:S04]  /*11b0*/  IADD3.X R17, PT, PT, R17, R7, R23, P3, P4 ;  /* 0x0000000711117210 */ /* 0x000fc80001fe8417 */
[----:B------:R-:W-:Y:S02]  /*11c0*/  IADD3.X R13, PT, PT, R13, R17, R19, P1, P2 ;  /* 0x000000110d0d7210 */ /* 0x000fe40000fe4413 */
[----:B0-----:R-:W-:-:S04]  /*11d0*/  IADD3 R3, P3, P4, R8, R3, R14 ;  /* 0x0000000308037210 */ /* 0x001fc80007c7e00e */
[----:B-1----:R-:W-:Y:S02]  /*11e0*/  IADD3 R3, P1, P2, R24, R3, R10 ;  /* 0x0000000318037210 */ /* 0x002fe40007a3e00a */
[----:B------:R-:W-:Y:S02]  /*11f0*/  IADD3.X R9, PT, PT, R9, R13, R15, P3, P4 ;  /* 0x0000000d09097210 */ /* 0x000fe40001fe840f */
[----:B------:R-:W-:Y:S02]  /*1200*/  IADD3 R0, P3, PT, R3, R26, RZ ;  /* 0x0000001a03007210 */ /* 0x000fe40007f7e0ff */
[----:B------:R-:W-:-:S05]  /*1210*/  IADD3.X R3, PT, PT, R25, R9, R11, P1, P2 ;  /* 0x0000000919037210 */ /* 0x000fca0000fe440b */
[----:B------:R-:W-:Y:S01]  /*1220*/  IMAD.X R3, R3, 0x1, R27, P3 ;  /* 0x0000000103037824 */ /* 0x000fe200018e061b */
[----:B------:R-:W-:Y:S06]  /*1230*/  BRA `(.L_x_226) ;  /* 0x0000002000007947 */ /* 0x000fec0003800000 */
.L_x_225:
[----:B------:R-:W-:-:S04]  /*1240*/  LOP3.LUT R0, R5, 0x3e0, RZ, 0xc0, !PT ;  /* 0x000003e005007812 */ /* 0x000fc800078ec0ff */
[----:B------:R-:W-:Y:S01]  /*1250*/  LOP3.LUT R9, RZ, R0, RZ, 0x33, !PT ;  /* 0x00000000ff097212 */ /* 0x000fe200078e33ff */
[----:B------:R-:W-:Y:S02]  /*1260*/  VIADD R3, R0, 0x20 ;  /* 0x0000002000037836 */ /* 0x000fe40000000000 */
[----:B------:R-:W0:Y:S02]  /*1270*/  S2R R0, SR_LANEID ;  /* 0x0000000000007919 */ /* 0x000e240000000000 */
[----:B------:R-:W-:Y:S01]  /*1280*/  IMAD.IADD R9, R2, 0x1, R9 ;  /* 0x0000000102097824 */ /* 0x000fe200078e0209 */
[----:B------:R-:W-:-:S04]  /*1290*/  ISETP.GT.AND P0, PT, R3, R2, PT ;  /* 0x000000020300720c */ /* 0x000fc80003f04270 */
[----:B------:R-:W-:-:S05]  /*12a0*/  SEL R9, R9, 0x1f, P0 ;  /* 0x0000001f09097807 */ /* 0x000fca0000000000 */
[----:B------:R-:W1:Y:S04]  /*12b0*/  SHFL.DOWN PT, R3, R7, 0x1, R9 ;  /* 0x0820000007037989 */ /* 0x000e6800000e0009 */
        /* <DEDUP_REMOVED lines=8> */
[----:B------:R-:W-:Y:S01]  /*1340*/  ISETP.GT.AND P0, PT, R6, R9, PT ;  /* 0x000000090600720c */ /* 0x000fe20003f04270 */
[----:B------:R-:W0:Y:S01]  /*1350*/  SHFL.DOWN PT, R3, R8, 0x2, R9 ;  /* 0x0840000008037989 */ /* 0x000e2200000e0009 */
[----:B------:R-:W-:-:S03]  /*1360*/  VIADD R6, R0, 0x4 ;  /* 0x0000000400067836 */ /* 0x000fc60000000000 */
[----:B------:R-:W1:Y:S01]  /*1370*/  SHFL.DOWN PT, R4, R10, 0x2, R9 ;  /* 0x084000000a047989 */ /* 0x000e6200000e0009 */
[----:B------:R-:W2:Y:S01]  /*1380*/  @!P2 S2R R11, SR_CgaCtaId ;  /* 0x00000000000ba919 */ /* 0x000ea20000008800 */
[----:B0-----:R-:W-:-:S04]  /*1390*/  SEL R3, R3, RZ, !P0 ;  /* 0x000000ff03037207 */ /* 0x001fc80004000000 */
[----:B------:R-:W-:Y:S02]  /*13a0*/  IADD3 R12, P1, PT, R3, R8, RZ ;  /* 0x00000008030c7210 */ /* 0x000fe40007f3e0ff */
[----:B-1----:R-:W-:Y:S02]  /*13b0*/  SEL R4, R4, RZ, !P0 ;  /* 0x000000ff04047207 */ /* 0x002fe40004000000 */
[----:B------:R-:W-:Y:S01]  /*13c0*/  ISETP.GT.AND P0, PT, R6, R9, PT ;  /* 0x000000090600720c */ /* 0x000fe20003f04270 */
[----:B------:R-:W0:Y:S01]  /*13d0*/  SHFL.DOWN PT, R3, R12, 0x4, R9 ;  /* 0x088000000c037989 */ /* 0x000e2200000e0009 */
[----:B------:R-:W-:Y:S02]  /*13e0*/  VIADD R6, R0, 0x8 ;  /* 0x0000000800067836 */ /* 0x000fe40000000000 */
[----:B------:R-:W-:Y:S02]  /*13f0*/  IMAD.X R7, R4, 0x1, R10, P1 ;  /* 0x0000000104077824 */ /* 0x000fe400008e060a */
[----:B------:R-:W-:-:S03]  /*1400*/  VIADD R0, R0, 0x10 ;  /* 0x0000001000007836 */ /* 0x000fc60000000000 */
[----:B------:R-:W1:Y:S01]  /*1410*/  SHFL.DOWN PT, R4, R7, 0x4, R9 ;  /* 0x0880000007047989 */ /* 0x000e6200000e0009 */
[----:B0-----:R-:W-:-:S04]  /*1420*/  SEL R3, R3, RZ, !P0 ;  /* 0x000000ff03037207 */ /* 0x001fc80004000000 */
[----:B------:R-:W-:Y:S02]  /*1430*/  IADD3 R8, P1, PT, R3, R12, RZ ;  /* 0x0000000c03087210 */ /* 0x000fe40007f3e0ff */
[----:B-1----:R-:W-:-:S03]  /*1440*/  SEL R4, R4, RZ, !P0 ;  /* 0x000000ff04047207 */ /* 0x002fc60004000000 */
[----:B------:R-:W0:Y:S01]  /*1450*/  SHFL.DOWN PT, R3, R8, 0x8, R9 ;  /* 0x0900000008037989 */ /* 0x000e2200000e0009 */
[----:B------:R-:W-:Y:S01]  /*1460*/  ISETP.GT.AND P0, PT, R6, R9, PT ;  /* 0x000000090600720c */ /* 0x000fe20003f04270 */
[----:B------:R-:W-:-:S05]  /*1470*/  IMAD.X R10, R4, 0x1, R7, P1 ;  /* 0x00000001040a7824 */ /* 0x000fca00008e0607 */
[----:B------:R-:W1:Y:S01]  /*1480*/  SHFL.DOWN PT, R4, R10, 0x8, R9 ;  /* 0x090000000a047989 */ /* 0x000e6200000e0009 */
[----:B0-----:R-:W-:-:S04]  /*1490*/  SEL R3, R3, RZ, !P0 ;  /* 0x000000ff03037207 */ /* 0x001fc80004000000 */
[----:B------:R-:W-:Y:S02]  /*14a0*/  IADD3 R6, P1, PT, R3, R8, RZ ;  /* 0x0000000803067210 */ /* 0x000fe40007f3e0ff */
[----:B------:R-:W-:Y:S02]  /*14b0*/  @!P2 SHF.R.U32.HI R8, RZ, 0x2, R5 ;  /* 0x00000002ff08a819 */ /* 0x000fe40000011605 */
[----:B-1----:R-:W-:Y:S01]  /*14c0*/  SEL R4, R4, RZ, !P0 ;  /* 0x000000ff04047207 */ /* 0x002fe20004000000 */
[----:B------:R-:W0:Y:S01]  /*14d0*/  SHFL.DOWN PT, R3, R6, 0x10, R9 ;  /* 0x0a00000006037989 */ /* 0x000e2200000e0009 */
[----:B------:R-:W-:Y:S02]  /*14e0*/  ISETP.GT.AND P0, PT, R0, R9, PT ;  /* 0x000000090000720c */ /* 0x000fe40003f04270 */
[----:B------:R-:W-:Y:S01]  /*14f0*/  @!P2 MOV R0, 0x400 ;  /* 0x000004000000a802 */ /* 0x000fe20000000f00 */
[----:B------:R-:W-:Y:S01]  /*1500*/  IMAD.X R7, R4, 0x1, R10, P1 ;  /* 0x0000000104077824 */ /* 0x000fe200008e060a */
[----:B------:R-:W-:-:S02]  /*1510*/  @!P2 LOP3.LUT R8, R8, 0xf8, RZ, 0xc0, !PT ;  /* 0x000000f80808a812 */ /* 0x000fc400078ec0ff */
[----:B--2---:R-:W-:Y:S02]  /*1520*/  @!P2 LEA R11, R11, R0, 0x18 ;  /* 0x000000000b0ba211 */ /* 0x004fe400078ec0ff */
[----:B------:R-:W1:Y:S03]  /*1530*/  SHFL.DOWN PT, R4, R7, 0x10, R9 ;  /* 0x0a00000007047989 */ /* 0x000e6600000e0009 */
[----:B------:R-:W-:Y:S01]  /*1540*/  @!P2 IMAD.IADD R11, R8, 0x1, R11 ;  /* 0x00000001080ba824 */ /* 0x000fe200078e020b */
[----:B0-----:R-:W-:-:S04]  /*1550*/  SEL R3, R3, RZ, !P0 ;  /* 0x000000ff03037207 */ /* 0x001fc80004000000 */
[----:B------:R-:W-:Y:S02]  /*1560*/  IADD3 R0, P1, PT, R3, R6, RZ ;  /* 0x0000000603007210 */ /* 0x000fe40007f3e0ff */
[----:B-1----:R-:W-:-:S03]  /*1570*/  SEL R4, R4, RZ, !P0 ;  /* 0x000000ff04047207 */ /* 0x002fc60004000000 */
[----:B------:R-:W-:Y:S01]  /*1580*/  @!P2 IMAD.MOV.U32 R6, RZ, RZ, R0 ;  /* 0x000000ffff06a224 */ /* 0x000fe200078e0000 */
[----:B------:R-:W-:Y:S01]  /*1590*/  ISETP.NE.AND P0, PT, R5, RZ, PT ;  /* 0x000000ff0500720c */ /* 0x000fe20003f05270 */
[----:B------:R-:W-:-:S04]  /*15a0*/  IMAD.X R3, R4, 0x1, R7, P1 ;  /* 0x0000000104037824 */ /* 0x000fc800008e0607 */
[----:B------:R-:W-:-:S05]  /*15b0*/  @!P2 IMAD.MOV.U32 R7, RZ, RZ, R3 ;  /* 0x000000ffff07a224 */ /* 0x000fca00078e0003 */
[----:B------:R1:W-:Y:S01]  /*15c0*/  @!P2 STS.64 [R11+0x10], R6 ;  /* 0x000010060b00a388 */ /* 0x0003e20000000a00 */
[----:B------:R-:W-:Y:S06]  /*15d0*/  BAR.SYNC.DEFER_BLOCKING 0x0 ;  /* 0x0000000000007b1d */ /* 0x000fec0000010000 */
[----:B------:R-:W-:Y:S05]  /*15e0*/  @P0 BRA `(.L_x_226) ;  /* 0x0000001c00140947 */ /* 0x000fea0003800000 */
[----:B------:R-:W0:Y:S01]  /*15f0*/  S2UR UR5, SR_CgaCtaId ;  /* 0x00000000000579c3 */ /* 0x000e220000008800 */
[----:B------:R-:W-:Y:S01]  /*1600*/  UMOV UR4, 0x400 ;  /* 0x0000040000047882 */ /* 0x000fe20000000000 */
[C---:B------:R-:W-:Y:S02]  /*1610*/  ISETP.GT.AND P1, PT, R2.reuse, 0x20, PT ;  /* 0x000000200200780c */ /* 0x040fe40003f24270 */
[C---:B------:R-:W-:Y:S02]  /*1620*/  ISETP.GT.AND P2, PT, R2.reuse, 0x40, PT ;  /* 0x000000400200780c */ /* 0x040fe40003f44270 */
[----:B------:R-:W-:Y:S01]  /*1630*/  ISETP.GT.AND P6, PT, R2, 0x1a0, PT ;  /* 0x000001a00200780c */ /* 0x000fe20003fc4270 */
[----:B0-----:R-:W-:-:S09]  /*1640*/  ULEA UR4, UR5, UR4, 0x18 ;  /* 0x0000000405047291 */ /* 0x001fd2000f8ec0ff */
[----:B------:R-:W0:Y:S04]  /*1650*/  LDS.64 R20, [UR4+0x18] ;  /* 0x00001804ff147984 */ /* 0x000e280008000a00 */
[----:B------:R-:W2:Y:S04]  /*1660*/  LDS.128 R16, [UR4+0x20] ;  /* 0x00002004ff107984 */ /* 0x000ea80008000c00 */
[----:B-1----:R-:W1:Y:S04]  /*1670*/  LDS.128 R4, [UR4+0x30] ;  /* 0x00003004ff047984 */ /* 0x002e680008000c00 */
[----:B------:R-:W3:Y:S04]  /*1680*/  LDS.128 R12, [UR4+0x40] ;  /* 0x00004004ff0c7984 */ /* 0x000ee80008000c00 */
[----:B------:R-:W4:Y:S04]  /*1690*/  LDS.128 R8, [UR4+0x50] ;  /* 0x00005004ff087984 */ /* 0x000f280008000c00 */
[----:B------:R-:W-:Y:S01]  /*16a0*/  LDS.128 R24, [UR4+0x70] ;  /* 0x00007004ff187984 */ /* 0x000fe20008000c00 */
[----:B0-----:R-:W-:-:S02]  /*16b0*/  SEL R20, R20, RZ, P1 ;  /* 0x000000ff14147207 */ /* 0x001fc40000800000 */
[----:B------:R-:W-:Y:S02]  /*16c0*/  SEL R21, R21, RZ, P1 ;  /* 0x000000ff15157207 */ /* 0x000fe40000800000 */
[----:B--2---:R-:W-:Y:S02]  /*16d0*/  SEL R23, R16, RZ, P2 ;  /* 0x000000ff10177207 */ /* 0x004fe40001000000 */
[----:B------:R-:W-:Y:S02]  /*16e0*/  SEL R16, R17, RZ, P2 ;  /* 0x000000ff11107207 */ /* 0x000fe40001000000 */
[----:B------:R-:W-:Y:S02]  /*16f0*/  IADD3 R0, P3, P4, R23, R20, R0 ;  /* 0x0000001417007210 */ /* 0x000fe40007c7e000 */
[C---:B------:R-:W-:Y:S02]  /*1700*/  ISETP.GT.AND P1, PT, R2.reuse, 0x60, PT ;  /* 0x000000600200780c */ /* 0x040fe40003f24270 */
[----:B------:R-:W-:-:S02]  /*1710*/  ISETP.GT.AND P2, PT, R2, 0x80, PT ;  /* 0x000000800200780c */ /* 0x000fc40003f44270 */
[----:B------:R-:W-:Y:S02]  /*1720*/  IADD3.X R3, PT, PT, R16, R21, R3, P3, P4 ;  /* 0x0000001510037210 */ /* 0x000fe40001fe8403 */
[----:B------:R-:W0:Y:S01]  /*1730*/  LDS.128 R20, [UR4+0x60] ;  /* 0x00006004ff147984 */ /* 0x000e220008000c00 */
[----:B------:R-:W-:Y:S02]  /*1740*/  SEL R17, R18, RZ, P1 ;  /* 0x000000ff12117207 */ /* 0x000fe40000800000 */
[----:B-1----:R-:W-:Y:S02]  /*1750*/  SEL R4, R4, RZ, P2 ;  /* 0x000000ff04047207 */ /* 0x002fe40001000000 */
[----:B------:R-:W-:Y:S02]  /*1760*/  SEL R18, R19, RZ, P1 ;  /* 0x000000ff13127207 */ /* 0x000fe40000800000 */
[----:B------:R-:W-:Y:S02]  /*1770*/  SEL R16, R5, RZ, P2 ;  /* 0x000000ff05107207 */ /* 0x000fe40001000000 */
[----:B------:R-:W-:-:S02]  /*1780*/  IADD3 R4, P3, P4, R4, R0, R17 ;  /* 0x0000000004047210 */ /* 0x000fc40007c7e011 */
[----:B------:R-:W-:Y:S02]  /*1790*/  ISETP.GT.AND P2, PT, R2, 0xa0, PT ;  /* 0x000000a00200780c */ /* 0x000fe40003f44270 */
[----:B------:R-:W-:Y:S02]  /*17a0*/  IADD3.X R3, PT, PT, R16, R3, R18, P3, P4 ;  /* 0x0000000310037210 */ /* 0x000fe40001fe8412 */
[----:B------:R-:W1:Y:S01]  /*17b0*/  LDS.128 R16, [UR4+0x80] ;  /* 0x00008004ff107984 */ /* 0x000e620008000c00 */
[----:B------:R-:W-:Y:S02]  /*17c0*/  ISETP.GT.AND P1, PT, R2, 0xc0, PT ;  /* 0x000000c00200780c */ /* 0x000fe40003f24270 */
[----:B------:R-:W-:Y:S02]  /*17d0*/  SEL R5, R6, RZ, P2 ;  /* 0x000000ff06057207 */ /* 0x000fe40001000000 */
[----:B---3--:R-:W-:Y:S02]  /*17e0*/  SEL R0, R12, RZ, P1 ;  /* 0x000000ff0c007207 */ /* 0x008fe40000800000 */
[----:B------:R-:W-:-:S02]  /*17f0*/  SEL R6, R7, RZ, P2 ;  /* 0x000000ff07067207 */ /* 0x000fc40001000000 */
[C---:B------:R-:W-:Y:S02]  /*1800*/  ISETP.GT.AND P2, PT, R2.reuse, 0xe0, PT ;  /* 0x000000e00200780c */ /* 0x040fe40003f44270 */
[----:B------:R-:W-:Y:S02]  /*1810*/  ISETP.GT.AND P3, PT, R2, 0x100, PT ;  /* 0x000001000200780c */ /* 0x000fe40003f64270 */
[----:B------:R-:W-:Y:S02]  /*1820*/  IADD3 R0, P4, P5, R0, R4, R5 ;  /* 0x0000000400007210 */ /* 0x000fe40007d9e005 */
[----:B------:R-:W-:Y:S02]  /*1830*/  SEL R12, R13, RZ, P1 ;  /* 0x000000ff0d0c7207 */ /* 0x000fe40000800000 */
[----:B------:R-:W-:Y:S02]  /*1840*/  ISETP.GT.AND P1, PT, R2, 0x120, PT ;  /* 0x000001200200780c */ /* 0x000fe40003f24270 */
[----:B------:R-:W-:-:S02]  /*1850*/  SEL R4, R14, RZ, P2 ;  /* 0x000000ff0e047207 */ /* 0x000fc40001000000 */
[----:B----4-:R-:W-:Y:S02]  /*1860*/  SEL R5, R8, RZ, P3 ;  /* 0x000000ff08057207 */ /* 0x010fe40001800000 */
[----:B------:R-:W-:Y:S02]  /*1870*/  SEL R15, R15, RZ, P2 ;  /* 0x000000ff0f0f7207 */ /* 0x000fe40001000000 */
[----:B------:R-:W-:Y:S02]  /*1880*/  IADD3.X R3, PT, PT, R12, R3, R6, P4, P5 ;  /* 0x000000030c037210 */ /* 0x000fe400027ea406 */
[----:B------:R-:W-:Y:S02]  /*1890*/  ISETP.GT.AND P2, PT, R2, 0x140, PT ;  /* 0x000001400200780c */ /* 0x000fe40003f44270 */
[----:B------:R-:W-:Y:S02]  /*18a0*/  SEL R6, R9, RZ, P3 ;  /* 0x000000ff09067207 */ /* 0x000fe40001800000 */
[----:B------:R-:W-:-:S02]  /*18b0*/  SEL R7, R10, RZ, P1 ;  /* 0x000000ff0a077207 */ /* 0x000fc40000800000 */
[----:B------:R-:W-:Y:S02]  /*18c0*/  IADD3 R4, P3, P4, R5, R0, R4 ;  /* 0x0000000005047210 */ /* 0x000fe40007c7e004 */
[----:B------:R-:W-:Y:S02]  /*18d0*/  SEL R10, R11, RZ, P1 ;  /* 0x000000ff0b0a7207 */ /* 0x000fe40000800000 */
[----:B------:R-:W-:Y:S02]  /*18e0*/  ISETP.GT.AND P1, PT, R2, 0x160, PT ;  /* 0x000001600200780c */ /* 0x000fe40003f24270 */
[----:B0-----:R-:W-:Y:S02]  /*18f0*/  SEL R0, R20, RZ, P2 ;  /* 0x000000ff14007207 */ /* 0x001fe40001000000 */
[----:B------:R-:W-:Y:S02]  /*1900*/  ISETP.GT.AND P5, PT, R2, 0x180, PT ;  /* 0x000001800200780c */ /* 0x000fe40003fa4270 */
[----:B------:R-:W-:-:S02]  /*1910*/  IADD3.X R6, PT, PT, R6, R3, R15, P3, P4 ;  /* 0x0000000306067210 */ /* 0x000fc40001fe840f */
[----:B------:R-:W-:Y:S02]  /*1920*/  SEL R3, R22, RZ, P1 ;  /* 0x000000ff16037207 */ /* 0x000fe40000800000 */
[----:B------:R-:W-:Y:S02]  /*1930*/  SEL R23, R23, RZ, P1 ;  /* 0x000000ff17177207 */ /* 0x000fe40000800000 */
[----:B------:R-:W-:Y:S02]  /*1940*/  SEL R5, R21, RZ, P2 ;  /* 0x000000ff15057207 */ /* 0x000fe40001000000 */
[----:B------:R-:W-:Y:S02]  /*1950*/  IADD3 R0, P1, P3, R0, R4, R7 ;  /* 0x0000000400007210 */ /* 0x000fe40007b3e007 */
[----:B------:R-:W-:Y:S02]  /*1960*/  SEL R4, R24, RZ, P5 ;  /* 0x000000ff18047207 */ /* 0x000fe40002800000 */
[----:B------:R-:W-:-:S02]  /*1970*/  ISETP.GT.AND P2, PT, R2, 0x1c0, PT ;  /* 0x000001c00200780c */ /* 0x000fc40003f44270 */
[----:B------:R-:W-:Y:S02]  /*1980*/  IADD3.X R5, PT, PT, R5, R6, R10, P1, P3 ;  /* 0x0000000605057210 */ /* 0x000fe40000fe640a */
[----:B------:R-:W-:Y:S02]  /*1990*/  IADD3 R4, P3, P4, R4, R0, R3 ;  /* 0x0000000004047210 */ /* 0x000fe40007c7e003 */
[----:B------:R-:W-:Y:S02]  /*19a0*/  SEL R0, R26, RZ, P6 ;  /* 0x000000ff1a007207 */ /* 0x000fe40003000000 */
[----:B-1----:R-:W-:Y:S02]  /*19b0*/  SEL R3, R16, RZ, P2 ;  /* 0x000000ff10037207 */ /* 0x002fe40001000000 */
[----:B------:R-:W-:Y:S02]  /*19c0*/  ISETP.GT.AND P1, PT, R2, 0x1e0, PT ;  /* 0x000001e00200780c */ /* 0x000fe40003f24270 */
[----:B------:R-:W-:-:S02]  /*19d0*/  SEL R24, R25, RZ, P5 ;  /* 0x000000ff19187207 */ /* 0x000fc40002800000 */
[----:B------:R-:W-:Y:S02]  /*19e0*/  SEL R27, R27, RZ, P6 ;  /* 0x000000ff1b1b7207 */ /* 0x000fe40003000000 */
[----:B------:R-:W-:Y:S02]  /*19f0*/  IADD3 R3, P5, P6, R3, R4, R0 ;  /* 0x0000000403037210 */ /* 0x000fe40007ebe000 */
[----:B------:R-:W-:Y:S02]  /*1a00*/  SEL R0, R18, RZ, P1 ;  /* 0x000000ff12007207 */ /* 0x000fe40000800000 */
[----:B------:R-:W-:Y:S02]  /*1a10*/  IADD3.X R4, PT, PT, R24, R5, R23, P3, P4 ;  /* 0x0000000518047210 */ /* 0x000fe40001fe8417 */
[----:B------:R-:W-:Y:S02]  /*1a20*/  SEL R2, R17, RZ, P2 ;  /* 0x000000ff11027207 */ /* 0x000fe40001000000 */
[----:B------:R-:W-:-:S02]  /*1a30*/  IADD3 R0, P2, PT, R0, R3, RZ ;  /* 0x0000000300007210 */ /* 0x000fc40007f5e0ff */
[----:B------:R-:W-:Y:S02]  /*1a40*/  SEL R3, R19, RZ, P1 ;  /* 0x000000ff13037207 */ /* 0x000fe40000800000 */
[----:B------:R-:W-:-:S05]  /*1a50*/  IADD3.X R2, PT, PT, R2, R4, R27, P5, P6 ;  /* 0x0000000402027210 */ /* 0x000fca0002fec41b */
[----:B------:R-:W-:Y:S01]  /*1a60*/  IMAD.X R3, R3, 0x1, R2, P2 ;  /* 0x0000000103037824 */ /* 0x000fe200010e0602 */
[----:B------:R-:W-:Y:S06]  /*1a70*/  BRA `(.L_x_226) ;  /* 0x0000001400f07947 */ /* 0x000fec0003800000 */
.L_x_212:
[----:B------:R-:W0:Y:S01]  /*1a80*/  S2R R2, SR_TID.X ;  /* 0x0000000000027919 */ /* 0x000e220000002100 */
[----:B------:R-:W1:Y:S01]  /*1a90*/  LDC.64 R6, c[0x0][0x380] ;  /* 0x0000e000ff067b82 */ /* 0x000e620000000a00 */
[----:B0-----:R-:W-:-:S04]  /*1aa0*/  VIADD R19, R2, UR9 ;  /* 0x0000000902137c36 */ /* 0x001fc80008000000 */
[----:B-1----:R-:W-:-:S05]  /*1ab0*/  IMAD.WIDE.U32 R18, R19, 0x8, R6 ;  /* 0x0000000813127825 */ /* 0x002fca00078e0006 */
[----:B------:R-:W2:Y:S04]  /*1ac0*/  LDG.E.64 R22, desc[UR16][R18.64] ;  /* 0x0000001012167981 */ /* 0x000ea8000c1e1b00 */
[----:B------:R-:W3:Y:S04]  /*1ad0*/  LDG.E.64 R12, desc[UR16][R18.64+0x1000] ;  /* 0x00100010120c7981 */ /* 0x000ee8000c1e1b00 */
[----:B------:R-:W4:Y:S04]  /*1ae0*/  LDG.E.64 R14, desc[UR16][R18.64+0x2000] ;  /* 0x00200010120e7981 */ /* 0x000f28000c1e1b00 */
[----:B------:R-:W5:Y:S04]  /*1af0*/  LDG.E.64 R16, desc[UR16][R18.64+0x3000] ;  /* 0x0030001012107981 */ /* 0x000f68000c1e1b00 */
[----:B------:R-:W5:Y:S04]  /*1b00*/  LDG.E.64 R6, desc[UR16][R18.64+0x4000] ;  /* 0x0040001012067981 */ /* 0x000f68000c1e1b00 */
[----:B------:R-:W5:Y:S04]  /*1b10*/  LDG.E.64 R8, desc[UR16][R18.64+0x5000] ;  /* 0x0050001012087981 */ /* 0x000f68000c1e1b00 */
[----:B------:R-:W5:Y:S01]  /*1b20*/  LDG.E.64 R10, desc[UR16][R18.64+0x6000] ;  /* 0x00600010120a7981 */ /* 0x000f62000c1e1b00 */
[----:B--2---:R-:W-:-:S02]  /*1b30*/  DSETP.GT.AND P1, PT, R22, RZ, PT ;  /* 0x000000ff1600722a */ /* 0x004fc40003f24000 */
[----:B---3--:R-:W-:-:S04]  /*1b40*/  DSETP.GT.AND P2, PT, R12, RZ, PT ;  /* 0x000000ff0c00722a */ /* 0x008fc80003f44000 */
[----:B------:R-:W-:Y:S01]  /*1b50*/  SEL R12, RZ, 0x1, !P1 ;  /* 0x00000001ff0c7807 */ /* 0x000fe20004800000 */
[----:B----4-:R-:W-:Y:S01]  /*1b60*/  DSETP.GT.AND P3, PT, R14, RZ, PT ;  /* 0x000000ff0e00722a */ /* 0x010fe20003f64000 */
[----:B------:R-:W-:Y:S01]  /*1b70*/  SEL R3, RZ, 0x1, !P2 ;  /* 0x00000001ff037807 */ /* 0x000fe20005000000 */
[----:B-----5:R-:W-:-:S04]  /*1b80*/  DSETP.GT.AND P0, PT, R16, RZ, PT ;  /* 0x000000ff1000722a */ /* 0x020fc80003f04000 */
[----:B------:R-:W-:Y:S01]  /*1b90*/  SEL R0, RZ, 0x1, !P3 ;  /* 0x00000001ff007807 */ /* 0x000fe20005800000 */
[----:B------:R-:W-:-:S03]  /*1ba0*/  DSETP.GT.AND P1, PT, R6, RZ, PT ;  /* 0x000000ff0600722a */ /* 0x000fc60003f24000 */
[----:B------:R-:W-:Y:S02]  /*1bb0*/  IADD3 R7, P4, P5, R0, R3, R12 ;  /* 0x0000000300077210 */ /* 0x000fe40007d9e00c */
[----:B------:R-:W-:Y:S01]  /*1bc0*/  SEL R3, RZ, 0x1, !P0 ;  /* 0x00000001ff037807 */ /* 0x000fe20004000000 */
[----:B------:R-:W-:Y:S01]  /*1bd0*/  DSETP.GT.AND P3, PT, R8, RZ, PT ;  /* 0x000000ff0800722a */ /* 0x000fe20003f64000 */
[----:B------:R-:W-:Y:S01]  /*1be0*/  ISETP.GE.U32.AND P0, PT, R21, UR5, PT ;  /* 0x0000000515007c0c */ /* 0x000fe2000bf06070 */
[----:B------:R-:W-:Y:S01]  /*1bf0*/  DSETP.GT.AND P6, PT, R10, RZ, PT ;  /* 0x000000ff0a00722a */ /* 0x000fe20003fc4000 */
[----:B------:R-:W-:Y:S02]  /*1c00*/  SEL R0, RZ, 0x1, !P1 ;  /* 0x00000001ff007807 */ /* 0x000fe40004800000 */
[----:B------:R-:W-:Y:S02]  /*1c10*/  ISETP.GE.U32.AND.EX P0, PT, R20, UR4, PT, P0 ;  /* 0x0000000414007c0c */ /* 0x000fe4000bf06100 */
[----:B------:R-:W-:-:S02]  /*1c20*/  IADD3 R7, P1, P2, R0, R7, R3 ;  /* 0x0000000700077210 */ /* 0x000fc40007a3e003 */
[----:B------:R-:W-:Y:S02]  /*1c30*/  SEL R3, RZ, 0x1, !P3 ;  /* 0x00000001ff037807 */ /* 0x000fe40005800000 */
[----:B------:R-:W-:Y:S02]  /*1c40*/  SEL R0, RZ, 0x1, !P6 ;  /* 0x00000001ff007807 */ /* 0x000fe40007000000 */
[----:B------:R-:W-:Y:S02]  /*1c50*/  IADD3.X R24, PT, PT, RZ, RZ, RZ, P4, P5 ;  /* 0x000000ffff187210 */ /* 0x000fe400027ea4ff */
[----:B------:R-:W-:Y:S02]  /*1c60*/  IADD3 R7, P3, P4, R0, R7, R3 ;  /* 0x0000000700077210 */ /* 0x000fe40007c7e003 */
[----:B------:R-:W-:-:S04]  /*1c70*/  IADD3.X R24, PT, PT, RZ, R24, RZ, P1, P2 ;  /* 0x00000018ff187210 */ /* 0x000fc80000fe44ff */
[----:B------:R-:W-:Y:S01]  /*1c80*/  IADD3.X R24, PT, PT, RZ, R24, RZ, P3, P4 ;  /* 0x00000018ff187210 */ /* 0x000fe20001fe84ff */
[----:B------:R-:W-:Y:S06]  /*1c90*/  @!P0 BRA `(.L_x_227) ;  /* 0x0000001000388947 */ /* 0x000fec0003800000 */
        /* <DEDUP_REMOVED lines=13> */
[----:B------:R-:W-:-:S02]  /*1d70*/  IMAD.X R10, RZ, RZ, UR8, P1 ;  /* 0x00000008ff0a7e24 */ /* 0x000fc400088e06ff */
[----:B------:R-:W-:Y:S01]  /*1d80*/  VIADD R3, R3, -UR9 ;  /* 0x8000000903037c36 */ /* 0x000fe20008000000 */
[----:B------:R-:W-:Y:S01]  /*1d90*/  ISETP.GT.U32.AND.EX P0, PT, R11, R0, PT, P0 ;  /* 0x000000000b00720c */ /* 0x000fe20003f04100 */
[----:B------:R-:W-:Y:S01]  /*1da0*/  UMOV UR9, UR7 ;  /* 0x0000000700097c82 */ /* 0x000fe20008000000 */
[----:B0-----:R-:W-:-:S04]  /*1db0*/  LEA R8, P2, R9, UR12, 0x3 ;  /* 0x0000000c09087c11 */ /* 0x001fc8000f8418ff */
[----:B------:R-:W-:Y:S02]  /*1dc0*/  IADD3 R8, P1, PT, R8, 0x8000, RZ ;  /* 0x0000800008087810 */ /* 0x000fe40007f3e0ff */
[----:B------:R-:W-:-:S05]  /*1dd0*/  LEA.HI.X R9, R9, UR13, R10, 0x3, P2 ;  /* 0x0000000d09097c11 */ /* 0x000fca00090f1c0a */
[----:B------:R-:W-:Y:S01]  /*1de0*/  IMAD.X R9, RZ, RZ, R9, P1 ;  /* 0x000000ffff097224 */ /* 0x000fe200008e0609 */
[----:B------:R-:W-:Y:S06]  /*1df0*/  @P0 BRA `(.L_x_228) ;  /* 0x0000000000ec0947 */ /* 0x000fec0003800000 */
[----:B------:R-:W0:Y:S01]  /*1e00*/  LDC.64 R4, c[0x0][0x3c0] ;  /* 0x0000f000ff047b82 */ /* 0x000e220000000a00 */
[----:B------:R-:W1:Y:S01]  /*1e10*/  LDCU UR11, c[0x0][0x3c8] ;  /* 0x00007900ff0b77ac */ /* 0x000e620008000800 */
[----:B------:R-:W2:Y:S01]  /*1e20*/  LDCU.64 UR12, c[0x0][0x380] ;  /* 0x00007000ff0c77ac */ /* 0x000ea20008000a00 */
[----:B------:R-:W-:Y:S01]  /*1e30*/  NOP ;  /* 0x0000000000007918 */ /* 0x000fe20000000000 */
.L_x_229:
[----:B------:R-:W-:-:S05]  /*1e40*/  IADD3 R10, P0, PT, R2, UR7, RZ ;  /* 0x00000007020a7c10 */ /* 0x000fca000ff1e0ff */
        /* <DEDUP_REMOVED lines=14> */
[----:B--2---:R-:W-:Y:S02]  /*1f30*/  DSETP.GT.AND P0, PT, R22, RZ, PT ;  /* 0x000000ff1600722a */ /* 0x004fe40003f04000 */
[----:B---3--:R-:W-:-:S04]  /*1f40*/  DSETP.GT.AND P1, PT, R10, RZ, PT ;  /* 0x000000ff0a00722a */ /* 0x008fc80003f24000 */
[----:B------:R-:W-:Y:S01]  /*1f50*/  SEL R11, RZ, 0x1, !P0 ;  /* 0x00000001ff0b7807 */ /* 0x000fe20004000000 */
[----:B----4-:R-:W-:Y:S01]  /*1f60*/  DSETP.GT.AND P0, PT, R12, RZ, PT ;  /* 0x000000ff0c00722a */ /* 0x010fe20003f04000 */
[----:B------:R-:W-:Y:S01]  /*1f70*/  SEL R10, RZ, 0x1, !P1 ;  /* 0x00000001ff0a7807 */ /* 0x000fe20004800000 */
[----:B-----5:R-:W-:-:S03]  /*1f80*/  DSETP.GT.AND P5, PT, R14, RZ, PT ;  /* 0x000000ff0e00722a */ /* 0x020fc60003fa4000 */
[----:B------:R-:W-:Y:S01]  /*1f90*/  IADD3 R7, P2, P1, R10, R7, R11 ;  /* 0x000000070a077210 */ /* 0x000fe2000795e00b */
[----:B------:R-:W-:Y:S01]  /*1fa0*/  DSETP.GT.AND P4, PT, R16, RZ, PT ;  /* 0x000000ff1000722a */ /* 0x000fe20003f84000 */
[----:B0-----:R-:W-:Y:S02]  /*1fb0*/  IADD3 R11, P3, PT, R4, -UR7, RZ ;  /* 0x80000007040b7c10 */ /* 0x001fe4000ff7e0ff */
[----:B------:R-:W-:Y:S01]  /*1fc0*/  SEL R12, RZ, 0x1, !P0 ;  /* 0x00000001ff0c7807 */ /* 0x000fe20004000000 */
[----:B------:R-:W-:Y:S01]  /*1fd0*/  DSETP.GT.AND P6, PT, R18, RZ, PT ;  /* 0x000000ff1200722a */ /* 0x000fe20003fc4000 */
[----:B------:R-:W-:Y:S02]  /*1fe0*/  SEL R10, RZ, 0x1, !P5 ;  /* 0x00000001ff0a7807 */ /* 0x000fe40006800000 */
[----:B------:R-:W-:Y:S02]  /*1ff0*/  ISETP.GE.U32.AND P0, PT, R11, UR14, PT ;  /* 0x0000000e0b007c0c */ /* 0x000fe4000bf06070 */
[----:B------:R-:W-:-:S02]  /*2000*/  SEL R11, RZ, 0x1, !P4 ;  /* 0x00000001ff0b7807 */ /* 0x000fc40006000000 */
[----:B------:R-:W-:Y:S02]  /*2010*/  IADD3 R7, P4, P5, R10, R7, R12 ;  /* 0x000000070a077210 */ /* 0x000fe40007d9e00c */
[----:B------:R-:W-:Y:S01]  /*2020*/  SEL R10, RZ, 0x1, !P6 ;  /* 0x00000001ff0a7807 */ /* 0x000fe20007000000 */
[----:B------:R-:W-:Y:S01]  /*2030*/  DSETP.GT.AND P6, PT, R20, RZ, PT ;  /* 0x000000ff1400722a */ /* 0x000fe20003fc4000 */
[----:B------:R-:W-:Y:S02]  /*2040*/  IADD3.X R24, PT, PT, RZ, R24, RZ, P2, P1 ;  /* 0x00000018ff187210 */ /* 0x000fe400017e24ff */
[----:B------:R-:W-:Y:S02]  /*2050*/  IADD3 R7, P1, P2, R10, R7, R11 ;  /* 0x000000070a077210 */ /* 0x000fe40007a3e00b */
[----:B------:R-:W-:Y:S02]  /*2060*/  IADD3.X R11, PT, PT, R5, ~UR8, RZ, P3, !PT ;  /* 0x80000008050b7c10 */ /* 0x000fe40009ffe4ff */
[----:B------:R-:W-:-:S02]  /*2070*/  SEL R10, RZ, 0x1, !P6 ;  /* 0x00000001ff0a7807 */ /* 0x000fc40007000000 */
[----:B------:R-:W-:Y:S02]  /*2080*/  ISETP.GE.U32.AND.EX P0, PT, R11, UR15, PT, P0 ;  /* 0x0000000f0b007c0c */ /* 0x000fe4000bf06100 */
[----:B------:R-:W-:Y:S02]  /*2090*/  IADD3.X R24, PT, PT, RZ, R24, RZ, P4, P5 ;  /* 0x00000018ff187210 */ /* 0x000fe400027ea4ff */
[----:B------:R-:W-:Y:S02]  /*20a0*/  IADD3 R7, P3, PT, R7, R10, RZ ;  /* 0x0000000a07077210 */ /* 0x000fe40007f7e0ff */
[----:B------:R-:W-:-:S05]  /*20b0*/  IADD3.X R24, PT, PT, RZ, R24, RZ, P1, P2 ;  /* 0x00000018ff187210 */ /* 0x000fca0000fe44ff */
[----:B------:R-:W-:Y:S02]  /*20c0*/  IMAD.X R24, RZ, RZ, R24, P3 ;  /* 0x000000ffff187224 */ /* 0x000fe400018e0618 */
        /* <DEDUP_REMOVED lines=14> */
.L_x_228:
[C---:B------:R-:W-:Y:S01]  /*21b0*/  VIADD R11, R4.reuse, -UR7 ;  /* 0x80000007040b7c36 */ /* 0x040fe20008000000 */
[----:B------:R-:W-:Y:S01]  /*21c0*/  ISETP.LE.U32.AND P1, PT, R4, UR7, PT ;  /* 0x0000000704007c0c */ /* 0x000fe2000bf23070 */
[----:B------:R-:W-:Y:S01]  /*21d0*/  IMAD.U32 R0, RZ, RZ, UR8 ;  /* 0x00000008ff007e24 */ /* 0x000fe2000f8e00ff */
[----:B------:R-:W-:Y:S02]  /*21e0*/  BSSY.RECONVERGENT B1, `(.L_x_227) ;  /* 0x00000b9000017945 */ /* 0x000fe40003800200 */
[----:B------:R-:W-:-:S04]  /*21f0*/  ISETP.GE.AND P0, PT, R2, R11, PT ;  /* 0x0000000b0200720c */ /* 0x000fc80003f06270 */
[----:B------:R-:W-:-:S13]  /*2200*/  ISETP.GE.U32.OR.EX P0, PT, R0, R5, P0, P1 ;  /* 0x000000050000720c */ /* 0x000fda0000706510 */
[----:B------:R-:W-:Y:S05]  /*2210*/  @P0 BRA `(.L_x_230) ;  /* 0x0000000800d40947 */ /* 0x000fea0003800000 */
[----:B------:R-:W-:Y:S01]  /*2220*/  UIMAD UR5, UR18, 0xe00, URZ ;  /* 0x00000e00120578a4 */ /* 0x000fe2000f8e02ff */
[----:B------:R-:W-:Y:S01]  /*2230*/  LOP3.LUT R5, RZ, R2, RZ, 0x33, !PT ;  /* 0x00000002ff057212 */ /* 0x000fe200078e33ff */
[----:B------:R-:W-:Y:S01]  /*2240*/  UIMAD UR14, UR4, UR11, URZ ;  /* 0x0000000b040e72a4 */ /* 0x000fe2000f8e02ff */
[----:B------:R-:W-:Y:S01]  /*2250*/  BSSY.RECONVERGENT B2, `(.L_x_231) ;  /* 0x0000055000027945 */ /* 0x000fe20003800200 */
[----:B------:R-:W-:-:S04]  /*2260*/  UIADD3 UR5, UPT, UPT, UR5, UR6, URZ ;  /* 0x0000000605057290 */ /* 0x000fc8000fffe0ff */
[----:B------:R-:W-:Y:S02]  /*2270*/  IMAD.U32 R11, RZ, RZ, UR14 ;  /* 0x0000000eff0b7e24 */ /* 0x000fe4000f8e00ff */
[----:B------:R-:W-:-:S05]  /*2280*/  IADD3 R4, PT, PT, R4, -UR5, R5 ;  /* 0x8000000504047c10 */ /* 0x000fca000fffe005 */
[----:B------:R-:W-:-:S05]  /*2290*/  IMAD R4, R11, -0xe00, R4 ;  /* 0xfffff2000b047824 */ /* 0x000fca00078e0204 */
[C---:B------:R-:W-:Y:S02]  /*22a0*/  ISETP.GE.U32.AND P1, PT, R4.reuse, 0x1e00, PT ;  /* 0x00001e000400780c */ /* 0x040fe40003f26070 */
[----:B------:R-:W-:Y:S01]  /*22b0*/  LEA.HI R5, R4, 0x1, RZ, 0x17 ;  /* 0x0000000104057811 */ /* 0x000fe200078fb8ff */
[----:B------:R-:W-:-:S03]  /*22c0*/  IMAD.MOV.U32 R4, RZ, RZ, R2 ;  /* 0x000000ffff047224 */ /* 0x000fc600078e0002 */
[----:B------:R-:W-:-:S04]  /*22d0*/  LOP3.LUT R6, R5, 0xf, RZ, 0xc0, !PT ;  /* 0x0000000f05067812 */ /* 0x000fc800078ec0ff */
[----:B------:R-:W-:-:S03]  /*22e0*/  ISETP.NE.AND P0, PT, R6, RZ, PT ;  /* 0x000000ff0600720c */ /* 0x000fc60003f05270 */
[----:B------:R-:W-:Y:S10]  /*22f0*/  @!P1 BRA `(.L_x_232) ;  /* 0x0000000400289947 */ /* 0x000ff40003800000 */
[----:B------:R-:W-:Y:S01]  /*2300*/  LEA.HI R0, R3, 0x1, RZ, 0x17 ;  /* 0x0000000103007811 */ /* 0x000fe200078fb8ff */
[----:B------:R-:W-:-:S03]  /*2310*/  IMAD.MOV.U32 R4, RZ, RZ, R2 ;  /* 0x000000ffff047224 */ /* 0x000fc600078e0002 */
[----:B------:R-:W-:-:S05]  /*2320*/  LOP3.LUT R0, R0, 0xfffff0, RZ, 0xc0, !PT ;  /* 0x00fffff000007812 */ /* 0x000fca00078ec0ff */
[----:B------:R-:W-:-:S07]  /*2330*/  IMAD.MOV R0, RZ, RZ, -R0 ;  /* 0x000000ffff007224 */ /* 0x000fce00078e0a00 */
.L_x_233:
        /* <DEDUP_REMOVED lines=70> */
.L_x_232:
[----:B------:R-:W-:Y:S05]  /*27a0*/  BSYNC.RECONVERGENT B2 ;  /* 0x0000000000027941 */ /* 0x000fea0003800200 */
.L_x_231:
        /* <DEDUP_REMOVED lines=43> */
.L_x_235:
[----:B------:R-:W-:Y:S05]  /*2a60*/  BSYNC.RECONVERGENT B2 ;  /* 0x0000000000027941 */ /* 0x000fea0003800200 */
.L_x_234:
        /* <DEDUP_REMOVED lines=26> */
.L_x_237:
[----:B------:R-:W-:Y:S05]  /*2c10*/  BSYNC.RECONVERGENT B2 ;  /* 0x0000000000027941 */ /* 0x000fea0003800200 */
.L_x_236:
        /* <DEDUP_REMOVED lines=9> */
.L_x_238:
[----:B------:R-:W-:Y:S02]  /*2cb0*/  IMAD.MOV.U32 R4, RZ, RZ, R3 ;  /* 0x000000ffff047224 */ /* 0x000fe400078e0003 */
[----:B------:R-:W-:-:S06]  /*2cc0*/  IMAD.MOV.U32 R5, RZ, RZ, R8 ;  /* 0x000000ffff057224 */ /* 0x000fcc00078e0008 */
[----:B------:R-:W2:Y:S01]  /*2cd0*/  LDG.E.64 R4, desc[UR16][R4.64] ;  /* 0x0000001004047981 */ /* 0x000ea2000c1e1b00 */
[----:B------:R-:W-:Y:S01]  /*2ce0*/  VIADD R0, R0, 0x1 ;  /* 0x0000000100007836 */ /* 0x000fe20000000000 */
[----:B------:R-:W-:-:S05]  /*2cf0*/  IADD3 R3, P2, PT, R3, 0x1000, RZ ;  /* 0x0000100003037810 */ /* 0x000fca0007f5e0ff */
[----:B------:R-:W-:Y:S01]  /*2d00*/  IMAD.X R8, RZ, RZ, R8, P2 ;  /* 0x000000ffff087224 */ /* 0x000fe200010e0608 */
[----:B--2---:R-:W-:-:S06]  /*2d10*/  DSETP.GT.AND P0, PT, R4, RZ, PT ;  /* 0x000000ff0400722a */ /* 0x004fcc0003f04000 */
[----:B------:R-:W-:Y:S02]  /*2d20*/  SEL R6, RZ, 0x1, !P0 ;  /* 0x00000001ff067807 */ /* 0x000fe40004000000 */
[----:B------:R-:W-:Y:S02]  /*2d30*/  ISETP.NE.AND P0, PT, R0, RZ, PT ;  /* 0x000000ff0000720c */ /* 0x000fe40003f05270 */
[----:B------:R-:W-:-:S05]  /*2d40*/  IADD3 R7, P1, PT, R7, R6, RZ ;  /* 0x0000000607077210 */ /* 0x000fca0007f3e0ff */
[----:B------:R-:W-:-:S06]  /*2d50*/  IMAD.X R24, RZ, RZ, R24, P1 ;  /* 0x000000ffff187224 */ /* 0x000fcc00008e0618 */
[----:B------:R-:W-:Y:S05]  /*2d60*/  @P0 BRA `(.L_x_238) ;  /* 0xfffffffc00d00947 */ /* 0x000fea000383ffff */
.L_x_230:
[----:B------:R-:W-:Y:S05]  /*2d70*/  BSYNC.RECONVERGENT B1 ;  /* 0x0000000000017941 */ /* 0x000fea0003800200 */
.L_x_227:
        /* <DEDUP_REMOVED lines=29> */
[----:B------:R-:W-:Y:S02]  /*2f50*/  @!P2 MOV R7, 0x400 ;  /* 0x000004000007a802 */ /* 0x000fe40000000f00 */
[----:B-1----:R-:W-:Y:S01]  /*2f60*/  SEL R3, R3, RZ, !P1 ;  /* 0x000000ff03037207 */ /* 0x002fe20004800000 */
[----:B------:R-:W0:Y:S01]  /*2f70*/  SHFL.DOWN PT, R0, R5, 0x10, 0x1f ;  /* 0x0a001f0005007f89 */ /* 0x000e2200000e0000 */
[----:B------:R-:W-:Y:S02]  /*2f80*/  ISETP.GT.AND P1, PT, R8, 0xf, PT ;  /* 0x0000000f0800780c */ /* 0x000fe40003f24270 */
[----:B--2---:R-:W-:Y:S01]  /*2f90*/  @!P2 LEA R7, R10, R7, 0x18 ;  /* 0x000000070a07a211 */ /* 0x004fe200078ec0ff */
[----:B------:R-:W-:Y:S01]  /*2fa0*/  IMAD.X R4, R3, 0x1, R6, P0 ;  /* 0x0000000103047824 */ /* 0x000fe200000e0606 */
[----:B------:R-:W-:-:S04]  /*2fb0*/  @!P2 SHF.R.U32.HI R6, RZ, 0x2, R2 ;  /* 0x00000002ff06a819 */ /* 0x000fc80000011602 */
[----:B------:R-:W1:Y:S01]  /*2fc0*/  SHFL.DOWN PT, R3, R4, 0x10, 0x1f ;  /* 0x0a001f0004037f89 */ /* 0x000e6200000e0000 */
[----:B------:R-:W-:-:S05]  /*2fd0*/  @!P2 LOP3.LUT R6, R6, 0xf8, RZ, 0xc0, !PT ;  /* 0x000000f80606a812 */ /* 0x000fca00078ec0ff */
[----:B------:R-:W-:Y:S01]  /*2fe0*/  @!P2 IMAD.IADD R7, R6, 0x1, R7 ;  /* 0x000000010607a824 */ /* 0x000fe200078e0207 */
[----:B0-----:R-:W-:-:S04]  /*2ff0*/  SEL R0, R0, RZ, !P1 ;  /* 0x000000ff00007207 */ /* 0x001fc80004800000 */
[----:B------:R-:W-:Y:S02]  /*3000*/  IADD3 R0, P0, PT, R0, R5, RZ ;  /* 0x0000000500007210 */ /* 0x000fe40007f1e0ff */
[----:B-1----:R-:W-:-:S05]  /*3010*/  SEL R3, R3, RZ, !P1 ;  /* 0x000000ff03037207 */ /* 0x002fca0004800000 */
[----:B------:R-:W-:Y:S01]  /*3020*/  IMAD.X R3, R3, 0x1, R4, P0 ;  /* 0x0000000103037824 */ /* 0x000fe200000e0604 */
[----:B------:R-:W-:Y:S01]  /*3030*/  ISETP.NE.AND P0, PT, R2, RZ, PT ;  /* 0x000000ff0200720c */ /* 0x000fe20003f05270 */
[----:B------:R-:W-:Y:S02]  /*3040*/  @!P2 IMAD.MOV.U32 R4, RZ, RZ, R0 ;  /* 0x000000ffff04a224 */ /* 0x000fe400078e0000 */
[----:B------:R-:W-:-:S05]  /*3050*/  @!P2 IMAD.MOV.U32 R5, RZ, RZ, R3 ;  /* 0x000000ffff05a224 */ /* 0x000fca00078e0003 */
[----:B------:R0:W-:Y:S01]  /*3060*/  @!P2 STS.64 [R7+0x10], R4 ;  /* 0x000010040700a388 */ /* 0x0001e20000000a00 */
[----:B------:R-:W-:Y:S06]  /*3070*/  BAR.SYNC.DEFER_BLOCKING 0x0 ;  /* 0x0000000000007b1d */ /* 0x000fec0000010000 */
[----:B------:R-:W-:Y:S05]  /*3080*/  @P0 BRA `(.L_x_226) ;  /* 0x00000000006c0947 */ /* 0x000fea0003800000 */
[----:B------:R-:W1:Y:S01]  /*3090*/  S2UR UR5, SR_CgaCtaId ;  /* 0x00000000000579c3 */ /* 0x000e620000008800 */
[----:B------:R-:W-:Y:S02]  /*30a0*/  UMOV UR4, 0x400 ;  /* 0x0000040000047882 */ /* 0x000fe40000000000 */
[----:B-1----:R-:W-:-:S09]  /*30b0*/  ULEA UR4, UR5, UR4, 0x18 ;  /* 0x0000000405047291 */ /* 0x002fd2000f8ec0ff */
[----:B------:R-:W-:Y:S04]  /*30c0*/  LDS.64 R8, [UR4+0x18] ;  /* 0x00001804ff087984 */ /* 0x000fe80008000a00 */
[----:B------:R-:W1:Y:S04]  /*30d0*/  LDS.128 R24, [UR4+0x20] ;  /* 0x00002004ff187984 */ /* 0x000e680008000c00 */
[----:B0-----:R-:W0:Y:S04]  /*30e0*/  LDS.128 R4, [UR4+0x30] ;  /* 0x00003004ff047984 */ /* 0x001e280008000c00 */
[----:B------:R-:W2:Y:S04]  /*30f0*/  LDS.128 R20, [UR4+0x40] ;  /* 0x00004004ff147984 */ /* 0x000ea80008000c00 */
[----:B------:R-:W3:Y:S04]  /*3100*/  LDS.128 R16, [UR4+0x50] ;  /* 0x00005004ff107984 */ /* 0x000ee80008000c00 */
[----:B------:R-:W4:Y:S01]  /*3110*/  LDS.128 R12, [UR4+0x60] ;  /* 0x00006004ff0c7984 */ /* 0x000f220008000c00 */
[----:B-1----:R-:W-:-:S04]  /*3120*/  IADD3 R11, P1, P2, R24, R8, R0 ;  /* 0x00000008180b7210 */ /* 0x002fc80007a3e000 */
[----:B------:R-:W-:Y:S02]  /*3130*/  IADD3.X R25, PT, PT, R25, R9, R3, P1, P2 ;  /* 0x0000000919197210 */ /* 0x000fe40000fe4403 */
[----:B0-----:R-:W-:Y:S02]  /*3140*/  IADD3 R3, P1, P2, R4, R11, R26 ;  /* 0x0000000b04037210 */ /* 0x001fe40007a3e01a */
        /* <DEDUP_REMOVED lines=14> */
[----:B------:R-:W-:-:S07]  /*3230*/  IMAD.X R3, R3, 0x1, R27, P3 ;  /* 0x0000000103037824 */ /* 0x000fce00018e061b */
.L_x_226:
[----:B------:R-:W-:Y:S05]  /*3240*/  BSYNC.RECONVERGENT B0 ;  /* 0x0000000000007941 */ /* 0x000fea0003800200 */
.L_x_211:
[----:B------:R-:W-:Y:S05]  /*3250*/  @P0 EXIT ;  /* 0x000000000000094d */ /* 0x000fea0003800000 */
[----:B------:R-:W3:Y:S01]  /*3260*/  LDCU.64 UR4, c[0x0][0x390] ;  /* 0x00007200ff0477ac */ /* 0x000ee20008000a00 */
[----:B--2---:R-:W-:Y:S01]  /*3270*/  IMAD.MOV.U32 R2, RZ, RZ, R0 ;  /* 0x000000ffff027224 */ /* 0x004fe200078e0000 */
[----:B---3--:R-:W-:-:S06]  /*3280*/  UIMAD.WIDE.U32 UR4, UR18, 0x8, UR4 ;  /* 0x00000008120478a5 */ /* 0x008fcc000f8e0004 */
[----:B0-----:R-:W-:Y:S02]  /*3290*/  IMAD.U32 R4, RZ, RZ, UR4 ;  /* 0x00000004ff047e24 */ /* 0x001fe4000f8e00ff */
[----:B------:R-:W-:-:S05]  /*32a0*/  IMAD.U32 R5, RZ, RZ, UR5 ;  /* 0x00000005ff057e24 */ /* 0x000fca000f8e00ff */
[----:B------:R-:W-:Y:S01]  /*32b0*/  STG.E.64 desc[UR16][R4.64], R2 ;  /* 0x0000000204007986 */ /* 0x000fe2000c101b10 */
[----:B------:R-:W-:Y:S05]  /*32c0*/  EXIT ;  /* 0x000000000000794d */ /* 0x000fea0003800000 */
.L_x_239:
        /* <DEDUP_REMOVED lines=11> */
.L_x_432:


//--------------------- .text._ZN3cub18CUB_300001_SM_10006detail6reduce28DeviceReduceSingleTileKernelINS2_10policy_hubIlyN4cuda3std3__44plusIlEEE10Policy1000EN6thrust24THRUST_300001_SM_1000_NS18transform_iteratorI11is_positivoNSD_6detail15normal_iteratorINSD_10device_ptrIdEEEEllEEPlyS9_llNS7_10__identityEEEvT0_T1_T2_T3_T4_T6_ --------------------------
	.section	.text._ZN3cub18CUB_300001_SM_10006detail6reduce28DeviceReduceSingleTileKernelINS2_10policy_hubIlyN4cuda3std3__44plusIlEEE10Policy1000EN6thrust24THRUST_300001_SM_1000_NS18transform_iteratorI11is_positivoNSD_6detail15normal_iteratorINSD_10device_ptrIdEEEEllEEPlyS9_llNS7_10__identityEEEvT0_T1_T2_T3_T4_T6_,"ax",@progbits
	.align	128
        .global         _ZN3cub18CUB_300001_SM_10006detail6reduce28DeviceReduceSingleTileKernelINS2_10policy_hubIlyN4cuda3std3__44plusIlEEE10Policy1000EN6thrust24THRUST_300001_SM_1000_NS18transform_iteratorI11is_positivoNSD_6detail15normal_iteratorINSD_10device_ptrIdEEEEllEEPlyS9_llNS7_10__identityEEEvT0_T1_T2_T3_T4_T6_
        .type           _ZN3cub18CUB_300001_SM_10006detail6reduce28DeviceReduceSingleTileKernelINS2_10policy_hubIlyN4cuda3std3__44plusIlEEE10Policy1000EN6thrust24THRUST_300001_SM_1000_NS18transform_iteratorI11is_positivoNSD_6detail15normal_iteratorINSD_10device_ptrIdEEEEllEEPlyS9_llNS7_10__identityEEEvT0_T1_T2_T3_T4_T6_,@function
        .size           _ZN3cub18CUB_300001_SM_10006detail6reduce28DeviceReduceSingleTileKernelINS2_10policy_hubIlyN4cuda3std3__44plusIlEEE10Policy1000EN6thrust24THRUST_300001_SM_1000_NS18transform_iteratorI11is_positivoNSD_6detail15normal_iteratorINSD_10device_ptrIdEEEEllEEPlyS9_llNS7_10__identityEEEvT0_T1_T2_T3_T4_T6_,(.L_x_433 - _ZN3cub18CUB_300001_SM_10006detail6reduce28DeviceReduceSingleTileKernelINS2_10policy_hubIlyN4cuda3std3__44plusIlEEE10Policy1000EN6thrust24THRUST_300001_SM_1000_NS18transform_iteratorI11is_positivoNSD_6detail15normal_iteratorINSD_10device_ptrIdEEEEllEEPlyS9_llNS7_10__identityEEEvT0_T1_T2_T3_T4_T6_)
        .other          _ZN3cub18CUB_300001_SM_10006detail6reduce28DeviceReduceSingleTileKernelINS2_10policy_hubIlyN4cuda3std3__44plusIlEEE10Policy1000EN6thrust24THRUST_300001_SM_1000_NS18transform_iteratorI11is_positivoNSD_6detail15normal_iteratorINSD_10device_ptrIdEEEEllEEPlyS9_llNS7_10__identityEEEvT0_T1_T2_T3_T4_T6_,@"STO_CUDA_ENTRY STV_DEFAULT"
_ZN3cub18CUB_300001_SM_10006detail6reduce28DeviceReduceSingleTileKernelINS2_10policy_hubIlyN4cuda3std3__44plusIlEEE10Policy1000EN6thrust24THRUST_300001_SM_1000_NS18transform_iteratorI11is_positivoNSD_6detail15normal_iteratorINSD_10device_ptrIdEEEEllEEPlyS9_llNS7_10__identityEEEvT0_T1_T2_T3_T4_T6_:
.text._ZN3cub18CUB_300001_SM_10006detail6reduce28DeviceReduceSingleTileKernelINS2_10policy_hubIlyN4cuda3std3__44plusIlEEE10Policy1000EN6thrust24THRUST_300001_SM_1000_NS18transform_iteratorI11is_positivoNSD_6detail15normal_iteratorINSD_10device_ptrIdEEEEllEEPlyS9_llNS7_10__identityEEEvT0_T1_T2_T3_T4_T6_:
        /* <DEDUP_REMOVED lines=15> */
.L_x_240:
        /* <DEDUP_REMOVED lines=12> */
[----:B------:R-:W2:Y:S01]  /*01b0*/  LDG.E.64 R4, desc[UR6][R4.64] ;  /* 0x0000000604047981 */ /* 0x000ea2000c1e1b00 */
[----:B------:R-:W-:Y:S02]  /*01c0*/  VIADD R3, R37, 0x200 ;  /* 0x0000020025037836 */ /* 0x000fe40000000000 */
[----:B------:R-:W-:Y:S01]  /*01d0*/  IMAD.MOV.U32 R40, RZ, RZ, RZ ;  /* 0x000000ffff287224 */ /* 0x000fe200078e00ff */
[----:B--2---:R-:W-:-:S06]  /*01e0*/  DSETP.GT.AND P0, PT, R4, RZ, PT ;  /* 0x000000ff0400722a */ /* 0x004fcc0003f04000 */
[----:B------:R-:W-:-:S08]  /*01f0*/  SEL R41, RZ, 0x1, !P0 ;  /* 0x00000001ff297807 */ /* 0x000fd00004000000 */
.L_x_244:
[----:B------:R-:W-:Y:S05]  /*0200*/  BSYNC.RECONVERGENT B1 ;  /* 0x0000000000017941 */ /* 0x000fea0003800200 */
.L_x_243:
        /* <DEDUP_REMOVED lines=17> */
.L_x_249:
        /* <DEDUP_REMOVED lines=15> */
[----:B------:R-:W5:Y:S01]  /*0410*/  LDG.E.64 R34, desc[UR6][R4.64+0x7000] ;  /* 0x0070000604227981 */ /* 0x000f62000c1e1b00 */
[----:B------:R-:W-:-:S02]  /*0420*/  VIADD R42, R42, 0x10 ;  /* 0x000000102a2a7836 */ /* 0x000fc40000000000 */
[----:B------:R-:W-:Y:S01]  /*0430*/  VIADD R3, R3, 0x2000 ;  /* 0x0000200003037836 */ /* 0x000fe20000000000 */
        /* <DEDUP_REMOVED lines=8> */
[----:B------:R-:W-:Y:S02]  /*04c0*/  SEL R7, RZ, 0x1, !P2 ;  /* 0x00000001ff077807 */ /* 0x000fe40005000000 */
[----:B------:R-:W-:Y:S01]  /*04d0*/  SEL R8, RZ, 0x1, !P3 ;  /* 0x00000001ff087807 */ /* 0x000fe20005800000 */
[----:B------:R-:W-:-:S03]  /*04e0*/  DSETP.GT.AND P6, PT, R14, RZ, PT ;  /* 0x000000ff0e00722a */ /* 0x000fc60003fc4000 */
        /* <DEDUP_REMOVED lines=27> */
[----:B------:R-:W-:Y:S02]  /*06a0*/  SEL R7, RZ, 0x1, !P6 ;  /* 0x00000001ff077807 */ /* 0x000fe40007000000 */
[----:B------:R-:W-:Y:S02]  /*06b0*/  IADD3.X R40, PT, PT, RZ, R40, RZ, P4, P5 ;  /* 0x00000028ff287210 */ /* 0x000fe400027ea4ff */
[----:B------:R-:W-:Y:S02]  /*06c0*/  IADD3 R7, P4, P5, R7, R8, R6 ;  /* 0x0000000807077210 */ /* 0x000fe40007d9e006 */
[----:B------:R-:W-:Y:S01]  /*06d0*/  SEL R6, RZ, 0x1, !P1 ;  /* 0x00000001ff067807 */ /* 0x000fe20004800000 */
[----:B------:R-:W-:Y:S01]  /*06e0*/  DSETP.GT.AND P6, PT, R34, RZ, PT ;  /* 0x000000ff2200722a */ /* 0x000fe20003fc4000 */
[----:B------:R-:W-:-:S02]  /*06f0*/  ISETP.NE.AND P1, PT, R42, RZ, PT ;  /* 0x000000ff2a00720c */ /* 0x000fc40003f25270 */
[----:B------:R-:W-:-:S03]  /*0700*/  IADD3.X R40, PT, PT, RZ, R40, RZ, P3, P2 ;  /* 0x00000028ff287210 */ /* 0x000fc60001fe44ff */
[----:B------:R-:W-:Y:S02]  /*0710*/  SEL R41, RZ, 0x1, !P6 ;  /* 0x00000001ff297807 */ /* 0x000fe40007000000 */
[----:B------:R-:W-:Y:S02]  /*0720*/  IADD3 R4, P6, PT, R4, 0x10000, RZ ;  /* 0x0001000004047810 */ /* 0x000fe40007fde0ff */
[----:B------:R-:W-:Y:S02]  /*0730*/  IADD3 R41, P2, P3, R41, R7, R6 ;  /* 0x0000000729297210 */ /* 0x000fe40007b5e006 */
[----:B------:R-:W-:Y:S01]  /*0740*/  IADD3.X R40, PT, PT, RZ, R40, RZ, P4, P5 ;  /* 0x00000028ff287210 */ /* 0x000fe200027ea4ff */
[----:B------:R-:W-:-:S03]  /*0750*/  IMAD.X R5, RZ, RZ, R5, P6 ;  /* 0x000000ffff057224 */ /* 0x000fc600030e0605 */
[----:B------:R-:W-:Y:S01]  /*0760*/  IADD3.X R40, PT, PT, RZ, R40, RZ, P2, P3 ;  /* 0x00000028ff287210 */ /* 0x000fe200017e64ff */
[----:B------:R-:W-:Y:S06]  /*0770*/  @P1 BRA `(.L_x_249) ;  /* 0xfffffff800e81947 */ /* 0x000fec000383ffff */
.L_x_248:
[----:B------:R-:W-:Y:S05]  /*0780*/  BSYNC.RECONVERGENT B2 ;  /* 0x0000000000027941 */ /* 0x000fea0003800200 */
.L_x_247:
        /* <DEDUP_REMOVED lines=11> */
[----:B------:R-:W5:Y:S04]  /*0840*/  LDG.E.64 R16, desc[UR6][R8.64+0x4000] ;  /* 0x0040000608107981 */ /* 0x000f68000c1e1b00 */
[----:B------:R-:W5:Y:S04]  /*0850*/  LDG.E.64 R14, desc[UR6][R8.64+0x3000] ;  /* 0x00300006080e7981 */ /* 0x000f68000c1e1b00 */
[----:B------:R-:W5:Y:S04]  /*0860*/  LDG.E.64 R18, desc[UR6][R8.64+0x5000] ;  /* 0x0050000608127981 */ /* 0x000f68000c1e1b00 */
[----:B------:R-:W5:Y:S04]  /*0870*/  LDG.E.64 R4, desc[UR6][R8.64+0x6000] ;  /* 0x0060000608047981 */ /* 0x000f68000c1e1b00 */
[----:B------:R0:W5:Y:S01]  /*0880*/  LDG.E.64 R6, desc[UR6][R8.64+0x7000] ;  /* 0x0070000608067981 */ /* 0x000162000c1e1b00 */
[----:B------:R-:W-:Y:S01]  /*0890*/  VIADD R3, R3, 0x1000 ;  /* 0x0000100003037836 */ /* 0x000fe20000000000 */
[----:B--2---:R-:W-:-:S02]  /*08a0*/  DSETP.GT.AND P1, PT, R20, RZ, PT ;  /* 0x000000ff1400722a */ /* 0x004fc40003f24000 */
[----:B---3--:R-:W-:-:S04]  /*08b0*/  DSETP.GT.AND P2, PT, R10, RZ, PT ;  /* 0x000000ff0a00722a */ /* 0x008fc80003f44000 */
[----:B------:R-:W-:Y:S01]  /*08c0*/  SEL R11, RZ, 0x1, !P1 ;  /* 0x00000001ff0b7807 */ /* 0x000fe20004800000 */
[----:B----4-:R-:W-:Y:S01]  /*08d0*/  DSETP.GT.AND P3, PT, R12, RZ, PT ;  /* 0x000000ff0c00722a */ /* 0x010fe20003f64000 */
[----:B------:R-:W-:Y:S01]  /*08e0*/  SEL R10, RZ, 0x1, !P2 ;  /* 0x00000001ff0a7807 */ /* 0x000fe20005000000 */
[----:B-----5:R-:W-:-:S03]  /*08f0*/  DSETP.GT.AND P6, PT, R16, RZ, PT ;  /* 0x000000ff1000722a */ /* 0x020fc60003fc4000 */
[----:B------:R-:W-:Y:S01]  /*0900*/  IADD3 R41, P2, P1, R10, R41, R11 ;  /* 0x000000290a297210 */ /* 0x000fe2000795e00b */
[----:B------:R-:W-:Y:S01]  /*0910*/  DSETP.GT.AND P4, PT, R14, RZ, PT ;  /* 0x000000ff0e00722a */ /* 0x000fe20003f84000 */
[----:B------:R-:W-:Y:S01]  /*0920*/  SEL R11, RZ, 0x1, !P3 ;  /* 0x00000001ff0b7807 */ /* 0x000fe20005800000 */
[----:B------:R-:W-:Y:S01]  /*0930*/  DSETP.GT.AND P3, PT, R18, RZ, PT ;  /* 0x000000ff1200722a */ /* 0x000fe20003f64000 */
[----:B0-----:R-:W-:-:S03]  /*0940*/  SEL R8, RZ, 0x1, !P6 ;  /* 0x00000001ff087807 */ /* 0x001fc60007000000 */
[----:B------:R-:W-:Y:S01]  /*0950*/  SEL R10, RZ, 0x1, !P4 ;  /* 0x00000001ff0a7807 */ /* 0x000fe20006000000 */
[----:B------:R-:W-:Y:S01]  /*0960*/  DSETP.GT.AND P6, PT, R4, RZ, PT ;  /* 0x000000ff0400722a */ /* 0x000fe20003fc4000 */
[----:B------:R-:W-:Y:S01]  /*0970*/  SEL R5, RZ, 0x1, !P3 ;  /* 0x00000001ff057807 */ /* 0x000fe20005800000 */
[----:B------:R-:W-:Y:S01]  /*0980*/  DSETP.GT.AND P3, PT, R6, RZ, PT ;  /* 0x000000ff0600722a */ /* 0x000fe20003f64000 */
[----:B------:R-:W-:Y:S02]  /*0990*/  IADD3 R9, P4, P5, R10, R41, R11 ;  /* 0x000000290a097210 */ /* 0x000fe40007d9e00b */
[----:B------:R-:W-:Y:S02]  /*09a0*/  IADD3.X R40, PT, PT, RZ, R40, RZ, P2, P1 ;  /* 0x00000028ff287210 */ /* 0x000fe400017e24ff */
[----:B------:R-:W-:Y:S02]  /*09b0*/  IADD3 R5, P1, P2, R5, R9, R8 ;  /* 0x0000000905057210 */ /* 0x000fe40007a3e008 */
[----:B------:R-:W-:-:S02]  /*09c0*/  SEL R4, RZ, 0x1, !P6 ;  /* 0x00000001ff047807 */ /* 0x000fc40007000000 */
[----:B------:R-:W-:Y:S02]  /*09d0*/  SEL R41, RZ, 0x1, !P3 ;  /* 0x00000001ff297807 */ /* 0x000fe40005800000 */
[----:B------:R-:W-:Y:S02]  /*09e0*/  IADD3.X R40, PT, PT, RZ, R40, RZ, P4, P5 ;  /* 0x00000028ff287210 */ /* 0x000fe400027ea4ff */
[----:B------:R-:W-:Y:S02]  /*09f0*/  IADD3 R41, P3, P4, R41, R5, R4 ;  /* 0x0000000529297210 */ /* 0x000fe40007c7e004 */
[----:B------:R-:W-:-:S04]  /*0a00*/  IADD3.X R40, PT, PT, RZ, R40, RZ, P1, P2 ;  /* 0x00000028ff287210 */ /* 0x000fc80000fe44ff */
[----:B------:R-:W-:-:S07]  /*0a10*/  IADD3.X R40, PT, PT, RZ, R40, RZ, P3, P4 ;  /* 0x00000028ff287210 */ /* 0x000fce0001fe84ff */
.L_x_251:
[----:B------:R-:W-:Y:S05]  /*0a20*/  BSYNC.RECONVERGENT B2 ;  /* 0x0000000000027941 */ /* 0x000fea0003800200 */
.L_x_250:
        /* <DEDUP_REMOVED lines=25> */
.L_x_253:
[----:B------:R-:W-:Y:S05]  /*0bc0*/  BSYNC.RECONVERGENT B2 ;  /* 0x0000000000027941 */ /* 0x000fea0003800200 */
.L_x_252:
[----:B------:R-:W-:Y:S05]  /*0bd0*/  @!P0 BRA `(.L_x_246) ;  /* 0x0000000000308947 */ /* 0x000fea0003800000 */
[----:B------:R-:W0:Y:S01]  /*0be0*/  LDC.64 R6, c[0x0][0x380] ;  /* 0x0000e000ff067b82 */ /* 0x000e220000000a00 */
[----:B------:R-:W-:-:S07]  /*0bf0*/  IMAD.MOV R8, RZ, RZ, -R36 ;  /* 0x000000ffff087224 */ /* 0x000fce00078e0a24 */
.L_x_254:
[----:B0-----:R-:W-:-:S06]  /*0c00*/  IMAD.WIDE R4, R3, 0x8, R6 ;  /* 0x0000000803047825 */ /* 0x001fcc00078e0206 */
        /* <DEDUP_REMOVED lines=9> */
.L_x_246:
[----:B------:R-:W-:Y:S05]  /*0ca0*/  BSYNC.RECONVERGENT B1 ;  /* 0x0000000000017941 */ /* 0x000fea0003800200 */
.L_x_245:
[----:B------:R-:W-:-:S04]  /*0cb0*/  ISETP.GE.U32.AND P0, PT, R2, 0x200, PT ;  /* 0x000002000200780c */ /* 0x000fc80003f06070 */
[----:B------:R-:W-:-:S13]  /*0cc0*/  ISETP.GE.U32.AND.EX P0, PT, R0, RZ, PT, P0 ;  /* 0x000000ff0000720c */ /* 0x000fda0003f06100 */
[----:B------:R-:W-:Y:S05]  /*0cd0*/  @!P0 BRA `(.L_x_255) ;  /* 0x0000000400308947 */ /* 0x000fea0003800000 */
[----:B------:R-:W0:Y:S01]  /*0ce0*/  S2R R6, SR_LANEID ;  /* 0x0000000000067919 */ /* 0x000e220000000000 */
[----:B------:R-:W-:Y:S01]  /*0cf0*/  ISETP.NE.AND P5, PT, R37, RZ, PT ;  /* 0x000000ff2500720c */ /* 0x000fe20003fa5270 */
        /* <DEDUP_REMOVED lines=28> */
[----:B------:R-:W-:Y:S02]  /*0ec0*/  @!P1 MOV R3, 0x400 ;  /* 0x0000040000039802 */ /* 0x000fe40000000f00 */
[----:B-1----:R-:W-:Y:S01]  /*0ed0*/  SEL R2, R2, RZ, !P0 ;  /* 0x000000ff02027207 */ /* 0x002fe20004000000 */
[----:B------:R-:W0:Y:S01]  /*0ee0*/  SHFL.DOWN PT, R0, R7, 0x10, 0x1f ;  /* 0x0a001f0007007f89 */ /* 0x000e2200000e0000 */
[----:B------:R-:W-:-:S03]  /*0ef0*/  ISETP.GT.AND P0, PT, R6, 0xf, PT ;  /* 0x0000000f0600780c */ /* 0x000fc60003f04270 */
[----:B------:R-:W-:-:S05]  /*0f00*/  IMAD.X R9, R2, 0x1, R5, P2 ;  /* 0x0000000102097824 */ /* 0x000fca00010e0605 */
[----:B------:R-:W1:Y:S01]  /*0f10*/  SHFL.DOWN PT, R2, R9, 0x10, 0x1f ;  /* 0x0a001f0009027f89 */ /* 0x000e6200000e0000 */
[----:B--2---:R-:W-:Y:S02]  /*0f20*/  @!P1 LEA R5, R4, R3, 0x18 ;  /* 0x0000000304059211 */ /* 0x004fe400078ec0ff */
[----:B0-----:R-:W-:Y:S02]  /*0f30*/  SEL R6, R0, RZ, !P0 ;  /* 0x000000ff00067207 */ /* 0x001fe40004000000 */
[----:B------:R-:W-:Y:S02]  /*0f40*/  @!P1 SHF.R.U32.HI R0, RZ, 0x2, R37 ;  /* 0x00000002ff009819 */ /* 0x000fe40000011625 */
[----:B------:R-:W-:Y:S02]  /*0f50*/  IADD3 R4, P2, PT, R6, R7, RZ ;  /* 0x0000000706047210 */ /* 0x000fe40007f5e0ff */
[----:B------:R-:W-:Y:S02]  /*0f60*/  @!P1 LOP3.LUT R0, R0, 0xf8, RZ, 0xc0, !PT ;  /* 0x000000f800009812 */ /* 0x000fe400078ec0ff */
[----:B-1----:R-:W-:-:S03]  /*0f70*/  SEL R2, R2, RZ, !P0 ;  /* 0x000000ff02027207 */ /* 0x002fc60004000000 */
[----:B------:R-:W-:Y:S02]  /*0f80*/  @!P1 IMAD.IADD R5, R0, 0x1, R5 ;  /* 0x0000000100059824 */ /* 0x000fe400078e0205 */
[----:B------:R-:W-:Y:S02]  /*0f90*/  IMAD.X R3, R2, 0x1, R9, P2 ;  /* 0x0000000102037824 */ /* 0x000fe400010e0609 */
        /* <DEDUP_REMOVED lines=8> */
[----:B------:R-:W1:Y:S04]  /*1020*/  LDS.128 R32, [UR4+0x20] ;  /* 0x00002004ff207984 */ /* 0x000e680008000c00 */
[----:B------:R-:W0:Y:S04]  /*1030*/  LDS.128 R28, [UR4+0x30] ;  /* 0x00003004ff1c7984 */ /* 0x000e280008000c00 */
[----:B------:R-:W2:Y:S04]  /*1040*/  LDS.128 R24, [UR4+0x40] ;  /* 0x00004004ff187984 */ /* 0x000ea80008000c00 */
[----:B------:R-:W3:Y:S04]  /*1050*/  LDS.128 R20, [UR4+0x50] ;  /* 0x00005004ff147984 */ /* 0x000ee80008000c00 */
[----:B------:R-:W4:Y:S04]  /*1060*/  LDS.128 R16, [UR4+0x60] ;  /* 0x00006004ff107984 */ /* 0x000f280008000c00 */
[----:B------:R-:W5:Y:S04]  /*1070*/  LDS.128 R12, [UR4+0x70] ;  /* 0x00007004ff0c7984 */ /* 0x000f680008000c00 */
[----:B------:R-:W5:Y:S01]  /*1080*/  LDS.128 R8, [UR4+0x80] ;  /* 0x00008004ff087984 */ /* 0x000f620008000c00 */
[----:B-1----:R-:W-:-:S04]  /*1090*/  IADD3 R5, P0, P1, R32, R6, R4 ;  /* 0x0000000620057210 */ /* 0x002fc8000791e004 */
[----:B0-----:R-:W-:Y:S02]  /*10a0*/  IADD3 R5, P2, P3, R28, R5, R34 ;  /* 0x000000051c057210 */ /* 0x001fe40007b5e022 */
[----:B------:R-:W-:Y:S02]  /*10b0*/  IADD3.X R7, PT, PT, R33, R7, R3, P0, P1 ;  /* 0x0000000721077210 */ /* 0x000fe400007e2403 */
[----:B--2---:R-:W-:Y:S02]  /*10c0*/  IADD3 R3, P0, P1, R24, R5, R30 ;  /* 0x0000000518037210 */ /* 0x004fe4000791e01e */
[----:B------:R-:W-:Y:S02]  /*10d0*/  IADD3.X R29, PT, PT, R29, R7, R35, P2, P3 ;  /* 0x000000071d1d7210 */ /* 0x000fe400017e6423 */
[----:B---3--:R-:W-:Y:S02]  /*10e0*/  IADD3 R3, P2, P3, R20, R3, R26 ;  /* 0x0000000314037210 */ /* 0x008fe40007b5e01a */
[----:B------:R-:W-:-:S02]  /*10f0*/  IADD3.X R25, PT, PT, R25, R29, R31, P0, P1 ;  /* 0x0000001d19197210 */ /* 0x000fc400007e241f */
[----:B----4-:R-:W-:Y:S02]  /*1100*/  IADD3 R3, P0, P1, R16, R3, R22 ;  /* 0x0000000310037210 */ /* 0x010fe4000791e016 */
[----:B------:R-:W-:Y:S02]  /*1110*/  IADD3.X R21, PT, PT, R21, R25, R27, P2, P3 ;  /* 0x0000001915157210 */ /* 0x000fe400017e641b */
[----:B-----5:R-:W-:Y:S02]  /*1120*/  IADD3 R3, P2, P3, R12, R3, R18 ;  /* 0x000000030c037210 */ /* 0x020fe40007b5e012 */
[----:B------:R-:W-:Y:S02]  /*1130*/  IADD3.X R17, PT, PT, R17, R21, R23, P0, P1 ;  /* 0x0000001511117210 */ /* 0x000fe400007e2417 */
[----:B------:R-:W-:Y:S02]  /*1140*/  IADD3 R3, P0, P1, R8, R3, R14 ;  /* 0x0000000308037210 */ /* 0x000fe4000791e00e */
[----:B------:R-:W-:-:S02]  /*1150*/  IADD3.X R13, PT, PT, R13, R17, R19, P2, P3 ;  /* 0x000000110d0d7210 */ /* 0x000fc400017e6413 */
[----:B------:R-:W-:Y:S02]  /*1160*/  IADD3 R4, P2, PT, R3, R10, RZ ;  /* 0x0000000a03047210 */ /* 0x000fe40007f5e0ff */
[----:B------:R-:W-:-:S05]  /*1170*/  IADD3.X R3, PT, PT, R9, R13, R15, P0, P1 ;  /* 0x0000000d09037210 */ /* 0x000fca00007e240f */
[----:B------:R-:W-:Y:S01]  /*1180*/  IMAD.X R3, R3, 0x1, R11, P2 ;  /* 0x0000000103037824 */ /* 0x000fe200010e060b */
[----:B------:R-:W-:Y:S06]  /*1190*/  BRA `(.L_x_256) ;  /* 0x0000001c00ac7947 */ /* 0x000fec0003800000 */
.L_x_255:
[C---:B------:R-:W-:Y:S01]  /*11a0*/  LOP3.LUT R3, R37.reuse, 0x3e0, RZ, 0xc0, !PT ;  /* 0x000003e025037812 */ /* 0x040fe200078ec0ff */
[----:B------:R-:W0:Y:S01]  /*11b0*/  S2R R12, SR_LANEID ;  /* 0x00000000000c7919 */ /* 0x000e220000000000 */
[----:B------:R-:W-:-:S03]  /*11c0*/  ISETP.NE.AND P5, PT, R37, RZ, PT ;  /* 0x000000ff2500720c */ /* 0x000fc60003fa5270 */
[----:B------:R-:W-:Y:S01]  /*11d0*/  VIADD R5, R3, 0x20 ;  /* 0x0000002003057836 */ /* 0x000fe20000000000 */
[----:B------:R-:W-:-:S04]  /*11e0*/  LOP3.LUT R3, RZ, R3, RZ, 0x33, !PT ;  /* 0x00000003ff037212 */ /* 0x000fc800078e33ff */
[----:B------:R-:W-:Y:S01]  /*11f0*/  ISETP.GT.U32.AND P0, PT, R5, R2, PT ;  /* 0x000000020500720c */ /* 0x000fe20003f04070 */
[----:B------:R-:W-:-:S05]  /*1200*/  IMAD.IADD R3, R3, 0x1, R2 ;  /* 0x0000000103037824 */ /* 0x000fca00078e0202 */
[----:B------:R-:W-:-:S05]  /*1210*/  SEL R5, R3, 0x1f, P0 ;  /* 0x0000001f03057807 */ /* 0x000fca0000000000 */
[----:B------:R-:W1:Y:S04]  /*1220*/  SHFL.DOWN PT, R3, R41, 0x1, R5 ;  /* 0x0820000029037989 */ /* 0x000e6800000e0005 */
[----:B------:R-:W2:Y:S01]  /*1230*/  SHFL.DOWN PT, R4, R40, 0x1, R5 ;  /* 0x0820000028047989 */ /* 0x000ea200000e0005 */
[C---:B0-----:R-:W-:Y:S01]  /*1240*/  ISETP.GE.AND P0, PT, R12.reuse, R5, PT ;  /* 0x000000050c00720c */ /* 0x041fe20003f06270 */
[C---:B------:R-:W-:Y:S01]  /*1250*/  VIADD R6, R12.reuse, 0x2 ;  /* 0x000000020c067836 */ /* 0x040fe20000000000 */
[----:B------:R-:W-:Y:S02]  /*1260*/  ISETP.NE.AND P2, PT, R12, RZ, PT ;  /* 0x000000ff0c00720c */ /* 0x000fe40003f45270 */
[----:B-1----:R-:W-:-:S11]  /*1270*/  SEL R10, R3, RZ, !P0 ;  /* 0x000000ff030a7207 */ /* 0x002fd60004000000 */
[----:B------:R-:W0:Y:S01]  /*1280*/  @!P2 S2R R11, SR_CgaCtaId ;  /* 0x00000000000ba919 */ /* 0x000e220000008800 */
[----:B--2---:R-:W-:Y:S02]  /*1290*/  SEL R9, R4, RZ, !P0 ;  /* 0x000000ff04097207 */ /* 0x004fe40004000000 */
[----:B------:R-:W-:-:S05]  /*12a0*/  IADD3 R10, P0, PT, R41, R10, RZ ;  /* 0x0000000a290a7210 */ /* 0x000fca0007f1e0ff */
[----:B------:R-:W-:Y:S01]  /*12b0*/  IMAD.X R9, R40, 0x1, R9, P0 ;  /* 0x0000000128097824 */ /* 0x000fe200000e0609 */
[----:B------:R-:W1:Y:S01]  /*12c0*/  SHFL.DOWN PT, R3, R10, 0x2, R5 ;  /* 0x084000000a037989 */ /* 0x000e6200000e0005 */
[----:B------:R-:W-:Y:S01]  /*12d0*/  ISETP.GT.AND P0, PT, R6, R5, PT ;  /* 0x000000050600720c */ /* 0x000fe20003f04270 */
[----:B------:R-:W-:Y:S02]  /*12e0*/  VIADD R6, R12, 0x4 ;  /* 0x000000040c067836 */ /* 0x000fe40000000000 */
[----:B------:R-:W2:Y:S01]  /*12f0*/  SHFL.DOWN PT, R4, R9, 0x2, R5 ;  /* 0x0840000009047989 */ /* 0x000ea200000e0005 */
[----:B-1----:R-:W-:-:S04]  /*1300*/  SEL R3, R3, RZ, !P0 ;  /* 0x000000ff03037207 */ /* 0x002fc80004000000 */
[----:B------:R-:W-:Y:S02]  /*1310*/  IADD3 R8, P1, PT, R3, R10, RZ ;  /* 0x0000000a03087210 */ /* 0x000fe40007f3e0ff */
[----:B--2---:R-:W-:Y:S02]  /*1320*/  SEL R4, R4, RZ, !P0 ;  /* 0x000000ff04047207 */ /* 0x004fe40004000000 */
[----:B------:R-:W-:Y:S01]  /*1330*/  ISETP.GT.AND P0, PT, R6, R5, PT ;  /* 0x000000050600720c */ /* 0x000fe20003f04270 */
[----:B------:R-:W1:Y:S01]  /*1340*/  SHFL.DOWN PT, R3, R8, 0x4, R5 ;  /* 0x0880000008037989 */ /* 0x000e6200000e0005 */
[----:B------:R-:W-:Y:S02]  /*1350*/  VIADD R6, R12, 0x8 ;  /* 0x000000080c067836 */ /* 0x000fe40000000000 */
[----:B------:R-:W-:-:S05]  /*1360*/  IMAD.X R7, R4, 0x1, R9, P1 ;  /* 0x0000000104077824 */ /* 0x000fca00008e0609 */
[----:B------:R-:W2:Y:S01]  /*1370*/  SHFL.DOWN PT, R4, R7, 0x4, R5 ;  /* 0x0880000007047989 */ /* 0x000ea200000e0005 */
[----:B-1----:R-:W-:-:S04]  /*1380*/  SEL R3, R3, RZ, !P0 ;  /* 0x000000ff03037207 */ /* 0x002fc80004000000 */
[----:B------:R-:W-:Y:S02]  /*1390*/  IADD3 R10, P1, PT, R3, R8, RZ ;  /* 0x00000008030a7210 */ /* 0x000fe40007f3e0ff */
[----:B--2---:R-:W-:-:S03]  /*13a0*/  SEL R4, R4, RZ, !P0 ;  /* 0x000000ff04047207 */ /* 0x004fc60004000000 */
[----:B------:R-:W1:Y:S01]  /*13b0*/  SHFL.DOWN PT, R3, R10, 0x8, R5 ;  /* 0x090000000a037989 */ /* 0x000e6200000e0005 */
[----:B------:R-:W-:Y:S01]  /*13c0*/  ISETP.GT.AND P0, PT, R6, R5, PT ;  /* 0x000000050600720c */ /* 0x000fe20003f04270 */
[----:B------:R-:W-:-:S05]  /*13d0*/  IMAD.X R9, R4, 0x1, R7, P1 ;  /* 0x0000000104097824 */ /* 0x000fca00008e0607 */
[----:B------:R-:W2:Y:S01]  /*13e0*/  SHFL.DOWN PT, R4, R9, 0x8, R5 ;  /* 0x0900000009047989 */ /* 0x000ea200000e0005 */
[----:B-1----:R-:W-:-:S04]  /*13f0*/  SEL R3, R3, RZ, !P0 ;  /* 0x000000ff03037207 */ /* 0x002fc80004000000 */
[----:B------:R-:W-:Y:S02]  /*1400*/  IADD3 R8, P1, PT, R3, R10, RZ ;  /* 0x0000000a03087210 */ /* 0x000fe40007f3e0ff */
[----:B--2---:R-:W-:-:S03]  /*1410*/  SEL R4, R4, RZ, !P0 ;  /* 0x000000ff04047207 */ /* 0x004fc60004000000 */
[----:B------:R-:W1:Y:S02]  /*1420*/  SHFL.DOWN PT, R3, R8, 0x10, R5 ;  /* 0x0a00000008037989 */ /* 0x000e6400000e0005 */
[----:B------:R-:W-:Y:S01]  /*1430*/  IMAD.X R7, R4, 0x1, R9, P1 ;  /* 0x0000000104077824 */ /* 0x000fe200008e0609 */
[----:B------:R-:W-:Y:S01]  /*1440*/  @!P2 SHF.R.U32.HI R9, RZ, 0x2, R37 ;  /* 0x00000002ff09a819 */ /* 0x000fe20000011625 */
[----:B------:R-:W-:-:S03]  /*1450*/  VIADD R4, R12, 0x10 ;  /* 0x000000100c047836 */ /* 0x000fc60000000000 */
[----:B------:R-:W2:Y:S01]  /*1460*/  SHFL.DOWN PT, R6, R7, 0x10, R5 ;  /* 0x0a00000007067989 */ /* 0x000ea200000e0005 */
[----:B------:R-:W-:Y:S02]  /*1470*/  @!P2 LOP3.LUT R9, R9, 0xf8, RZ, 0xc0, !PT ;  /* 0x000000f80909a812 */ /* 0x000fe400078ec0ff */
[----:B------:R-:W-:Y:S02]  /*1480*/  ISETP.GT.AND P0, PT, R4, R5, PT ;  /* 0x000000050400720c */ /* 0x000fe40003f04270 */
[----:B------:R-:W-:-:S04]  /*1490*/  @!P2 MOV R4, 0x400 ;  /* 0x000004000004a802 */ /* 0x000fc80000000f00 */
[----:B0-----:R-:W-:-:S05]  /*14a0*/  @!P2 LEA R10, R11, R4, 0x18 ;  /* 0x000000040b0aa211 */ /* 0x001fca00078ec0ff */
[----:B------:R-:W-:Y:S01]  /*14b0*/  @!P2 IMAD.IADD R9, R9, 0x1, R10 ;  /* 0x000000010909a824 */ /* 0x000fe200078e020a */
[----:B-1----:R-:W-:-:S04]  /*14c0*/  SEL R3, R3, RZ, !P0 ;  /* 0x000000ff03037207 */ /* 0x002fc80004000000 */
[----:B------:R-:W-:Y:S02]  /*14d0*/  IADD3 R4, P1, PT, R3, R8, RZ ;  /* 0x0000000803047210 */ /* 0x000fe40007f3e0ff */
[----:B--2---:R-:W-:-:S05]  /*14e0*/  SEL R6, R6, RZ, !P0 ;  /* 0x000000ff06067207 */ /* 0x004fca0004000000 */
[----:B------:R-:W-:-:S04]  /*14f0*/  IMAD.X R3, R6, 0x1, R7, P1 ;  /* 0x0000000106037824 */ /* 0x000fc800008e0607 */
[----:B------:R-:W-:-:S05]  /*1500*/  @!P2 IMAD.MOV.U32 R5, RZ, RZ, R3 ;  /* 0x000000ffff05a224 */ /* 0x000fca00078e0003 */
[----:B------:R0:W-:Y:S01]  /*1510*/  @!P2 STS.64 [R9+0x10], R4 ;  /* 0x000010040900a388 */ /* 0x0001e20000000a00 */
[----:B------:R-:W-:Y:S06]  /*1520*/  BAR.SYNC.DEFER_BLOCKING 0x0 ;  /* 0x0000000000007b1d */ /* 0x000fec0000010000 */
[----:B------:R-:W-:Y:S05]  /*1530*/  @P5 BRA `(.L_x_256) ;  /* 0x0000001800c45947 */ /* 0x000fea0003800000 */
[----:B------:R-:W1:Y:S01]  /*1540*/  S2UR UR5, SR_CgaCtaId ;  /* 0x00000000000579c3 */ /* 0x000e620000008800 */
[----:B------:R-:W-:Y:S01]  /*1550*/  UMOV UR4, 0x400 ;  /* 0x0000040000047882 */ /* 0x000fe20000000000 */
[C---:B------:R-:W-:Y:S02]  /*1560*/  ISETP.GT.U32.AND P0, PT, R2.reuse, 0x20, PT ;  /* 0x000000200200780c */ /* 0x040fe40003f04070 */
[----:B------:R-:W-:Y:S02]  /*1570*/  ISETP.GT.U32.AND P1, PT, R2, 0x40, PT ;  /* 0x000000400200780c */ /* 0x000fe40003f24070 */
[----:B------:R-:W-:Y:S02]  /*1580*/  ISETP.GT.U32.AND.EX P0, PT, R0, RZ, PT, P0 ;  /* 0x000000ff0000720c */ /* 0x000fe40003f04100 */
[----:B------:R-:W-:Y:S02]  /*1590*/  ISETP.GT.U32.AND P2, PT, R2, 0x60, PT ;  /* 0x000000600200780c */ /* 0x000fe40003f44070 */
[----:B------:R-:W-:-:S02]  /*15a0*/  ISETP.GT.U32.AND.EX P1, PT, R0, RZ, PT, P1 ;  /* 0x000000ff0000720c */ /* 0x000fc40003f24110 */
[----:B------:R-:W-:-:S04]  /*15b0*/  ISETP.GT.U32.AND P6, PT, R2, 0x140, PT ;  /* 0x000001400200780c */ /* 0x000fc80003fc4070 */
[----:B------:R-:W-:Y:S01]  /*15c0*/  ISETP.GT.U32.AND.EX P6, PT, R0, RZ, PT, P6 ;  /* 0x000000ff0000720c */ /* 0x000fe20003fc4160 */
[----:B-1----:R-:W-:-:S09]  /*15d0*/  ULEA UR4, UR5, UR4, 0x18 ;  /* 0x0000000405047291 */ /* 0x002fd2000f8ec0ff */
[----:B------:R-:W1:Y:S04]  /*15e0*/  LDS.64 R6, [UR4+0x18] ;  /* 0x00001804ff067984 */ /* 0x000e680008000a00 */
[----:B------:R-:W2:Y:S04]  /*15f0*/  LDS.128 R20, [UR4+0x20] ;  /* 0x00002004ff147984 */ /* 0x000ea80008000c00 */
[----:B------:R-:W3:Y:S04]  /*1600*/  LDS.128 R16, [UR4+0x30] ;  /* 0x00003004ff107984 */ /* 0x000ee80008000c00 */
[----:B0-----:R-:W0:Y:S04]  /*1610*/  LDS.128 R8, [UR4+0x40] ;  /* 0x00004004ff087984 */ /* 0x001e280008000c00 */
[----:B------:R-:W4:Y:S01]  /*1620*/  LDS.128 R12, [UR4+0x50] ;  /* 0x00005004ff0c7984 */ /* 0x000f220008000c00 */
[----:B-1----:R-:W-:-:S02]  /*1630*/  SEL R24, R6, RZ, P0 ;  /* 0x000000ff06187207 */ /* 0x002fc40000000000 */
[----:B------:R-:W-:Y:S02]  /*1640*/  SEL R28, R7, RZ, P0 ;  /* 0x000000ff071c7207 */ /* 0x000fe40000000000 */
[----:B------:R-:W-:Y:S02]  /*1650*/  ISETP.GT.U32.AND.EX P0, PT, R0, RZ, PT, P2 ;  /* 0x000000ff0000720c */ /* 0x000fe40003f04120 */
[----:B--2---:R-:W-:Y:S02]  /*1660*/  SEL R25, R20, RZ, P1 ;  /* 0x000000ff14197207 */ /* 0x004fe40000800000 */
[----:B------:R-:W-:Y:S02]  /*1670*/  SEL R6, R21, RZ, P1 ;  /* 0x000000ff15067207 */ /* 0x000fe40000800000 */
[----:B------:R-:W-:Y:S02]  /*1680*/  ISETP.GT.U32.AND P1, PT, R2, 0x80, PT ;  /* 0x000000800200780c */ /* 0x000fe40003f24070 */
[----:B------:R-:W-:-:S02]  /*1690*/  SEL R5, R22, RZ, P0 ;  /* 0x000000ff16057207 */ /* 0x000fc40000000000 */
[----:B------:R-:W-:Y:S02]  /*16a0*/  SEL R7, R23, RZ, P0 ;  /* 0x000000ff17077207 */ /* 0x000fe40000000000 */
[----:B------:R-:W-:Y:S01]  /*16b0*/  IADD3 R4, P2, P3, R25, R24, R4 ;  /* 0x0000001819047210 */ /* 0x000fe20007b5e004 */
[----:B------:R-:W-:Y:S01]  /*16c0*/  LDS.128 R20, [UR4+0x70] ;  /* 0x00007004ff147984 */ /* 0x000fe20008000c00 */
[----:B------:R-:W-:Y:S02]  /*16d0*/  ISETP.GT.U32.AND.EX P0, PT, R0, RZ, PT, P1 ;  /* 0x000000ff0000720c */ /* 0x000fe40003f04110 */
[----:B------:R-:W-:Y:S01]  /*16e0*/  ISETP.GT.U32.AND P1, PT, R2, 0xa0, PT ;  /* 0x000000a00200780c */ /* 0x000fe20003f24070 */
[----:B------:R-:W1:Y:S01]  /*16f0*/  LDS.128 R24, [UR4+0x60] ;  /* 0x00006004ff187984 */ /* 0x000e620008000c00 */
[----:B------:R-:W-:Y:S02]  /*1700*/  IADD3.X R6, PT, PT, R6, R28, R3, P2, P3 ;  /* 0x0000001c06067210 */ /* 0x000fe400017e6403 */
[----:B---3--:R-:W-:-:S02]  /*1710*/  SEL R28, R16, RZ, P0 ;  /* 0x000000ff101c7207 */ /* 0x008fc40000000000 */
[----:B------:R-:W-:Y:S02]  /*1720*/  SEL R16, R17, RZ, P0 ;  /* 0x000000ff11107207 */ /* 0x000fe40000000000 */
[----:B------:R-:W-:Y:S02]  /*1730*/  ISETP.GT.U32.AND.EX P0, PT, R0, RZ, PT, P1 ;  /* 0x000000ff0000720c */ /* 0x000fe40003f04110 */
[----:B------:R-:W-:Y:S02]  /*1740*/  IADD3 R28, P2, P3, R28, R4, R5 ;  /* 0x000000041c1c7210 */ /* 0x000fe40007b5e005 */
[----:B------:R-:W-:Y:S02]  /*1750*/  SEL R3, R18, RZ, P0 ;  /* 0x000000ff12037207 */ /* 0x000fe40000000000 */
[----:B------:R-:W-:Y:S02]  /*1760*/  SEL R18, R19, RZ, P0 ;  /* 0x000000ff13127207 */ /* 0x000fe40000000000 */
[----:B------:R-:W-:-:S02]  /*1770*/  IADD3.X R19, PT, PT, R16, R6, R7, P2, P3 ;  /* 0x0000000610137210 */ /* 0x000fc400017e6407 */
[----:B------:R-:W2:Y:S01]  /*1780*/  LDS.128 R4, [UR4+0x80] ;  /* 0x00008004ff047984 */ /* 0x000ea20008000c00 */
[C---:B------:R-:W-:Y:S02]  /*1790*/  ISETP.GT.U32.AND P1, PT, R2.reuse, 0xc0, PT ;  /* 0x000000c00200780c */ /* 0x040fe40003f24070 */
[----:B------:R-:W-:Y:S02]  /*17a0*/  ISETP.GT.U32.AND P2, PT, R2, 0x100, PT ;  /* 0x000001000200780c */ /* 0x000fe40003f44070 */
[----:B------:R-:W-:Y:S02]  /*17b0*/  ISETP.GT.U32.AND.EX P0, PT, R0, RZ, PT, P1 ;  /* 0x000000ff0000720c */ /* 0x000fe40003f04110 */
[----:B------:R-:W-:Y:S02]  /*17c0*/  ISETP.GT.U32.AND P1, PT, R2, 0xe0, PT ;  /* 0x000000e00200780c */ /* 0x000fe40003f24070 */
[----:B0-----:R-:W-:Y:S02]  /*17d0*/  SEL R16, R8, RZ, P0 ;  /* 0x000000ff08107207 */ /* 0x001fe40000000000 */
[----:B------:R-:W-:-:S02]  /*17e0*/  SEL R17, R9, RZ, P0 ;  /* 0x000000ff09117207 */ /* 0x000fc40000000000 */
[C---:B------:R-:W-:Y:S02]  /*17f0*/  ISETP.GT.U32.AND.EX P0, PT, R0.reuse, RZ, PT, P1 ;  /* 0x000000ff0000720c */ /* 0x040fe40003f04110 */
[----:B------:R-:W-:Y:S02]  /*1800*/  ISETP.GT.U32.AND.EX P1, PT, R0, RZ, PT, P2 ;  /* 0x000000ff0000720c */ /* 0x000fe40003f24120 */
[----:B------:R-:W-:Y:S02]  /*1810*/  ISETP.GT.U32.AND P2, PT, R2, 0x120, PT ;  /* 0x000001200200780c */ /* 0x000fe40003f44070 */
[----:B------:R-:W-:Y:S02]  /*1820*/  IADD3 R16, P3, P4, R16, R28, R3 ;  /* 0x0000001c10107210 */ /* 0x000fe40007c7e003 */
[----:B------:R-:W-:Y:S02]  /*1830*/  SEL R3, R10, RZ, P0 ;  /* 0x000000ff0a037207 */ /* 0x000fe40000000000 */
[----:B------:R-:W-:-:S02]  /*1840*/  SEL R9, R11, RZ, P0 ;  /* 0x000000ff0b097207 */ /* 0x000fc40000000000 */
[----:B----4-:R-:W-:Y:S02]  /*1850*/  SEL R8, R12, RZ, P1 ;  /* 0x000000ff0c087207 */ /* 0x010fe40000800000 */
[----:B------:R-:W-:Y:S02]  /*1860*/  ISETP.GT.U32.AND.EX P0, PT, R0, RZ, PT, P2 ;  /* 0x000000ff0000720c */ /* 0x000fe40003f04120 */
[----:B------:R-:W-:Y:S02]  /*1870*/  SEL R10, R13, RZ, P1 ;  /* 0x000000ff0d0a7207 */ /* 0x000fe40000800000 */
[----:B------:R-:W-:Y:S02]  /*1880*/  IADD3.X R12, PT, PT, R17, R19, R18, P3, P4 ;  /* 0x00000013110c7210 */ /* 0x000fe40001fe8412 */
[----:B------:R-:W-:Y:S02]  /*1890*/  IADD3 R8, P1, P2, R8, R16, R3 ;  /* 0x0000001008087210 */ /* 0x000fe40007a3e003 */
[----:B------:R-:W-:-:S02]  /*18a0*/  SEL R11, R14, RZ, P0 ;  /* 0x000000ff0e0b7207 */ /* 0x000fc40000000000 */
[C---:B------:R-:W-:Y:S02]  /*18b0*/  ISETP.GT.U32.AND P4, PT, R2.reuse, 0x160, PT ;  /* 0x000001600200780c */ /* 0x040fe40003f84070 */
[----:B------:R-:W-:Y:S02]  /*18c0*/  SEL R14, R15, RZ, P0 ;  /* 0x000000ff0f0e7207 */ /* 0x000fe40000000000 */
[----:B------:R-:W-:Y:S02]  /*18d0*/  ISETP.GT.U32.AND P0, PT, R2, 0x180, PT ;  /* 0x000001800200780c */ /* 0x000fe40003f04070 */
[----:B------:R-:W-:Y:S02]  /*18e0*/  IADD3.X R10, PT, PT, R10, R12, R9, P1, P2 ;  /* 0x0000000c0a0a7210 */ /* 0x000fe40000fe4409 */
[C---:B------:R-:W-:Y:S02]  /*18f0*/  ISETP.GT.U32.AND P3, PT, R2.reuse, 0x1a0, PT ;  /* 0x000001a00200780c */ /* 0x040fe40003f64070 */
[----:B------:R-:W-:-:S02]  /*1900*/  ISETP.GT.U32.AND P1, PT, R2, 0x1c0, PT ;  /* 0x000001c00200780c */ /* 0x000fc40003f24070 */
[----:B------:R-:W-:Y:S02]  /*1910*/  ISETP.GT.U32.AND P2, PT, R2, 0x1e0, PT ;  /* 0x000001e00200780c */ /* 0x000fe40003f44070 */
[----:B------:R-:W-:Y:S02]  /*1920*/  ISETP.GT.U32.AND.EX P4, PT, R0, RZ, PT, P4 ;  /* 0x000000ff0000720c */ /* 0x000fe40003f84140 */
[----:B-1----:R-:W-:Y:S02]  /*1930*/  SEL R2, R24, RZ, P6 ;  /* 0x000000ff18027207 */ /* 0x002fe40003000000 */
[----:B------:R-:W-:Y:S02]  /*1940*/  ISETP.GT.U32.AND.EX P0, PT, R0, RZ, PT, P0 ;  /* 0x000000ff0000720c */ /* 0x000fe40003f04100 */
[----:B------:R-:W-:Y:S02]  /*1950*/  SEL R9, R25, RZ, P6 ;  /* 0x000000ff19097207 */ /* 0x000fe40003000000 */
[----:B------:R-:W-:-:S02]  /*1960*/  SEL R3, R26, RZ, P4 ;  /* 0x000000ff1a037207 */ /* 0x000fc40002000000 */
[----:B------:R-:W-:Y:S02]  /*1970*/  SEL R27, R27, RZ, P4 ;  /* 0x000000ff1b1b7207 */ /* 0x000fe40002000000 */
[----:B------:R-:W-:Y:S02]  /*1980*/  IADD3 R2, P6, P4, R2, R8, R11 ;  /* 0x0000000802027210 */ /* 0x000fe40007cde00b */
[----:B------:R-:W-:Y:S02]  /*1990*/  SEL R8, R20, RZ, P0 ;  /* 0x000000ff14087207 */ /* 0x000fe40000000000 */
[C---:B------:R-:W-:Y:S02]  /*19a0*/  ISETP.GT.U32.AND.EX P3, PT, R0.reuse, RZ, PT, P3 ;  /* 0x000000ff0000720c */ /* 0x040fe40003f64130 */
[----:B------:R-:W-:Y:S02]  /*19b0*/  ISETP.GT.U32.AND.EX P1, PT, R0, RZ, PT, P1 ;  /* 0x000000ff0000720c */ /* 0x000fe40003f24110 */
[----:B------:R-:W-:-:S02]  /*19c0*/  IADD3.X R9, PT, PT, R9, R10, R14, P6, P4 ;  /* 0x0000000a09097210 */ /* 0x000fc400037e840e */
[----:B------:R-:W-:Y:S02]  /*19d0*/  IADD3 R8, P6, P4, R8, R2, R3 ;  /* 0x0000000208087210 */ /* 0x000fe40007cde003 */
[----:B------:R-:W-:Y:S02]  /*19e0*/  SEL R2, R22, RZ, P3 ;  /* 0x000000ff16027207 */ /* 0x000fe40001800000 */
[----:B--2---:R-:W-:Y:S02]  /*19f0*/  SEL R3, R4, RZ, P1 ;  /* 0x000000ff04037207 */ /* 0x004fe40000800000 */
[----:B------:R-:W-:Y:S02]  /*1a00*/  ISETP.GT.U32.AND.EX P2, PT, R0, RZ, PT, P2 ;  /* 0x000000ff0000720c */ /* 0x000fe40003f44120 */
        /* <DEDUP_REMOVED lines=11> */
.L_x_242:
[----:B------:R-:W0:Y:S01]  /*1ac0*/  S2R R34, SR_TID.X ;  /* 0x0000000000227919 */ /* 0x000e220000002100 */
[----:B------:R-:W0:Y:S02]  /*1ad0*/  LDC.64 R4, c[0x0][0x380] ;  /* 0x0000e000ff047b82 */ /* 0x000e240000000a00 */
[----:B0-----:R-:W-:-:S05]  /*1ae0*/  IMAD.WIDE.U32 R4, R34, 0x8, R4 ;  /* 0x0000000822047825 */ /* 0x001fca00078e0004 */
[----:B------:R-:W2:Y:S04]  /*1af0*/  LDG.E.64 R6, desc[UR6][R4.64+0x1000] ;  /* 0x0010000604067981 */ /* 0x000ea8000c1e1b00 */
[----:B------:R-:W3:Y:S04]  /*1b00*/  LDG.E.64 R18, desc[UR6][R4.64] ;  /* 0x0000000604127981 */ /* 0x000ee8000c1e1b00 */
[----:B------:R-:W4:Y:S04]  /*1b10*/  LDG.E.64 R8, desc[UR6][R4.64+0x2000] ;  /* 0x0020000604087981 */ /* 0x000f28000c1e1b00 */
[----:B------:R-:W5:Y:S04]  /*1b20*/  LDG.E.64 R10, desc[UR6][R4.64+0x3000] ;  /* 0x00300006040a7981 */ /* 0x000f68000c1e1b00 */
[----:B------:R-:W5:Y:S04]  /*1b30*/  LDG.E.64 R12, desc[UR6][R4.64+0x4000] ;  /* 0x00400006040c7981 */ /* 0x000f68000c1e1b00 */
[----:B------:R-:W5:Y:S04]  /*1b40*/  LDG.E.64 R14, desc[UR6][R4.64+0x5000] ;  /* 0x00500006040e7981 */ /* 0x000f68000c1e1b00 */
[----:B------:R-:W5:Y:S01]  /*1b50*/  LDG.E.64 R16, desc[UR6][R4.64+0x6000] ;  /* 0x0060000604107981 */ /* 0x000f62000c1e1b00 */
[----:B------:R-:W-:-:S02]  /*1b60*/  IMAD.MOV.U32 R39, RZ, RZ, 0xe00 ;  /* 0x00000e00ff277424 */ /* 0x000fc400078e00ff */
[----:B------:R-:W-:Y:S01]  /*1b70*/  IMAD.MOV.U32 R37, RZ, RZ, RZ ;  /* 0x000000ffff257224 */ /* 0x000fe200078e00ff */
[----:B--2---:R-:W-:Y:S02]  /*1b80*/  DSETP.GT.AND P2, PT, R6, RZ, PT ;  /* 0x000000ff0600722a */ /* 0x004fe40003f44000 */
[----:B---3--:R-:W-:Y:S02]  /*1b90*/  DSETP.GT.AND P0, PT, R18, RZ, PT ;  /* 0x000000ff1200722a */ /* 0x008fe40003f04000 */
[----:B----4-:R-:W-:Y:S02]  /*1ba0*/  DSETP.GT.AND P3, PT, R8, RZ, PT ;  /* 0x000000ff0800722a */ /* 0x010fe40003f64000 */
[----:B------:R-:W-:Y:S02]  /*1bb0*/  SEL R3, RZ, 0x1, !P2 ;  /* 0x00000001ff037807 */ /* 0x000fe40005000000 */
[----:B------:R-:W-:Y:S01]  /*1bc0*/  SEL R6, RZ, 0x1, !P0 ;  /* 0x00000001ff067807 */ /* 0x000fe20004000000 */
[----:B-----5:R-:W-:Y:S01]  /*1bd0*/  DSETP.GT.AND P1, PT, R10, RZ, PT ;  /* 0x000000ff0a00722a */ /* 0x020fe20003f24000 */
[----:B------:R-:W-:Y:S01]  /*1be0*/  SEL R36, RZ, 0x1, !P3 ;  /* 0x00000001ff247807 */ /* 0x000fe20005800000 */
[----:B------:R-:W-:-:S03]  /*1bf0*/  DSETP.GT.AND P2, PT, R12, RZ, PT ;  /* 0x000000ff0c00722a */ /* 0x000fc60003f44000 */
[----:B------:R-:W-:Y:S01]  /*1c00*/  IADD3 R36, P3, P4, R36, R3, R6 ;  /* 0x0000000324247210 */ /* 0x000fe20007c7e006 */
[----:B------:R-:W-:Y:S01]  /*1c10*/  DSETP.GT.AND P0, PT, R14, RZ, PT ;  /* 0x000000ff0e00722a */ /* 0x000fe20003f04000 */
[----:B------:R-:W-:Y:S02]  /*1c20*/  SEL R6, RZ, 0x1, !P1 ;  /* 0x00000001ff067807 */ /* 0x000fe40004800000 */
[----:B------:R-:W-:Y:S02]  /*1c30*/  SEL R3, RZ, 0x1, !P2 ;  /* 0x00000001ff037807 */ /* 0x000fe40005000000 */
[----:B------:R-:W-:Y:S02]  /*1c40*/  IADD3 R8, P6, PT, R2, -0xe00, RZ ;  /* 0xfffff20002087810 */ /* 0x000fe40007fde0ff */
[----:B------:R-:W-:Y:S02]  /*1c50*/  IADD3 R36, P1, P2, R3, R36, R6 ;  /* 0x0000002403247210 */ /* 0x000fe40007a3e006 */
[----:B------:R-:W-:-:S02]  /*1c60*/  SEL R6, RZ, 0x1, !P0 ;  /* 0x00000001ff067807 */ /* 0x000fc40004000000 */
[----:B------:R-:W-:Y:S02]  /*1c70*/  ISETP.GE.U32.AND P0, PT, R8, 0xe00, PT ;  /* 0x00000e000800780c */ /* 0x000fe40003f06070 */
[----:B------:R-:W-:Y:S01]  /*1c80*/  IADD3.X R10, PT, PT, R0, -0x1, RZ, P6, !PT ;  /* 0xffffffff000a7810 */ /* 0x000fe200037fe4ff */
[----:B------:R-:W-:-:S03]  /*1c90*/  DSETP.GT.AND P5, PT, R16, RZ, PT ;  /* 0x000000ff1000722a */ /* 0x000fc60003fa4000 */
[----:B------:R-:W-:Y:S02]  /*1ca0*/  ISETP.GE.U32.AND.EX P0, PT, R10, RZ, PT, P0 ;  /* 0x000000ff0a00720c */ /* 0x000fe40003f06100 */
[----:B------:R-:W-:Y:S02]  /*1cb0*/  IADD3.X R35, PT, PT, RZ, RZ, RZ, P3, P4 ;  /* 0x000000ffff237210 */ /* 0x000fe40001fe84ff */
[----:B------:R-:W-:Y:S02]  /*1cc0*/  SEL R3, RZ, 0x1, !P5 ;  /* 0x00000001ff037807 */ /* 0x000fe40006800000 */
[----:B------:R-:W-:Y:S02]  /*1cd0*/  IADD3.X R35, PT, PT, RZ, R35, RZ, P1, P2 ;  /* 0x00000023ff237210 */ /* 0x000fe40000fe44ff */
[----:B------:R-:W-:-:S04]  /*1ce0*/  IADD3 R36, P3, P4, R3, R36, R6 ;  /* 0x0000002403247210 */ /* 0x000fc80007c7e006 */
[----:B------:R-:W-:Y:S01]  /*1cf0*/  IADD3.X R35, PT, PT, RZ, R35, RZ, P3, P4 ;  /* 0x00000023ff237210 */ /* 0x000fe20001fe84ff */
[----:B------:R-:W-:Y:S08]  /*1d00*/  @!P0 BRA `(.L_x_257) ;  /* 0x0000000000b48947 */ /* 0x000ff00003800000 */
[----:B------:R-:W0:Y:S01]  /*1d10*/  LDC.64 R2, c[0x0][0x398] ;  /* 0x0000e600ff027b82 */ /* 0x000e220000000a00 */
[----:B------:R-:W-:Y:S02]  /*1d20*/  IMAD.MOV.U32 R39, RZ, RZ, 0xe00 ;  /* 0x00000e00ff277424 */ /* 0x000fe400078e00ff */
[----:B------:R-:W-:-:S07]  /*1d30*/  IMAD.MOV.U32 R37, RZ, RZ, RZ ;  /* 0x000000ffff257224 */ /* 0x000fce00078e00ff */
.L_x_259:
        /* <DEDUP_REMOVED lines=9> */
[----:B0-----:R-:W-:Y:S01]  /*1dd0*/  IADD3 R11, P5, PT, -R39, R2, RZ ;  /* 0x00000002270b7210 */ /* 0x001fe20007fbe1ff */
        /* <DEDUP_REMOVED lines=12> */
[----:B------:R-:W-:Y:S01]  /*1ea0*/  IADD3 R36, P3, P4, R9, R36, R0 ;  /* 0x0000002409247210 */ /* 0x000fe20007c7e000 */
[----:B------:R-:W-:Y:S01]  /*1eb0*/  IMAD.MOV.U32 R0, RZ, RZ, R3 ;  /* 0x000000ffff007224 */ /* 0x000fe200078e0003 */
[----:B------:R-:W-:Y:S01]  /*1ec0*/  SEL R9, RZ, 0x1, !P6 ;  /* 0x00000001ff097807 */ /* 0x000fe20007000000 */
[----:B------:R-:W-:Y:S01]  /*1ed0*/  DSETP.GT.AND P6, PT, R6, RZ, PT ;  /* 0x000000ff0600722a */ /* 0x000fe20003fc4000 */
[----:B------:R-:W-:Y:S01]  /*1ee0*/  IADD3.X R35, PT, PT, RZ, R35, RZ, P3, P4 ;  /* 0x00000023ff237210 */ /* 0x000fe20001fe84ff */
[----:B------:R-:W-:Y:S01]  /*1ef0*/  IMAD.X R6, R0, 0x1, ~R37, P5 ;  /* 0x0000000100067824 */ /* 0x000fe200028e0e25 */
[----:B------:R-:W-:-:S02]  /*1f00*/  SEL R7, RZ, 0x1, !P0 ;  /* 0x00000001ff077807 */ /* 0x000fc40004000000 */
[----:B------:R-:W-:Y:S02]  /*1f10*/  ISETP.GE.U32.AND P0, PT, R11, 0xe00, PT ;  /* 0x00000e000b00780c */ /* 0x000fe40003f06070 */
[----:B------:R-:W-:Y:S02]  /*1f20*/  IADD3 R36, P1, P2, R7, R36, R9 ;  /* 0x0000002407247210 */ /* 0x000fe40007a3e009 */
[----:B------:R-:W-:Y:S02]  /*1f30*/  ISETP.GE.U32.AND.EX P0, PT, R6, RZ, PT, P0 ;  /* 0x000000ff0600720c */ /* 0x000fe40003f06100 */
[----:B------:R-:W-:Y:S02]  /*1f40*/  SEL R7, RZ, 0x1, !P6 ;  /* 0x00000001ff077807 */ /* 0x000fe40007000000 */
[----:B------:R-:W-:Y:S02]  /*1f50*/  IADD3.X R35, PT, PT, RZ, R35, RZ, P1, P2 ;  /* 0x00000023ff237210 */ /* 0x000fe40000fe44ff */
[----:B------:R-:W-:-:S05]  /*1f60*/  IADD3 R36, P3, PT, R36, R7, RZ ;  /* 0x0000000724247210 */ /* 0x000fca0007f7e0ff */
[----:B------:R-:W-:Y:S02]  /*1f70*/  IMAD.X R35, RZ, RZ, R35, P3 ;  /* 0x000000ffff237224 */ /* 0x000fe400018e0623 */
[----:B------:R-:W-:Y:S06]  /*1f80*/  @!P0 BRA `(.L_x_258) ;  /* 0x0000000c00048947 */ /* 0x000fec0003800000 */
[----:B------:R-:W-:-:S05]  /*1f90*/  IADD3 R39, P0, PT, R39, 0xe00, RZ ;  /* 0x00000e0027277810 */ /* 0x000fca0007f1e0ff */
[----:B------:R-:W-:Y:S01]  /*1fa0*/  IMAD.X R37, RZ, RZ, R37, P0 ;  /* 0x000000ffff257224 */ /* 0x000fe200000e0625 */
[----:B------:R-:W-:-:S04]  /*1fb0*/  ISETP.GT.U32.AND P0, PT, R39, R8, PT ;  /* 0x000000082700720c */ /* 0x000fc80003f04070 */
[----:B------:R-:W-:-:S13]  /*1fc0*/  ISETP.GT.U32.AND.EX P0, PT, R37, R10, PT, P0 ;  /* 0x0000000a2500720c */ /* 0x000fda0003f04100 */
[----:B------:R-:W-:Y:S05]  /*1fd0*/  @!P0 BRA `(.L_x_259) ;  /* 0xfffffffc00588947 */ /* 0x000fea000383ffff */
.L_x_257:
        /* <DEDUP_REMOVED lines=25> */
.L_x_263:
        /* <DEDUP_REMOVED lines=70> */
.L_x_262:
[----:B------:R-:W-:Y:S05]  /*25d0*/  BSYNC.RECONVERGENT B2 ;  /* 0x0000000000027941 */ /* 0x000fea0003800200 */
.L_x_261:
        /* <DEDUP_REMOVED lines=44> */
.L_x_265:
[----:B------:R-:W-:Y:S05]  /*28a0*/  BSYNC.RECONVERGENT B2 ;  /* 0x0000000000027941 */ /* 0x000fea0003800200 */
.L_x_264:
        /* <DEDUP_REMOVED lines=28> */
.L_x_267:
[----:B------:R-:W-:Y:S05]  /*2a70*/  BSYNC.RECONVERGENT B2 ;  /* 0x0000000000027941 */ /* 0x000fea0003800200 */
.L_x_266:
[----:B------:R-:W-:Y:S05]  /*2a80*/  @!P0 BRA `(.L_x_260) ;  /* 0x0000000000408947 */ /* 0x000fea0003800000 */
[----:B------:R-:W0:Y:S01]  /*2a90*/  LDCU.64 UR4, c[0x0][0x380] ;  /* 0x00007000ff0477ac */ /* 0x000e220008000a00 */
[----:B------:R-:W-:Y:S01]  /*2aa0*/  IADD3 R3, P0, PT, R38, R39, RZ ;  /* 0x0000002726037210 */ /* 0x000fe20007f1e0ff */
[----:B------:R-:W-:-:S04]  /*2ab0*/  IMAD.MOV R0, RZ, RZ, -R0 ;  /* 0x000000ffff007224 */ /* 0x000fc800078e0a00 */
[----:B------:R-:W-:Y:S01]  /*2ac0*/  IMAD.X R4, RZ, RZ, R37, P0 ;  /* 0x000000ffff047224 */ /* 0x000fe200000e0625 */
[----:B0-----:R-:W-:-:S04]  /*2ad0*/  LEA R2, P1, R3, UR4, 0x3 ;  /* 0x0000000403027c11 */ /* 0x001fc8000f8218ff */
[----:B------:R-:W-:-:S09]  /*2ae0*/  LEA.HI.X R3, R3, UR5, R4, 0x3, P1 ;  /* 0x0000000503037c11 */ /* 0x000fd200088f1c04 */
.L_x_268:
[----:B------:R0:W2:Y:S01]  /*2af0*/  LDG.E.64 R4, desc[UR6][R2.64] ;  /* 0x0000000602047981 */ /* 0x0000a2000c1e1b00 */
[----:B------:R-:W-:Y:S01]  /*2b00*/  VIADD R0, R0, 0x1 ;  /* 0x0000000100007836 */ /* 0x000fe20000000000 */
[----:B0-----:R-:W-:-:S05]  /*2b10*/  IADD3 R2, P2, PT, R2, 0x1000, RZ ;  /* 0x0000100002027810 */ /* 0x001fca0007f5e0ff */
[----:B------:R-:W-:Y:S01]  /*2b20*/  IMAD.X R3, RZ, RZ, R3, P2 ;  /* 0x000000ffff037224 */ /* 0x000fe200010e0603 */
[----:B--2---:R-:W-:-:S06]  /*2b30*/  DSETP.GT.AND P0, PT, R4, RZ, PT ;  /* 0x000000ff0400722a */ /* 0x004fcc0003f04000 */
[----:B------:R-:W-:Y:S02]  /*2b40*/  SEL R5, RZ, 0x1, !P0 ;  /* 0x00000001ff057807 */ /* 0x000fe40004000000 */
[----:B------:R-:W-:Y:S02]  /*2b50*/  ISETP.NE.AND P0, PT, R0, RZ, PT ;  /* 0x000000ff0000720c */ /* 0x000fe40003f05270 */
[----:B------:R-:W-:-:S05]  /*2b60*/  IADD3 R36, P1, PT, R36, R5, RZ ;  /* 0x0000000524247210 */ /* 0x000fca0007f3e0ff */
[----:B------:R-:W-:-:S06]  /*2b70*/  IMAD.X R35, RZ, RZ, R35, P1 ;  /* 0x000000ffff237224 */ /* 0x000fcc00008e0623 */
[----:B------:R-:W-:Y:S05]  /*2b80*/  @P0 BRA `(.L_x_268) ;  /* 0xfffffffc00d80947 */ /* 0x000fea000383ffff */
.L_x_260:
[----:B------:R-:W-:Y:S05]  /*2b90*/  BSYNC.RECONVERGENT B1 ;  /* 0x0000000000017941 */ /* 0x000fea0003800200 */
.L_x_258:
[----:B------:R-:W0:Y:S01]  /*2ba0*/  S2R R4, SR_LANEID ;  /* 0x0000000000047919 */ /* 0x000e220000000000 */
[----:B------:R-:W-:Y:S01]  /*2bb0*/  ISETP.NE.AND P5, PT, R34, RZ, PT ;  /* 0x000000ff2200720c */ /* 0x000fe20003fa5270 */
        /* <DEDUP_REMOVED lines=28> */
[----:B------:R-:W-:Y:S02]  /*2d80*/  @!P2 SHF.R.U32.HI R3, RZ, 0x2, R34 ;  /* 0x00000002ff03a819 */ /* 0x000fe40000011622 */
[----:B-1----:R-:W-:Y:S01]  /*2d90*/  SEL R2, R2, RZ, !P1 ;  /* 0x000000ff02027207 */ /* 0x002fe20004800000 */
[----:B------:R-:W0:Y:S01]  /*2da0*/  SHFL.DOWN PT, R0, R5, 0x10, 0x1f ;  /* 0x0a001f0005007f89 */ /* 0x000e2200000e0000 */
[----:B------:R-:W-:Y:S02]  /*2db0*/  ISETP.GT.AND P1, PT, R4, 0xf, PT ;  /* 0x0000000f0400780c */ /* 0x000fe40003f24270 */
[----:B------:R-:W-:Y:S01]  /*2dc0*/  @!P2 MOV R4, 0x400 ;  /* 0x000004000004a802 */ /* 0x000fe20000000f00 */
[----:B------:R-:W-:-:S03]  /*2dd0*/  IMAD.X R7, R2, 0x1, R9, P0 ;  /* 0x0000000102077824 */ /* 0x000fc600000e0609 */
[----:B--2---:R-:W-:Y:S02]  /*2de0*/  @!P2 LEA R11, R11, R4, 0x18 ;  /* 0x000000040b0ba211 */ /* 0x004fe400078ec0ff */
[----:B------:R-:W1:Y:S01]  /*2df0*/  SHFL.DOWN PT, R2, R7, 0x10, 0x1f ;  /* 0x0a001f0007027f89 */ /* 0x000e6200000e0000 */
[----:B0-----:R-:W-:-:S04]  /*2e00*/  SEL R0, R0, RZ, !P1 ;  /* 0x000000ff00007207 */ /* 0x001fc80004800000 */
        /* <DEDUP_REMOVED lines=35> */
[----:B------:R-:W-:-:S07]  /*3040*/  IMAD.X R3, R3, 0x1, R11, P2 ;  /* 0x0000000103037824 */ /* 0x000fce00010e060b */
.L_x_256:
[----:B------:R-:W-:Y:S05]  /*3050*/  BSYNC.RECONVERGENT B0 ;  /* 0x0000000000007941 */ /* 0x000fea0003800200 */
.L_x_241:
[----:B------:R-:W-:Y:S05]  /*3060*/  @P5 EXIT ;  /* 0x000000000000594d */ /* 0x000fea0003800000 */
[----:B------:R-:W0:Y:S01]  /*3070*/  LDCU.64 UR4, c[0x0][0x3a8] ;  /* 0x00007500ff0477ac */ /* 0x000e220008000a00 */
[----:B------:R-:W3:Y:S01]  /*3080*/  LDC.64 R6, c[0x0][0x390] ;  /* 0x0000e400ff067b82 */ /* 0x000ee20000000a00 */
[----:B0-----:R-:W-:-:S04]  /*3090*/  IADD3 R4, P0, PT, R4, UR4, RZ ;  /* 0x0000000404047c10 */ /* 0x001fc8000ff1e0ff */
[----:B-1----:R-:W-:-:S05]  /*30a0*/  IADD3.X R5, PT, PT, R3, UR5, RZ, P0, !PT ;  /* 0x0000000503057c10 */ /* 0x002fca00087fe4ff */
[----:B---3--:R-:W-:Y:S01]  /*30b0*/  STG.E.64 desc[UR6][R6.64], R4 ;  /* 0x0000000406007986 */ /* 0x008fe2000c101b06 */
[----:B------:R-:W-:Y:S05]  /*30c0*/  EXIT ;  /* 0x000000000000794d */ /* 0x000fea0003800000 */
.L_x_269:
        /* <DEDUP_REMOVED lines=11> */
.L_x_433:


//--------------------- .text._ZN3cub18CUB_300001_SM_10006detail6reduce28DeviceReduceSingleTileKernelINS2_10policy_hubIljN4cuda3std3__44plusIlEEE10Policy1000EPlSC_iS9_llNS7_10__identityEEEvT0_T1_T2_T3_T4_T6_ --------------------------
	.section	.text._ZN3cub18CUB_300001_SM_10006detail6reduce28DeviceReduceSingleTileKernelINS2_10policy_hubIljN4cuda3std3__44plusIlEEE10Policy1000EPlSC_iS9_llNS7_10__identityEEEvT0_T1_T2_T3_T4_T6_,"ax",@progbits
	.align	128
        .global         _ZN3cub18CUB_300001_SM_10006detail6reduce28DeviceReduceSingleTileKernelINS2_10policy_hubIljN4cuda3std3__44plusIlEEE10Policy1000EPlSC_iS9_llNS7_10__identityEEEvT0_T1_T2_T3_T4_T6_
        .type           _ZN3cub18CUB_300001_SM_10006detail6reduce28DeviceReduceSingleTileKernelINS2_10policy_hubIljN4cuda3std3__44plusIlEEE10Policy1000EPlSC_iS9_llNS7_10__identityEEEvT0_T1_T2_T3_T4_T6_,@function
        .size           _ZN3cub18CUB_300001_SM_10006detail6reduce28DeviceReduceSingleTileKernelINS2_10policy_hubIljN4cuda3std3__44plusIlEEE10Policy1000EPlSC_iS9_llNS7_10__identityEEEvT0_T1_T2_T3_T4_T6_,(.L_x_434 - _ZN3cub18CUB_300001_SM_10006detail6reduce28DeviceReduceSingleTileKernelINS2_10policy_hubIljN4cuda3std3__44plusIlEEE10Policy1000EPlSC_iS9_llNS7_10__identityEEEvT0_T1_T2_T3_T4_T6_)
        .other          _ZN3cub18CUB_300001_SM_10006detail6reduce28DeviceReduceSingleTileKernelINS2_10policy_hubIljN4cuda3std3__44plusIlEEE10Policy1000EPlSC_iS9_llNS7_10__identityEEEvT0_T1_T2_T3_T4_T6_,@"STO_CUDA_ENTRY STV_DEFAULT"
_ZN3cub18CUB_300001_SM_10006detail6reduce28DeviceReduceSingleTileKernelINS2_10policy_hubIljN4cuda3std3__44plusIlEEE10Policy1000EPlSC_iS9_llNS7_10__identityEEEvT0_T1_T2_T3_T4_T6_:
.text._ZN3cub18CUB_300001_SM_10006detail6reduce28DeviceReduceSingleTileKernelINS2_10policy_hubIljN4cuda3std3__44plusIlEEE10Policy1000EPlSC_iS9_llNS7_10__identityEEEvT0_T1_T2_T3_T4_T6_:
        /* <DEDUP_REMOVED lines=13> */
.L_x_270:
        /* <DEDUP_REMOVED lines=13> */
.L_x_274:
[----:B------:R-:W-:Y:S05]  /*01a0*/  BSYNC.RECONVERGENT B1 ;  /* 0x0000000000017941 */ /* 0x000fea0003800200 */
.L_x_273:
        /* <DEDUP_REMOVED lines=17> */
.L_x_279:
        /* <DEDUP_REMOVED lines=11> */
.L_x_278:
[----:B------:R-:W-:Y:S05]  /*0370*/  BSYNC.RECONVERGENT B2 ;  /* 0x0000000000027941 */ /* 0x000fea0003800200 */
.L_x_277:
        /* <DEDUP_REMOVED lines=8> */
.L_x_282:
        /* <DEDUP_REMOVED lines=43> */
.L_x_281:
[----:B------:R-:W-:Y:S05]  /*06b0*/  BSYNC.RECONVERGENT B2 ;  /* 0x0000000000027941 */ /* 0x000fea0003800200 */
.L_x_280:
        /* <DEDUP_REMOVED lines=26> */
.L_x_284:
[----:B------:R-:W-:Y:S05]  /*0860*/  BSYNC.RECONVERGENT B2 ;  /* 0x0000000000027941 */ /* 0x000fea0003800200 */
.L_x_283:
        /* <DEDUP_REMOVED lines=12> */
.L_x_276:
[----:B------:R-:W-:Y:S05]  /*0930*/  BSYNC.RECONVERGENT B1 ;  /* 0x0000000000017941 */ /* 0x000fea0003800200 */
.L_x_275:
        /* <DEDUP_REMOVED lines=77> */
.L_x_285:
        /* <DEDUP_REMOVED lines=130> */
.L_x_272:
        /* <DEDUP_REMOVED lines=25> */
.L_x_289:
        /* <DEDUP_REMOVED lines=24> */
.L_x_287:
        /* <DEDUP_REMOVED lines=19> */
.L_x_293:
        /* <DEDUP_REMOVED lines=9> */
.L_x_292:
[----:B------:R-:W-:Y:S05]  /*1b00*/  BSYNC.RECONVERGENT B2 ;  /* 0x0000000000027941 */ /* 0x000fea0003800200 */
.L_x_291:
        /* <DEDUP_REMOVED lines=16> */
.L_x_296:
        /* <DEDUP_REMOVED lines=45> */
.L_x_295:
[----:B------:R-:W-:Y:S05]  /*1ee0*/  BSYNC.RECONVERGENT B2 ;  /* 0x0000000000027941 */ /* 0x000fea0003800200 */
.L_x_294:
        /* <DEDUP_REMOVED lines=30> */
.L_x_298:
[----:B------:R-:W-:Y:S05]  /*20d0*/  BSYNC.RECONVERGENT B2 ;  /* 0x0000000000027941 */ /* 0x000fea0003800200 */
.L_x_297:
        /* <DEDUP_REMOVED lines=11> */
.L_x_290:
[----:B------:R-:W-:Y:S05]  /*2190*/  BSYNC.RECONVERGENT B1 ;  /* 0x0000000000017941 */ /* 0x000fea0003800200 */
.L_x_288:
        /* <DEDUP_REMOVED lines=74> */
.L_x_286:
[----:B------:R-:W-:Y:S05]  /*2640*/  BSYNC.RECONVERGENT B0 ;  /* 0x0000000000007941 */ /* 0x000fea0003800200 */
.L_x_271:
[----:B------:R-:W-:Y:S05]  /*2650*/  @P0 EXIT ;  /* 0x000000000000094d */ /* 0x000fea0003800000 */
[----:B------:R-:W0:Y:S01]  /*2660*/  LDCU.64 UR4, c[0x0][0x398] ;  /* 0x00007300ff0477ac */ /* 0x000e220008000a00 */
[----:B------:R-:W3:Y:S01]  /*2670*/  LDC.64 R4, c[0x0][0x388] ;  /* 0x0000e200ff047b82 */ /* 0x000ee20000000a00 */
[----:B012---:R-:W-:-:S04]  /*2680*/  IADD3 R2, P0, PT, R2, UR4, RZ ;  /* 0x0000000402027c10 */ /* 0x007fc8000ff1e0ff */
[----:B------:R-:W-:-:S05]  /*2690*/  IADD3.X R3, PT, PT, R3, UR5, RZ, P0, !PT ;  /* 0x0000000503037c10 */ /* 0x000fca00087fe4ff */
[----:B---3--:R-:W-:Y:S01]  /*26a0*/  STG.E.64 desc[UR6][R4.64], R2 ;  /* 0x0000000204007986 */ /* 0x008fe2000c101b06 */
[----:B------:R-:W-:Y:S05]  /*26b0*/  EXIT ;  /* 0x000000000000794d */ /* 0x000fea0003800000 */
.L_x_299:
        /* <DEDUP_REMOVED lines=12> */
.L_x_434:


//--------------------- .text._ZN3cub18CUB_300001_SM_10006detail6reduce18DeviceReduceKernelINS2_10policy_hubIljN4cuda3std3__44plusIlEEE10Policy1000EN6thrust24THRUST_300001_SM_1000_NS18transform_iteratorI11is_positivoNSD_6detail15normal_iteratorINSD_10device_ptrIdEEEEllEEjS9_lNS7_10__identityEEEvT0_PT3_T1_NS0_13GridEvenShareISQ_EET2_T4_ --------------------------
	.section	.text._ZN3cub18CUB_300001_SM_10006detail6reduce18DeviceReduceKernelINS2_10policy_hubIljN4cuda3std3__44plusIlEEE10Policy1000EN6thrust24THRUST_300001_SM_1000_NS18transform_iteratorI11is_positivoNSD_6detail15normal_iteratorINSD_10device_ptrIdEEEEllEEjS9_lNS7_10__identityEEEvT0_PT3_T1_NS0_13GridEvenShareISQ_EET2_T4_,"ax",@progbits
	.align	128
        .global         _ZN3cub18CUB_300001_SM_10006detail6reduce18DeviceReduceKernelINS2_10policy_hubIljN4cuda3std3__44plusIlEEE10Policy1000EN6thrust24THRUST_300001_SM_1000_NS18transform_iteratorI11is_positivoNSD_6detail15normal_iteratorINSD_10device_ptrIdEEEEllEEjS9_lNS7_10__identityEEEvT0_PT3_T1_NS0_13GridEvenShareISQ_EET2_T4_
        .type           _ZN3cub18CUB_300001_SM_10006detail6reduce18DeviceReduceKernelINS2_10policy_hubIljN4cuda3std3__44plusIlEEE10Policy1000EN6thrust24THRUST_300001_SM_1000_NS18transform_iteratorI11is_positivoNSD_6detail15normal_iteratorINSD_10device_ptrIdEEEEllEEjS9_lNS7_10__identityEEEvT0_PT3_T1_NS0_13GridEvenShareISQ_EET2_T4_,@function
        .size           _ZN3cub18CUB_300001_SM_10006detail6reduce18DeviceReduceKernelINS2_10policy_hubIljN4cuda3std3__44plusIlEEE10Policy1000EN6thrust24THRUST_300001_SM_1000_NS18transform_iteratorI11is_positivoNSD_6detail15normal_iteratorINSD_10device_ptrIdEEEEllEEjS9_lNS7_10__identityEEEvT0_PT3_T1_NS0_13GridEvenShareISQ_EET2_T4_,(.L_x_435 - _ZN3cub18CUB_300001_SM_10006detail6reduce18DeviceReduceKernelINS2_10policy_hubIljN4cuda3std3__44plusIlEEE10Policy1000EN6thrust24THRUST_300001_SM_1000_NS18transform_iteratorI11is_positivoNSD_6detail15normal_iteratorINSD_10device_ptrIdEEEEllEEjS9_lNS7_10__identityEEEvT0_PT3_T1_NS0_13GridEvenShareISQ_EET2_T4_)
        .other          _ZN3cub18CUB_300001_SM_10006detail6reduce18DeviceReduceKernelINS2_10policy_hubIljN4cuda3std3__44plusIlEEE10Policy1000EN6thrust24THRUST_300001_SM_1000_NS18transform_iteratorI11is_positivoNSD_6detail15normal_iteratorINSD_10device_ptrIdEEEEllEEjS9_lNS7_10__identityEEEvT0_PT3_T1_NS0_13GridEvenShareISQ_EET2_T4_,@"STO_CUDA_ENTRY STV_DEFAULT"
_ZN3cub18CUB_300001_SM_10006detail6reduce18DeviceReduceKernelINS2_10policy_hubIljN4cuda3std3__44plusIlEEE10Policy1000EN6thrust24THRUST_300001_SM_1000_NS18transform_iteratorI11is_positivoNSD_6detail15normal_iteratorINSD_10device_ptrIdEEEEllEEjS9_lNS7_10__identityEEEvT0_PT3_T1_NS0_13GridEvenShareISQ_EET2_T4_:
.text._ZN3cub18CUB_300001_SM_10006detail6reduce18DeviceReduceKernelINS2_10policy_hubIljN4cuda3std3__44plusIlEEE10Policy1000EN6thrust24THRUST_300001_SM_1000_NS18transform_iteratorI11is_positivoNSD_6detail15normal_iteratorINSD_10device_ptrIdEEEEllEEjS9_lNS7_10__identityEEEvT0_PT3_T1_NS0_13GridEvenShareISQ_EET2_T4_:
[----:B------:R-:W-:Y:S01]  /*0000*/  LDC R1, c[0x0][0x37c] ;  /* 0x0000df00ff017b82 */ /* 0x000fe20000000800 */
[----:B------:R-:W0:Y:S07]  /*0010*/  S2R R0, SR_CTAID.X ;  /* 0x0000000000007919 */ /* 0x000e2e0000002500 */
[----:B------:R-:W1:Y:S01]  /*0020*/  LDC.64 R2, c[0x0][0x3b0] ;  /* 0x0000ec00ff027b82 */ /* 0x000e620000000a00 */
[----:B------:R-:W2:Y:S01]  /*0030*/  LDCU.64 UR6, c[0x0][0x358] ;  /* 0x00006b00ff0677ac */ /* 0x000ea20008000a00 */
[----:B------:R-:W-:Y:S01]  /*0040*/  BSSY.RECONVERGENT B0, `(.L_x_300) ;  /* 0x0000353000007945 */ /* 0x000fe20003800200 */
[----:B-1----:R-:W-:-:S02]  /*0050*/  IMAD R4, R3, 0xe00, RZ ;  /* 0x00000e0003047824 */ /* 0x002fc400078e02ff */
[----:B0-----:R-:W-:-:S05]  /*0060*/  IMAD R28, R0, -0xe00, R2 ;  /* 0xfffff200001c7824 */ /* 0x001fca00078e0202 */
        /* <DEDUP_REMOVED lines=9> */
[----:B------:R-:W-:-:S04]  /*0100*/  IMAD R3, R0, 0xe00, R5 ;  /* 0x00000e0000037824 */ /* 0x000fc800078e0205 */
[----:B0-----:R-:W-:-:S06]  /*0110*/  IMAD.WIDE.U32 R6, R3, 0x8, R6 ;  /* 0x0000000803067825 */ /* 0x001fcc00078e0006 */
[----:B------:R-:W2:Y:S01]  /*0120*/  LDG.E.64 R6, desc[UR6][R6.64] ;  /* 0x0000000606067981 */ /* 0x000ea2000c1e1b00 */
[----:B------:R-:W-:Y:S02]  /*0130*/  VIADD R23, R5, 0x200 ;  /* 0x0000020005177836 */ /* 0x000fe40000000000 */
[----:B------:R-:W-:Y:S01]  /*0140*/  IMAD.MOV.U32 R25, RZ, RZ, RZ ;  /* 0x000000ffff197224 */ /* 0x000fe200078e00ff */
[----:B--2---:R-:W-:-:S06]  /*0150*/  DSETP.GT.AND P0, PT, R6, RZ, PT ;  /* 0x000000ff0600722a */ /* 0x004fcc0003f04000 */
[----:B------:R-:W-:-:S08]  /*0160*/  SEL R24, RZ, 0x1, !P0 ;  /* 0x00000001ff187807 */ /* 0x000fd00004000000 */
.L_x_303:
[----:B------:R-:W-:Y:S05]  /*0170*/  BSYNC.RECONVERGENT B1 ;  /* 0x0000000000017941 */ /* 0x000fea0003800200 */
.L_x_302:
[----:B------:R-:W-:Y:S01]  /*0180*/  ISETP.GE.U32.AND P0, PT, R23, R28, PT ;  /* 0x0000001c1700720c */ /* 0x000fe20003f06070 */
[----:B------:R-:W-:-:S12]  /*0190*/  BSSY.RECONVERGENT B1, `(.L_x_304) ;  /* 0x00000e0000017945 */ /* 0x000fd80003800200 */
[----:B------:R-:W-:Y:S05]  /*01a0*/  @P0 BRA `(.L_x_305) ;  /* 0x0000000c00780947 */ /* 0x000fea0003800000 */
[----:B------:R-:W-:Y:S01]  /*01b0*/  LOP3.LUT R3, RZ, R23, RZ, 0x33, !PT ;  /* 0x00000017ff037212 */ /* 0x000fe200078e33ff */
[----:B------:R-:W-:Y:S04]  /*01c0*/  BSSY.RECONVERGENT B2, `(.L_x_306) ;  /* 0x0000073000027945 */ /* 0x000fe80003800200 */
[----:B------:R-:W-:-:S04]  /*01d0*/  IMAD.IADD R3, R3, 0x1, R2 ;  /* 0x0000000103037824 */ /* 0x000fc800078e0202 */
[----:B------:R-:W-:-:S05]  /*01e0*/  IMAD R3, R0, -0xe00, R3 ;  /* 0xfffff20000037824 */ /* 0x000fca00078e0203 */
[C---:B------:R-:W-:Y:S02]  /*01f0*/  ISETP.GE.U32.AND P0, PT, R3.reuse, 0x1e00, PT ;  /* 0x00001e000300780c */ /* 0x040fe40003f06070 */
[----:B------:R-:W-:-:S04]  /*0200*/  LEA.HI R3, R3, 0x1, RZ, 0x17 ;  /* 0x0000000103037811 */ /* 0x000fc800078fb8ff */
[----:B------:R-:W-:-:S07]  /*0210*/  LOP3.LUT R4, R3, 0xf, RZ, 0xc0, !PT ;  /* 0x0000000f03047812 */ /* 0x000fce00078ec0ff */
[----:B------:R-:W-:Y:S05]  /*0220*/  @!P0 BRA `(.L_x_307) ;  /* 0x0000000400b08947 */ /* 0x000fea0003800000 */
[----:B------:R-:W0:Y:S01]  /*0230*/  LDC.64 R8, c[0x0][0x380] ;  /* 0x0000e000ff087b82 */ /* 0x000e220000000a00 */
[----:B------:R-:W-:Y:S01]  /*0240*/  LOP3.LUT R2, R3, 0xfffff0, RZ, 0xc0, !PT ;  /* 0x00fffff003027812 */ /* 0x000fe200078ec0ff */
[----:B------:R-:W-:Y:S01]  /*0250*/  BSSY.RECONVERGENT B3, `(.L_x_308) ;  /* 0x0000068000037945 */ /* 0x000fe20003800200 */
[----:B------:R-:W-:Y:S01]  /*0260*/  LOP3.LUT R7, R23, 0x1000, RZ, 0xfc, !PT ;  /* 0x0000100017077812 */ /* 0x000fe200078efcff */
[----:B------:R-:W-:Y:S02]  /*0270*/  IMAD R6, R0, 0xe00, R23 ;  /* 0x00000e0000067824 */ /* 0x000fe400078e0217 */
[----:B------:R-:W-:-:S07]  /*0280*/  IMAD.MOV R2, RZ, RZ, -R2 ;  /* 0x000000ffff027224 */ /* 0x000fce00078e0a02 */
.L_x_309:
[C---:B------:R-:W-:Y:S02]  /*0290*/  VIADD R11, R6.reuse, 0x400 ;  /* 0x00000400060b7836 */ /* 0x040fe40000000000 */
[----:B------:R-:W-:Y:S02]  /*02a0*/  VIADD R13, R6, 0x200 ;  /* 0x00000200060d7836 */ /* 0x000fe40000000000 */
[----:B0-----:R-:W-:-:S04]  /*02b0*/  IMAD.WIDE.U32 R10, R11, 0x8, R8 ;  /* 0x000000080b0a7825 */ /* 0x001fc800078e0008 */
[--C-:B------:R-:W-:Y:S02]  /*02c0*/  IMAD.WIDE.U32 R12, R13, 0x8, R8.reuse ;  /* 0x000000080d0c7825 */ /* 0x100fe400078e0008 */
[----:B------:R-:W2:Y:S02]  /*02d0*/  LDG.E.64 R10, desc[UR6][R10.64] ;  /* 0x000000060a0a7981 */ /* 0x000ea4000c1e1b00 */
[C---:B------:R-:W-:Y:S02]  /*02e0*/  IMAD.WIDE.U32 R14, R6.reuse, 0x8, R8 ;  /* 0x00000008060e7825 */ /* 0x040fe400078e0008 */
[----:B------:R-:W3:Y:S04]  /*02f0*/  LDG.E.64 R12, desc[UR6][R12.64] ;  /* 0x000000060c0c7981 */ /* 0x000ee8000c1e1b00 */
[----:B------:R-:W4:Y:S01]  /*0300*/  LDG.E.64 R14, desc[UR6][R14.64] ;  /* 0x000000060e0e7981 */ /* 0x000f22000c1e1b00 */
[----:B------:R-:W-:-:S02]  /*0310*/  VIADD R23, R6, 0x600 ;  /* 0x0000060006177836 */ /* 0x000fc40000000000 */
[----:B------:R-:W-:Y:S02]  /*0320*/  VIADD R21, R6, 0x800 ;  /* 0x0000080006157836 */ /* 0x000fe40000000000 */
[----:B------:R-:W-:-:S04]  /*0330*/  IMAD.WIDE.U32 R22, R23, 0x8, R8 ;  /* 0x0000000817167825 */ /* 0x000fc800078e0008 */
[--C-:B------:R-:W-:Y:S02]  /*0340*/  IMAD.WIDE.U32 R20, R21, 0x8, R8.reuse ;  /* 0x0000000815147825 */ /* 0x100fe400078e0008 */
[----:B------:R-:W5:Y:S04]  /*0350*/  LDG.E.64 R22, desc[UR6][R22.64] ;  /* 0x0000000616167981 */ /* 0x000f68000c1e1b00 */
[----:B------:R-:W5:Y:S01]  /*0360*/  LDG.E.64 R20, desc[UR6][R20.64] ;  /* 0x0000000614147981 */ /* 0x000f62000c1e1b00 */
[C---:B------:R-:W-:Y:S02]  /*0370*/  VIADD R17, R6.reuse, 0xa00 ;  /* 0x00000a0006117836 */ /* 0x040fe40000000000 */
[----:B------:R-:W-:Y:S02]  /*0380*/  VIADD R19, R6, 0xc00 ;  /* 0x00000c0006137836 */ /* 0x000fe40000000000 */
[----:B------:R-:W-:-:S04]  /*0390*/  IMAD.WIDE.U32 R16, R17, 0x8, R8 ;  /* 0x0000000811107825 */ /* 0x000fc800078e0008 */
[--C-:B------:R-:W-:Y:S02]  /*03a0*/  IMAD.WIDE.U32 R18, R19, 0x8, R8.reuse ;  /* 0x0000000813127825 */ /* 0x100fe400078e0008 */
[----:B------:R-:W5:Y:S04]  /*03b0*/  LDG.E.64 R16, desc[UR6][R16.64] ;  /* 0x0000000610107981 */ /* 0x000f68000c1e1b00 */
[----:B------:R-:W5:Y:S01]  /*03c0*/  LDG.E.64 R18, desc[UR6][R18.64] ;  /* 0x0000000612127981 */ /* 0x000f62000c1e1b00 */
[----:B--2---:R-:W-:Y:S01]  /*03d0*/  DSETP.GT.AND P2, PT, R10, RZ, PT ;  /* 0x000000ff0a00722a */ /* 0x004fe20003f44000 */
[C---:B------:R-:W-:Y:S01]  /*03e0*/  VIADD R11, R6.reuse, 0xe00 ;  /* 0x00000e00060b7836 */ /* 0x040fe20000000000 */
[----:B---3--:R-:W-:Y:S01]  /*03f0*/  DSETP.GT.AND P1, PT, R12, RZ, PT ;  /* 0x000000ff0c00722a */ /* 0x008fe20003f24000 */
[----:B------:R-:W-:Y:S01]  /*0400*/  VIADD R13, R6, 0x1000 ;  /* 0x00001000060d7836 */ /* 0x000fe20000000000 */
[----:B----4-:R-:W-:Y:S01]  /*0410*/  DSETP.GT.AND P0, PT, R14, RZ, PT ;  /* 0x000000ff0e00722a */ /* 0x010fe20003f04000 */
[----:B------:R-:W-:-:S04]  /*0420*/  IMAD.WIDE.U32 R10, R11, 0x8, R8 ;  /* 0x000000080b0a7825 */ /* 0x000fc800078e0008 */
[----:B------:R-:W-:Y:S02]  /*0430*/  VIADD R15, R6, 0x1200 ;  /* 0x00001200060f7836 */ /* 0x000fe40000000000 */
[--C-:B------:R-:W-:Y:S01]  /*0440*/  IMAD.WIDE.U32 R12, R13, 0x8, R8.reuse ;  /* 0x000000080d0c7825 */ /* 0x100fe200078e0008 */
[----:B------:R-:W2:Y:S03]  /*0450*/  LDG.E.64 R10, desc[UR6][R10.64] ;  /* 0x000000060a0a7981 */ /* 0x000ea6000c1e1b00 */
[----:B------:R-:W-:Y:S02]  /*0460*/  IMAD.WIDE.U32 R14, R15, 0x8, R8 ;  /* 0x000000080f0e7825 */ /* 0x000fe400078e0008 */
[----:B------:R-:W3:Y:S04]  /*0470*/  LDG.E.64 R12, desc[UR6][R12.64] ;  /* 0x000000060c0c7981 */ /* 0x000ee8000c1e1b00 */
[----:B------:R-:W4:Y:S01]  /*0480*/  LDG.E.64 R14, desc[UR6][R14.64] ;  /* 0x000000060e0e7981 */ /* 0x000f22000c1e1b00 */
[----:B-----5:R-:W-:Y:S01]  /*0490*/  DSETP.GT.AND P3, PT, R22, RZ, PT ;  /* 0x000000ff1600722a */ /* 0x020fe20003f64000 */
[----:B------:R-:W-:-:S02]  /*04a0*/  SEL R22, RZ, 0x1, !P0 ;  /* 0x00000001ff167807 */ /* 0x000fc40004000000 */
[----:B------:R-:W-:Y:S01]  /*04b0*/  SEL R23, RZ, 0x1, !P1 ;  /* 0x00000001ff177807 */ /* 0x000fe20004800000 */
[----:B------:R-:W-:Y:S01]  /*04c0*/  DSETP.GT.AND P6, PT, R20, RZ, PT ;  /* 0x000000ff1400722a */ /* 0x000fe20003fc4000 */
[----:B------:R-:W-:Y:S02]  /*04d0*/  SEL R21, RZ, 0x1, !P2 ;  /* 0x00000001ff157807 */ /* 0x000fe40005000000 */
[----:B------:R-:W-:Y:S02]  /*04e0*/  IADD3 R22, P4, P5, R23, R24, R22 ;  /* 0x0000001817167210 */ /* 0x000fe40007d9e016 */
[----:B------:R-:W-:-:S04]  /*04f0*/  SEL R24, RZ, 0x1, !P3 ;  /* 0x00000001ff187807 */ /* 0x000fc80005800000 */
[----:B------:R-:W-:Y:S02]  /*0500*/  IADD3 R24, P2, P3, R24, R22, R21 ;  /* 0x0000001618187210 */ /* 0x000fe40007b5e015 */
[----:B------:R-:W-:Y:S02]  /*0510*/  IADD3.X R22, PT, PT, RZ, R25, RZ, P4, P5 ;  /* 0x00000019ff167210 */ /* 0x000fe400027ea4ff */
[----:B------:R-:W-:Y:S01]  /*0520*/  SEL R21, RZ, 0x1, !P6 ;  /* 0x00000001ff157807 */ /* 0x000fe20007000000 */
[----:B------:R-:W-:Y:S02]  /*0530*/  DSETP.GT.AND P0, PT, R16, RZ, PT ;  /* 0x000000ff1000722a */ /* 0x000fe40003f04000 */
[----:B------:R-:W-:Y:S01]  /*0540*/  DSETP.GT.AND P1, PT, R18, RZ, PT ;  /* 0x000000ff1200722a */ /* 0x000fe20003f24000 */
[----:B------:R-:W-:-:S03]  /*0550*/  VIADD R19, R6, 0x1e00 ;  /* 0x00001e0006137836 */ /* 0x000fc60000000000 */
[----:B------:R-:W-:Y:S01]  /*0560*/  SEL R18, RZ, 0x1, !P0 ;  /* 0x00000001ff127807 */ /* 0x000fe20004000000 */
[----:B------:R-:W-:Y:S01]  /*0570*/  VIADD R17, R6, 0x1a00 ;  /* 0x00001a0006117836 */ /* 0x000fe20000000000 */
[----:B------:R-:W-:Y:S02]  /*0580*/  SEL R23, RZ, 0x1, !P1 ;  /* 0x00000001ff177807 */ /* 0x000fe40004800000 */
[----:B------:R-:W-:Y:S01]  /*0590*/  IADD3 R24, P0, P1, R18, R24, R21 ;  /* 0x0000001812187210 */ /* 0x000fe2000791e015 */
[----:B------:R-:W-:-:S04]  /*05a0*/  IMAD.WIDE.U32 R18, R19, 0x8, R8 ;  /* 0x0000000813127825 */ /* 0x000fc800078e0008 */
[--C-:B------:R-:W-:Y:S02]  /*05b0*/  IMAD.WIDE.U32 R16, R17, 0x8, R8.reuse ;  /* 0x0000000811107825 */ /* 0x100fe400078e0008 */
[----:B------:R-:W5:Y:S02]  /*05c0*/  LDG.E.64 R18, desc[UR6][R18.64] ;  /* 0x0000000612127981 */ /* 0x000f64000c1e1b00 */
[----:B------:R-:W-:Y:S02]  /*05d0*/  VIADD R25, R6, 0x1c00 ;  /* 0x00001c0006197836 */ /* 0x000fe40000000000 */
[----:B------:R-:W5:Y:S02]  /*05e0*/  LDG.E.64 R16, desc[UR6][R16.64] ;  /* 0x0000000610107981 */ /* 0x000f64000c1e1b00 */
[----:B------:R-:W-:-:S06]  /*05f0*/  IMAD.WIDE.U32 R20, R25, 0x8, R8 ;  /* 0x0000000819147825 */ /* 0x000fcc00078e0008 */
[----:B------:R-:W5:Y:S01]  /*0600*/  LDG.E.64 R20, desc[UR6][R20.64] ;  /* 0x0000000614147981 */ /* 0x000f62000c1e1b00 */
[----:B--2---:R-:W-:Y:S01]  /*0610*/  DSETP.GT.AND P4, PT, R10, RZ, PT ;  /* 0x000000ff0a00722a */ /* 0x004fe20003f84000 */
[C---:B------:R-:W-:Y:S01]  /*0620*/  VIADD R11, R6.reuse, 0x1400 ;  /* 0x00001400060b7836 */ /* 0x040fe20000000000 */
[----:B---3--:R-:W-:Y:S01]  /*0630*/  DSETP.GT.AND P5, PT, R12, RZ, PT ;  /* 0x000000ff0c00722a */ /* 0x008fe20003fa4000 */
[----:B------:R-:W-:Y:S01]  /*0640*/  VIADD R13, R6, 0x1600 ;  /* 0x00001600060d7836 */ /* 0x000fe20000000000 */
[----:B----4-:R-:W-:Y:S01]  /*0650*/  DSETP.GT.AND P6, PT, R14, RZ, PT ;  /* 0x000000ff0e00722a */ /* 0x010fe20003fc4000 */
[----:B------:R-:W-:-:S04]  /*0660*/  IMAD.WIDE.U32 R14, R11, 0x8, R8 ;  /* 0x000000080b0e7825 */ /* 0x000fc800078e0008 */
[--C-:B------:R-:W-:Y:S02]  /*0670*/  IMAD.WIDE.U32 R12, R13, 0x8, R8.reuse ;  /* 0x000000080d0c7825 */ /* 0x100fe400078e0008 */
[----:B------:R-:W2:Y:S02]  /*0680*/  LDG.E.64 R14, desc[UR6][R14.64] ;  /* 0x000000060e0e7981 */ /* 0x000ea4000c1e1b00 */
[----:B------:R-:W-:Y:S02]  /*0690*/  VIADD R11, R6, 0x1800 ;  /* 0x00001800060b7836 */ /* 0x000fe40000000000 */
[----:B------:R-:W3:Y:S02]  /*06a0*/  LDG.E.64 R12, desc[UR6][R12.64] ;  /* 0x000000060c0c7981 */ /* 0x000ee4000c1e1b00 */
[----:B------:R-:W-:-:S06]  /*06b0*/  IMAD.WIDE.U32 R10, R11, 0x8, R8 ;  /* 0x000000080b0a7825 */ /* 0x000fcc00078e0008 */
[----:B------:R-:W4:Y:S01]  /*06c0*/  LDG.E.64 R10, desc[UR6][R10.64] ;  /* 0x000000060a0a7981 */ /* 0x000f22000c1e1b00 */
[----:B------:R-:W-:Y:S02]  /*06d0*/  SEL R25, RZ, 0x1, !P4 ;  /* 0x00000001ff197807 */ /* 0x000fe40006000000 */
[----:B------:R-:W-:Y:S02]  /*06e0*/  IADD3.X R22, PT, PT, RZ, R22, RZ, P2, P3 ;  /* 0x00000016ff167210 */ /* 0x000fe400017e64ff */
[----:B------:R-:W-:Y:S02]  /*06f0*/  IADD3 R23, P2, P3, R25, R24, R23 ;  /* 0x0000001819177210 */ /* 0x000fe40007b5e017 */
[----:B------:R-:W-:-:S04]  /*0700*/  IADD3.X R25, PT, PT, RZ, R22, RZ, P0, P1 ;  /* 0x00000016ff197210 */ /* 0x000fc800007e24ff */
[----:B------:R-:W-:Y:S01]  /*0710*/  IADD3.X R25, PT, PT, RZ, R25, RZ, P2, P3 ;  /* 0x00000019ff197210 */ /* 0x000fe200017e64ff */
[----:B------:R-:W-:Y:S02]  /*0720*/  VIADD R2, R2, 0x10 ;  /* 0x0000001002027836 */ /* 0x000fe40000000000 */
[----:B------:R-:W-:Y:S02]  /*0730*/  VIADD R7, R7, 0x2000 ;  /* 0x0000200007077836 */ /* 0x000fe40000000000 */
[----:B------:R-:W-:Y:S01]  /*0740*/  VIADD R6, R6, 0x2000 ;  /* 0x0000200006067836 */ /* 0x000fe20000000000 */
[----:B-----5:R-:W-:Y:S02]  /*0750*/  DSETP.GT.AND P2, PT, R20, RZ, PT ;  /* 0x000000ff1400722a */ /* 0x020fe40003f44000 */
[----:B--2---:R-:W-:Y:S01]  /*0760*/  DSETP.GT.AND P4, PT, R14, RZ, PT ;  /* 0x000000ff0e00722a */ /* 0x004fe20003f84000 */
[----:B------:R-:W-:Y:S01]  /*0770*/  SEL R15, RZ, 0x1, !P5 ;  /* 0x00000001ff0f7807 */ /* 0x000fe20006800000 */
[----:B---3--:R-:W-:Y:S01]  /*0780*/  DSETP.GT.AND P5, PT, R12, RZ, PT ;  /* 0x000000ff0c00722a */ /* 0x008fe20003fa4000 */
[----:B------:R-:W-:-:S04]  /*0790*/  SEL R14, RZ, 0x1, !P6 ;  /* 0x00000001ff0e7807 */ /* 0x000fc80007000000 */
[----:B------:R-:W-:Y:S02]  /*07a0*/  IADD3 R13, P6, P1, R14, R23, R15 ;  /* 0x000000170e0d7210 */ /* 0x000fe400079de00f */
[----:B------:R-:W-:Y:S01]  /*07b0*/  SEL R12, RZ, 0x1, !P5 ;  /* 0x00000001ff0c7807 */ /* 0x000fe20006800000 */
[----:B----4-:R-:W-:Y:S01]  /*07c0*/  DSETP.GT.AND P0, PT, R10, RZ, PT ;  /* 0x000000ff0a00722a */ /* 0x010fe20003f04000 */
[----:B------:R-:W-:-:S04]  /*07d0*/  SEL R11, RZ, 0x1, !P4 ;  /* 0x00000001ff0b7807 */ /* 0x000fc80006000000 */
[----:B------:R-:W-:Y:S02]  /*07e0*/  IADD3 R12, P3, P5, R12, R13, R11 ;  /* 0x0000000d0c0c7210 */ /* 0x000fe40007d7e00b */
[----:B------:R-:W-:Y:S01]  /*07f0*/  SEL R11, RZ, 0x1, !P0 ;  /* 0x00000001ff0b7807 */ /* 0x000fe20004000000 */
[----:B------:R-:W-:Y:S02]  /*0800*/  DSETP.GT.AND P0, PT, R18, RZ, PT ;  /* 0x000000ff1200722a */ /* 0x000fe40003f04000 */
[----:B------:R-:W-:-:S04]  /*0810*/  DSETP.GT.AND P4, PT, R16, RZ, PT ;  /* 0x000000ff1000722a */ /* 0x000fc80003f84000 */
[----:B------:R-:W-:Y:S02]  /*0820*/  SEL R24, RZ, 0x1, !P0 ;  /* 0x00000001ff187807 */ /* 0x000fe40004000000 */
[----:B------:R-:W-:Y:S02]  /*0830*/  ISETP.NE.AND P0, PT, R2, RZ, PT ;  /* 0x000000ff0200720c */ /* 0x000fe40003f05270 */
[----:B------:R-:W-:Y:S02]  /*0840*/  SEL R10, RZ, 0x1, !P4 ;  /* 0x00000001ff0a7807 */ /* 0x000fe40006000000 */
[----:B------:R-:W-:Y:S02]  /*0850*/  IADD3.X R25, PT, PT, RZ, R25, RZ, P6, P1 ;  /* 0x00000019ff197210 */ /* 0x000fe400037e24ff */
[----:B------:R-:W-:Y:S02]  /*0860*/  IADD3 R10, P1, P4, R10, R12, R11 ;  /* 0x0000000c0a0a7210 */ /* 0x000fe40007c3e00b */
[----:B------:R-:W-:-:S02]  /*0870*/  SEL R11, RZ, 0x1, !P2 ;  /* 0x00000001ff0b7807 */ /* 0x000fc40005000000 */
[----:B------:R-:W-:Y:S02]  /*0880*/  IADD3.X R25, PT, PT, RZ, R25, RZ, P3, P5 ;  /* 0x00000019ff197210 */ /* 0x000fe40001fea4ff */
[----:B------:R-:W-:Y:S02]  /*0890*/  IADD3 R24, P2, P3, R24, R10, R11 ;  /* 0x0000000a18187210 */ /* 0x000fe40007b5e00b */
[----:B------:R-:W-:-:S04]  /*08a0*/  IADD3.X R25, PT, PT, RZ, R25, RZ, P1, P4 ;  /* 0x00000019ff197210 */ /* 0x000fc80000fe84ff */
[----:B------:R-:W-:Y:S01]  /*08b0*/  IADD3.X R25, PT, PT, RZ, R25, RZ, P2, P3 ;  /* 0x00000019ff197210 */ /* 0x000fe200017e64ff */
[----:B------:R-:W-:Y:S06]  /*08c0*/  @P0 BRA `(.L_x_309) ;  /* 0xfffffff800700947 */ /* 0x000fec000383ffff */
[----:B------:R-:W-:Y:S05]  /*08d0*/  BSYNC.RECONVERGENT B3 ;  /* 0x0000000000037941 */ /* 0x000fea0003800200 */
.L_x_308:
[----:B------:R-:W-:-:S07]  /*08e0*/  VIADD R23, R7, 0xfffff000 ;  /* 0xfffff00007177836 */ /* 0x000fce0000000000 */
.L_x_307:
[----:B------:R-:W-:Y:S05]  /*08f0*/  BSYNC.RECONVERGENT B2 ;  /* 0x0000000000027941 */ /* 0x000fea0003800200 */
.L_x_306:
        /* <DEDUP_REMOVED lines=8> */
[----:B------:R-:W-:-:S04]  /*0980*/  IMAD R19, R0, 0xe00, R23 ;  /* 0x00000e0000137824 */ /* 0x000fc800078e0217 */
[C---:B------:R-:W-:Y:S02]  /*0990*/  VIADD R17, R19.reuse, 0x200 ;  /* 0x0000020013117836 */ /* 0x040fe40000000000 */
[C---:B------:R-:W-:Y:S02]  /*09a0*/  VIADD R15, R19.reuse, 0x400 ;  /* 0x00000400130f7836 */ /* 0x040fe40000000000 */
[C---:B------:R-:W-:Y:S02]  /*09b0*/  VIADD R13, R19.reuse, 0x600 ;  /* 0x00000600130d7836 */ /* 0x040fe40000000000 */
[C---:B------:R-:W-:Y:S02]  /*09c0*/  VIADD R11, R19.reuse, 0x800 ;  /* 0x00000800130b7836 */ /* 0x040fe40000000000 */
[C---:B------:R-:W-:Y:S02]  /*09d0*/  VIADD R9, R19.reuse, 0xa00 ;  /* 0x00000a0013097836 */ /* 0x040fe40000000000 */
[----:B0-----:R-:W-:-:S04]  /*09e0*/  IMAD.WIDE.U32 R6, R19, 0x8, R20 ;  /* 0x0000000813067825 */ /* 0x001fc800078e0014 */
[--C-:B------:R-:W-:Y:S02]  /*09f0*/  IMAD.WIDE.U32 R16, R17, 0x8, R20.reuse ;  /* 0x0000000811107825 */ /* 0x100fe400078e0014 */
[----:B------:R-:W2:Y:S02]  /*0a00*/  LDG.E.64 R6, desc[UR6][R6.64] ;  /* 0x0000000606067981 */ /* 0x000ea4000c1e1b00 */
[--C-:B------:R-:W-:Y:S02]  /*0a10*/  IMAD.WIDE.U32 R14, R15, 0x8, R20.reuse ;  /* 0x000000080f0e7825 */ /* 0x100fe400078e0014 */
[----:B------:R-:W3:Y:S02]  /*0a20*/  LDG.E.64 R16, desc[UR6][R16.64] ;  /* 0x0000000610107981 */ /* 0x000ee4000c1e1b00 */
[--C-:B------:R-:W-:Y:S02]  /*0a30*/  IMAD.WIDE.U32 R12, R13, 0x8, R20.reuse ;  /* 0x000000080d0c7825 */ /* 0x100fe400078e0014 */
[----:B------:R-:W4:Y:S02]  /*0a40*/  LDG.E.64 R14, desc[UR6][R14.64] ;  /* 0x000000060e0e7981 */ /* 0x000f24000c1e1b00 */
[----:B------:R-:W-:-:S02]  /*0a50*/  IMAD.WIDE.U32 R10, R11, 0x8, R20 ;  /* 0x000000080b0a7825 */ /* 0x000fc400078e0014 */
[----:B------:R-:W5:Y:S02]  /*0a60*/  LDG.E.64 R12, desc[UR6][R12.64] ;  /* 0x000000060c0c7981 */ /* 0x000f64000c1e1b00 */
[--C-:B------:R-:W-:Y:S02]  /*0a70*/  IMAD.WIDE.U32 R8, R9, 0x8, R20.reuse ;  /* 0x0000000809087825 */ /* 0x100fe400078e0014 */
[----:B------:R-:W5:Y:S02]  /*0a80*/  LDG.E.64 R10, desc[UR6][R10.64] ;  /* 0x000000060a0a7981 */ /* 0x000f64000c1e1b00 */
[C---:B------:R-:W-:Y:S02]  /*0a90*/  VIADD R29, R19.reuse, 0xc00 ;  /* 0x00000c00131d7836 */ /* 0x040fe40000000000 */
[----:B------:R-:W-:Y:S01]  /*0aa0*/  VIADD R27, R19, 0xe00 ;  /* 0x00000e00131b7836 */ /* 0x000fe20000000000 */
[----:B------:R-:W5:Y:S01]  /*0ab0*/  LDG.E.64 R8, desc[UR6][R8.64] ;  /* 0x0000000608087981 */ /* 0x000f62000c1e1b00 */
[----:B------:R-:W-:-:S04]  /*0ac0*/  IMAD.WIDE.U32 R18, R29, 0x8, R20 ;  /* 0x000000081d127825 */ /* 0x000fc800078e0014 */
[----:B------:R-:W-:Y:S02]  /*0ad0*/  IMAD.WIDE.U32 R20, R27, 0x8, R20 ;  /* 0x000000081b147825 */ /* 0x000fe400078e0014 */
[----:B------:R-:W5:Y:S04]  /*0ae0*/  LDG.E.64 R18, desc[UR6][R18.64] ;  /* 0x0000000612127981 */ /* 0x000f68000c1e1b00 */
[----:B------:R-:W5:Y:S01]  /*0af0*/  LDG.E.64 R20, desc[UR6][R20.64] ;  /* 0x0000000614147981 */ /* 0x000f62000c1e1b00 */
[----:B------:R-:W-:Y:S01]  /*0b00*/  VIADD R23, R23, 0x1000 ;  /* 0x0000100017177836 */ /* 0x000fe20000000000 */
[----:B--2---:R-:W-:Y:S02]  /*0b10*/  DSETP.GT.AND P1, PT, R6, RZ, PT ;  /* 0x000000ff0600722a */ /* 0x004fe40003f24000 */
        /* <DEDUP_REMOVED lines=9> */
[----:B------:R-:W-:-:S03]  /*0bb0*/  DSETP.GT.AND P3, PT, R8, RZ, PT ;  /* 0x000000ff0800722a */ /* 0x000fc60003f64000 */
[----:B------:R-:W-:Y:S02]  /*0bc0*/  IADD3 R6, P4, P5, R6, R24, R7 ;  /* 0x0000001806067210 */ /* 0x000fe40007d9e007 */
[----:B------:R-:W-:Y:S02]  /*0bd0*/  SEL R7, RZ, 0x1, !P6 ;  /* 0x00000001ff077807 */ /* 0x000fe40007000000 */
[----:B------:R-:W-:Y:S01]  /*0be0*/  SEL R4, RZ, 0x1, !P3 ;  /* 0x00000001ff047807 */ /* 0x000fe20005800000 */
[----:B------:R-:W-:Y:S01]  /*0bf0*/  DSETP.GT.AND P6, PT, R18, RZ, PT ;  /* 0x000000ff1200722a */ /* 0x000fe20003fc4000 */
[----:B------:R-:W-:Y:S01]  /*0c00*/  IADD3.X R25, PT, PT, RZ, R25, RZ, P2, P1 ;  /* 0x00000019ff197210 */ /* 0x000fe200017e24ff */
[----:B------:R-:W-:Y:S01]  /*0c10*/  DSETP.GT.AND P3, PT, R20, RZ, PT ;  /* 0x000000ff1400722a */ /* 0x000fe20003f64000 */
[----:B------:R-:W-:-:S03]  /*0c20*/  IADD3 R4, P1, P2, R4, R6, R7 ;  /* 0x0000000604047210 */ /* 0x000fc60007a3e007 */
[----:B------:R-:W-:Y:S02]  /*0c30*/  SEL R7, RZ, 0x1, !P6 ;  /* 0x00000001ff077807 */ /* 0x000fe40007000000 */
[----:B------:R-:W-:Y:S02]  /*0c40*/  IADD3.X R25, PT, PT, RZ, R25, RZ, P4, P5 ;  /* 0x00000019ff197210 */ /* 0x000fe400027ea4ff */
[----:B------:R-:W-:Y:S02]  /*0c50*/  SEL R24, RZ, 0x1, !P3 ;  /* 0x00000001ff187807 */ /* 0x000fe40005800000 */
[----:B------:R-:W-:Y:S02]  /*0c60*/  IADD3.X R25, PT, PT, RZ, R25, RZ, P1, P2 ;  /* 0x00000019ff197210 */ /* 0x000fe40000fe44ff */
[----:B------:R-:W-:-:S04]  /*0c70*/  IADD3 R24, P3, P4, R24, R4, R7 ;  /* 0x0000000418187210 */ /* 0x000fc80007c7e007 */
[----:B------:R-:W-:-:S09]  /*0c80*/  IADD3.X R25, PT, PT, RZ, R25, RZ, P3, P4 ;  /* 0x00000019ff197210 */ /* 0x000fd20001fe84ff */
.L_x_311:
[----:B------:R-:W-:Y:S05]  /*0c90*/  BSYNC.RECONVERGENT B2 ;  /* 0x0000000000027941 */ /* 0x000fea0003800200 */
.L_x_310:
        /* <DEDUP_REMOVED lines=16> */
[----:B------:R-:W-:Y:S02]  /*0da0*/  IMAD.WIDE.U32 R6, R15, 0x8, R6 ;  /* 0x000000080f067825 */ /* 0x000fe400078e0006 */
        /* <DEDUP_REMOVED lines=15> */
.L_x_313:
[----:B------:R-:W-:Y:S05]  /*0ea0*/  BSYNC.RECONVERGENT B2 ;  /* 0x0000000000027941 */ /* 0x000fea0003800200 */
.L_x_312:
[----:B------:R-:W-:Y:S05]  /*0eb0*/  @!P0 BRA `(.L_x_305) ;  /* 0x0000000000348947 */ /* 0x000fea0003800000 */
[----:B------:R-:W0:Y:S01]  /*0ec0*/  LDC.64 R6, c[0x0][0x380] ;  /* 0x0000e000ff067b82 */ /* 0x000e220000000a00 */
[----:B------:R-:W-:Y:S02]  /*0ed0*/  IMAD R9, R0, 0xe00, R23 ;  /* 0x00000e0000097824 */ /* 0x000fe400078e0217 */
[----:B------:R-:W-:-:S07]  /*0ee0*/  IMAD.MOV R4, RZ, RZ, -R3 ;  /* 0x000000ffff047224 */ /* 0x000fce00078e0a03 */
.L_x_314:
[----:B0-----:R-:W-:-:S06]  /*0ef0*/  IMAD.WIDE.U32 R2, R9, 0x8, R6 ;  /* 0x0000000809027825 */ /* 0x001fcc00078e0006 */
        /* <DEDUP_REMOVED lines=9> */
.L_x_305:
[----:B------:R-:W-:Y:S05]  /*0f90*/  BSYNC.RECONVERGENT B1 ;  /* 0x0000000000017941 */ /* 0x000fea0003800200 */
.L_x_304:
[----:B------:R-:W-:-:S13]  /*0fa0*/  ISETP.GE.U32.AND P0, PT, R28, 0x200, PT ;  /* 0x000002001c00780c */ /* 0x000fda0003f06070 */
        /* <DEDUP_REMOVED lines=23> */
[C---:B------:R-:W-:Y:S01]  /*1120*/  ISETP.GT.AND P0, PT, R10.reuse, 0x17, PT ;  /* 0x000000170a00780c */ /* 0x040fe20003f04270 */
[----:B------:R-:W-:Y:S01]  /*1130*/  IMAD.X R4, R3, 0x1, R6, P1 ;  /* 0x0000000103047824 */ /* 0x000fe200008e0606 */
[----:B------:R-:W-:-:S04]  /*1140*/  ISETP.NE.AND P1, PT, R10, RZ, PT ;  /* 0x000000ff0a00720c */ /* 0x000fc80003f25270 */
[----:B------:R-:W1:Y:S09]  /*1150*/  SHFL.DOWN PT, R3, R4, 0x8, 0x1f ;  /* 0x09001f0004037f89 */ /* 0x000e7200000e0000 */
[----:B------:R-:W2:Y:S01]  /*1160*/  @!P1 S2R R7, SR_CgaCtaId ;  /* 0x0000000000079919 */ /* 0x000ea20000008800 */
[----:B------:R-:W-:-:S02]  /*1170*/  @!P1 MOV R6, 0x400 ;  /* 0x0000040000069802 */ /* 0x000fc40000000f00 */
[----:B0-----:R-:W-:-:S04]  /*1180*/  SEL R2, R2, RZ, !P0 ;  /* 0x000000ff02027207 */ /* 0x001fc80004000000 */
[----:B------:R-:W-:Y:S02]  /*1190*/  IADD3 R9, P2, PT, R2, R11, RZ ;  /* 0x0000000b02097210 */ /* 0x000fe40007f5e0ff */
[----:B-1----:R-:W-:-:S03]  /*11a0*/  SEL R3, R3, RZ, !P0 ;  /* 0x000000ff03037207 */ /* 0x002fc60004000000 */
[----:B------:R-:W0:Y:S01]  /*11b0*/  SHFL.DOWN PT, R2, R9, 0x10, 0x1f ;  /* 0x0a001f0009027f89 */ /* 0x000e2200000e0000 */
[----:B------:R-:W-:Y:S01]  /*11c0*/  ISETP.GT.AND P0, PT, R10, 0xf, PT ;  /* 0x0000000f0a00780c */ /* 0x000fe20003f04270 */
[----:B------:R-:W-:Y:S01]  /*11d0*/  IMAD.X R8, R3, 0x1, R4, P2 ;  /* 0x0000000103087824 */ /* 0x000fe200010e0604 */
[----:B------:R-:W-:-:S04]  /*11e0*/  @!P1 SHF.R.U32.HI R4, RZ, 0x2, R5 ;  /* 0x00000002ff049819 */ /* 0x000fc80000011605 */
[----:B------:R-:W1:Y:S01]  /*11f0*/  SHFL.DOWN PT, R3, R8, 0x10, 0x1f ;  /* 0x0a001f0008037f89 */ /* 0x000e6200000e0000 */
[----:B------:R-:W-:Y:S02]  /*1200*/  @!P1 LOP3.LUT R4, R4, 0xf8, RZ, 0xc0, !PT ;  /* 0x000000f804049812 */ /* 0x000fe400078ec0ff */
[----:B--2---:R-:W-:-:S05]  /*1210*/  @!P1 LEA R7, R7, R6, 0x18 ;  /* 0x0000000607079211 */ /* 0x004fca00078ec0ff */
[----:B------:R-:W-:Y:S01]  /*1220*/  @!P1 IMAD.IADD R7, R4, 0x1, R7 ;  /* 0x0000000104079824 */ /* 0x000fe200078e0207 */
[----:B0-----:R-:W-:-:S04]  /*1230*/  SEL R2, R2, RZ, !P0 ;  /* 0x000000ff02027207 */ /* 0x001fc80004000000 */
[----:B------:R-:W-:Y:S02]  /*1240*/  IADD3 R2, P2, PT, R2, R9, RZ ;  /* 0x0000000902027210 */ /* 0x000fe40007f5e0ff */
[----:B-1----:R-:W-:Y:S02]  /*1250*/  SEL R3, R3, RZ, !P0 ;  /* 0x000000ff03037207 */ /* 0x002fe40004000000 */
[----:B------:R-:W-:-:S03]  /*1260*/  ISETP.NE.AND P0, PT, R5, RZ, PT ;  /* 0x000000ff0500720c */ /* 0x000fc60003f05270 */
        /* <DEDUP_REMOVED lines=9> */
[----:B-1----:R-:W1:Y:S04]  /*1300*/  LDS.128 R4, [UR4+0x30] ;  /* 0x00003004ff047984 */ /* 0x002e680008000c00 */
        /* <DEDUP_REMOVED lines=22> */
.L_x_315:
[----:B------:R-:W-:-:S04]  /*1470*/  LOP3.LUT R2, R5, 0x3e0, RZ, 0xc0, !PT ;  /* 0x000003e005027812 */ /* 0x000fc800078ec0ff */
[----:B------:R-:W-:Y:S01]  /*1480*/  LOP3.LUT R7, RZ, R2, RZ, 0x33, !PT ;  /* 0x00000002ff077212 */ /* 0x000fe200078e33ff */
[----:B------:R-:W-:Y:S02]  /*1490*/  VIADD R3, R2, 0x20 ;  /* 0x0000002002037836 */ /* 0x000fe40000000000 */
[----:B------:R-:W0:Y:S02]  /*14a0*/  S2R R2, SR_LANEID ;  /* 0x0000000000027919 */ /* 0x000e240000000000 */
[----:B------:R-:W-:Y:S01]  /*14b0*/  IMAD.IADD R7, R28, 0x1, R7 ;  /* 0x000000011c077824 */ /* 0x000fe200078e0207 */
[----:B------:R-:W-:-:S04]  /*14c0*/  ISETP.GT.U32.AND P0, PT, R3, R28, PT ;  /* 0x0000001c0300720c */ /* 0x000fc80003f04070 */
        /* <DEDUP_REMOVED lines=11> */
[----:B------:R-:W-:Y:S01]  /*1580*/  ISETP.GT.AND P0, PT, R6, R7, PT ;  /* 0x000000070600720c */ /* 0x000fe20003f04270 */
[----:B------:R-:W-:Y:S02]  /*1590*/  VIADD R6, R2, 0x4 ;  /* 0x0000000402067836 */ /* 0x000fe40000000000 */
[----:B------:R-:W1:Y:S01]  /*15a0*/  SHFL.DOWN PT, R4, R9, 0x2, R7 ;  /* 0x0840000009047989 */ /* 0x000e6200000e0007 */
        /* <DEDUP_REMOVED lines=14> */
[----:B------:R-:W-:Y:S02]  /*1690*/  IMAD.X R9, R4, 0x1, R11, P1 ;  /* 0x0000000104097824 */ /* 0x000fe400008e060b */
[----:B------:R-:W1:Y:S03]  /*16a0*/  @!P2 S2R R11, SR_CgaCtaId ;  /* 0x00000000000ba919 */ /* 0x000e660000008800 */
[----:B------:R-:W2:Y:S01]  /*16b0*/  SHFL.DOWN PT, R4, R9, 0x8, R7 ;  /* 0x0900000009047989 */ /* 0x000ea200000e0007 */
[----:B0-----:R-:W-:-:S04]  /*16c0*/  SEL R3, R3, RZ, !P0 ;  /* 0x000000ff03037207 */ /* 0x001fc80004000000 */
[----:B------:R-:W-:-:S05]  /*16d0*/  IADD3 R6, P1, PT, R3, R10, RZ ;  /* 0x0000000a03067210 */ /* 0x000fca0007f3e0ff */
[----:B------:R-:W0:Y:S01]  /*16e0*/  SHFL.DOWN PT, R3, R6, 0x10, R7 ;  /* 0x0a00000006037989 */ /* 0x000e2200000e0007 */
[----:B--2---:R-:W-:Y:S02]  /*16f0*/  SEL R4, R4, RZ, !P0 ;  /* 0x000000ff04047207 */ /* 0x004fe40004000000 */
[----:B------:R-:W-:Y:S02]  /*1700*/  ISETP.GT.AND P0, PT, R2, R7, PT ;  /* 0x000000070200720c */ /* 0x000fe40003f04270 */
[----:B------:R-:W-:Y:S01]  /*1710*/  @!P2 MOV R2, 0x400 ;  /* 0x000004000002a802 */ /* 0x000fe20000000f00 */
[----:B------:R-:W-:Y:S01]  /*1720*/  IMAD.X R8, R4, 0x1, R9, P1 ;  /* 0x0000000104087824 */ /* 0x000fe200008e0609 */
[----:B------:R-:W-:Y:S02]  /*1730*/  @!P2 SHF.R.U32.HI R9, RZ, 0x2, R5 ;  /* 0x00000002ff09a819 */ /* 0x000fe40000011605 */
[----:B-1----:R-:W-:Y:S02]  /*1740*/  @!P2 LEA R10, R11, R2, 0x18 ;  /* 0x000000020b0aa211 */ /* 0x002fe400078ec0ff */
[----:B------:R-:W1:Y:S01]  /*1750*/  SHFL.DOWN PT, R4, R8, 0x10, R7 ;  /* 0x0a00000008047989 */ /* 0x000e6200000e0007 */
[----:B------:R-:W-:-:S05]  /*1760*/  @!P2 LOP3.LUT R9, R9, 0xf8, RZ, 0xc0, !PT ;  /* 0x000000f80909a812 */ /* 0x000fca00078ec0ff */
        /* <DEDUP_REMOVED lines=9> */
[----:B------:R-:W1:Y:S01]  /*1800*/  S2UR UR5, SR_CgaCtaId ;  /* 0x00000000000579c3 */ /* 0x000e620000008800 */
[----:B------:R-:W-:Y:S01]  /*1810*/  UMOV UR4, 0x400 ;  /* 0x0000040000047882 */ /* 0x000fe20000000000 */
[C---:B------:R-:W-:Y:S02]  /*1820*/  ISETP.GT.U32.AND P1, PT, R28.reuse, 0x20, PT ;  /* 0x000000201c00780c */ /* 0x040fe40003f24070 */
[C---:B------:R-:W-:Y:S02]  /*1830*/  ISETP.GT.U32.AND P2, PT, R28.reuse, 0x40, PT ;  /* 0x000000401c00780c */ /* 0x040fe40003f44070 */
[C---:B------:R-:W-:Y:S02]  /*1840*/  ISETP.GT.U32.AND P3, PT, R28.reuse, 0x80, PT ;  /* 0x000000801c00780c */ /* 0x040fe40003f64070 */
[C---:B------:R-:W-:Y:S02]  /*1850*/  ISETP.GT.U32.AND P5, PT, R28.reuse, 0x180, PT ;  /* 0x000001801c00780c */ /* 0x040fe40003fa4070 */
[----:B------:R-:W-:Y:S01]  /*1860*/  ISETP.GT.U32.AND P6, PT, R28, 0x1a0, PT ;  /* 0x000001a01c00780c */ /* 0x000fe20003fc4070 */
[----:B-1----:R-:W-:-:S09]  /*1870*/  ULEA UR4, UR5, UR4, 0x18 ;  /* 0x0000000405047291 */ /* 0x002fd2000f8ec0ff */
[----:B------:R-:W1:Y:S04]  /*1880*/  LDS.64 R12, [UR4+0x18] ;  /* 0x00001804ff0c7984 */ /* 0x000e680008000a00 */
[----:B------:R-:W2:Y:S04]  /*1890*/  LDS.128 R16, [UR4+0x20] ;  /* 0x00002004ff107984 */ /* 0x000ea80008000c00 */
[----:B------:R-:W3:Y:S04]  /*18a0*/  LDS.128 R4, [UR4+0x30] ;  /* 0x00003004ff047984 */ /* 0x000ee80008000c00 */
[----:B0-----:R-:W0:Y:S04]  /*18b0*/  LDS.128 R8, [UR4+0x40] ;  /* 0x00004004ff087984 */ /* 0x001e280008000c00 */
[----:B------:R-:W-:Y:S01]  /*18c0*/  LDS.128 R24, [UR4+0x80] ;  /* 0x00008004ff187984 */ /* 0x000fe20008000c00 */
[----:B-1----:R-:W-:-:S02]  /*18d0*/  SEL R22, R12, RZ, P1 ;  /* 0x000000ff0c167207 */ /* 0x002fc40000800000 */
[----:B------:R-:W-:Y:S02]  /*18e0*/  SEL R23, R13, RZ, P1 ;  /* 0x000000ff0d177207 */ /* 0x000fe40000800000 */
[----:B--2---:R-:W-:Y:S01]  /*18f0*/  SEL R21, R16, RZ, P2 ;  /* 0x000000ff10157207 */ /* 0x004fe20001000000 */
[----:B------:R-:W1:Y:S01]  /*1900*/  LDS.128 R12, [UR4+0x50] ;  /* 0x00005004ff0c7984 */ /* 0x000e620008000c00 */
[----:B------:R-:W-:Y:S02]  /*1910*/  ISETP.GT.U32.AND P1, PT, R28, 0x60, PT ;  /* 0x000000601c00780c */ /* 0x000fe40003f24070 */
[----:B------:R-:W-:Y:S02]  /*1920*/  SEL R20, R17, RZ, P2 ;  /* 0x000000ff11147207 */ /* 0x000fe40001000000 */
[----:B------:R-:W-:Y:S02]  /*1930*/  IADD3 R16, P2, P4, R21, R22, R2 ;  /* 0x0000001615107210 */ /* 0x000fe40007c5e002 */
[----:B------:R-:W-:-:S02]  /*1940*/  SEL R17, R18, RZ, P1 ;  /* 0x000000ff12117207 */ /* 0x000fc40000800000 */
[----:B---3--:R-:W-:Y:S02]  /*1950*/  SEL R4, R4, RZ, P3 ;  /* 0x000000ff04047207 */ /* 0x008fe40001800000 */
[----:B------:R-:W-:Y:S02]  /*1960*/  IADD3.X R20, PT, PT, R20, R23, R3, P2, P4 ;  /* 0x0000001714147210 */ /* 0x000fe400017e8403 */
[----:B------:R-:W-:Y:S02]  /*1970*/  SEL R3, R5, RZ, P3 ;  /* 0x000000ff05037207 */ /* 0x000fe40001800000 */
[----:B------:R-:W-:Y:S02]  /*1980*/  SEL R2, R19, RZ, P1 ;  /* 0x000000ff13027207 */ /* 0x000fe40000800000 */
[----:B------:R-:W-:Y:S02]  /*1990*/  IADD3 R4, P3, P4, R4, R16, R17 ;  /* 0x0000001004047210 */ /* 0x000fe40007c7e011 */
[----:B------:R-:W2:Y:S01]  /*19a0*/  LDS.128 R16, [UR4+0x60] ;  /* 0x00006004ff107984 */ /* 0x000ea20008000c00 */
[----:B------:R-:W-:-:S02]  /*19b0*/  ISETP.GT.U32.AND P1, PT, R28, 0xa0, PT ;  /* 0x000000a01c00780c */ /* 0x000fc40003f24070 */
[----:B------:R-:W-:Y:S02]  /*19c0*/  IADD3.X R3, PT, PT, R3, R20, R2, P3, P4 ;  /* 0x0000001403037210 */ /* 0x000fe40001fe8402 */
[----:B------:R-:W3:Y:S01]  /*19d0*/  LDS.128 R20, [UR4+0x70] ;  /* 0x00007004ff147984 */ /* 0x000ee20008000c00 */
[----:B------:R-:W-:Y:S02]  /*19e0*/  ISETP.GT.U32.AND P2, PT, R28, 0xc0, PT ;  /* 0x000000c01c00780c */ /* 0x000fe40003f44070 */
[----:B------:R-:W-:Y:S02]  /*19f0*/  SEL R5, R6, RZ, P1 ;  /* 0x000000ff06057207 */ /* 0x000fe40000800000 */
[----:B0-----:R-:W-:Y:S02]  /*1a00*/  SEL R2, R8, RZ, P2 ;  /* 0x000000ff08027207 */ /* 0x001fe40001000000 */
[----:B------:R-:W-:Y:S02]  /*1a10*/  SEL R7, R7, RZ, P1 ;  /* 0x000000ff07077207 */ /* 0x000fe40000800000 */
[----:B------:R-:W-:-:S02]  /*1a20*/  ISETP.GT.U32.AND P1, PT, R28, 0xe0, PT ;  /* 0x000000e01c00780c */ /* 0x000fc40003f24070 */
[----:B------:R-:W-:Y:S02]  /*1a30*/  IADD3 R2, P3, P4, R2, R4, R5 ;  /* 0x0000000402027210 */ /* 0x000fe40007c7e005 */
[----:B------:R-:W-:Y:S02]  /*1a40*/  SEL R6, R9, RZ, P2 ;  /* 0x000000ff09067207 */ /* 0x000fe40001000000 */
[----:B------:R-:W-:Y:S02]  /*1a50*/  ISETP.GT.U32.AND P2, PT, R28, 0x100, PT ;  /* 0x000001001c00780c */ /* 0x000fe40003f44070 */
[----:B------:R-:W-:Y:S02]  /*1a60*/  SEL R4, R10, RZ, P1 ;  /* 0x000000ff0a047207 */ /* 0x000fe40000800000 */
[----:B------:R-:W-:Y:S02]  /*1a70*/  SEL R10, R11, RZ, P1 ;  /* 0x000000ff0b0a7207 */ /* 0x000fe40000800000 */
[----:B------:R-:W-:-:S02]  /*1a80*/  ISETP.GT.U32.AND P1, PT, R28, 0x120, PT ;  /* 0x000001201c00780c */ /* 0x000fc40003f24070 */
[----:B------:R-:W-:Y:S02]  /*1a90*/  IADD3.X R6, PT, PT, R6, R3, R7, P3, P4 ;  /* 0x0000000306067210 */ /* 0x000fe40001fe8407 */
[----:B-1----:R-:W-:Y:S02]  /*1aa0*/  SEL R3, R12, RZ, P2 ;  /* 0x000000ff0c037207 */ /* 0x002fe40001000000 */
[----:B------:R-:W-:Y:S02]  /*1ab0*/  SEL R7, R13, RZ, P2 ;  /* 0x000000ff0d077207 */ /* 0x000fe40001000000 */
[----:B------:R-:W-:Y:S02]  /*1ac0*/  ISETP.GT.U32.AND P2, PT, R28, 0x140, PT ;  /* 0x000001401c00780c */ /* 0x000fe40003f44070 */
[----:B------:R-:W-:Y:S02]  /*1ad0*/  SEL R5, R14, RZ, P1 ;  /* 0x000000ff0e057207 */ /* 0x000fe40000800000 */
[----:B------:R-:W-:-:S02]  /*1ae0*/  SEL R15, R15, RZ, P1 ;  /* 0x000000ff0f0f7207 */ /* 0x000fc40000800000 */
[----:B------:R-:W-:Y:S02]  /*1af0*/  ISETP.GT.U32.AND P1, PT, R28, 0x160, PT ;  /* 0x000001601c00780c */ /* 0x000fe40003f24070 */
[----:B------:R-:W-:Y:S02]  /*1b00*/  IADD3 R4, P3, P4, R3, R2, R4 ;  /* 0x0000000203047210 */ /* 0x000fe40007c7e004 */
[----:B--2---:R-:W-:Y:S02]  /*1b10*/  SEL R2, R16, RZ, P2 ;  /* 0x000000ff10027207 */ /* 0x004fe40001000000 */
[----:B------:R-:W-:Y:S02]  /*1b20*/  SEL R3, R18, RZ, P1 ;  /* 0x000000ff12037207 */ /* 0x000fe40000800000 */
[----:B------:R-:W-:Y:S02]  /*1b30*/  IADD3.X R7, PT, PT, R7, R6, R10, P3, P4 ;  /* 0x0000000607077210 */ /* 0x000fe40001fe840a */
[----:B------:R-:W-:-:S02]  /*1b40*/  SEL R18, R19, RZ, P1 ;  /* 0x000000ff13127207 */ /* 0x000fc40000800000 */
[----:B------:R-:W-:Y:S02]  /*1b50*/  SEL R6, R17, RZ, P2 ;  /* 0x000000ff11067207 */ /* 0x000fe40001000000 */
[----:B------:R-:W-:Y:S02]  /*1b60*/  IADD3 R2, P1, P3, R2, R4, R5 ;  /* 0x0000000402027210 */ /* 0x000fe40007b3e005 */
[----:B---3--:R-:W-:Y:S02]  /*1b70*/  SEL R4, R20, RZ, P5 ;  /* 0x000000ff14047207 */ /* 0x008fe40002800000 */
[----:B------:R-:W-:Y:S02]  /*1b80*/  ISETP.GT.U32.AND P2, PT, R28, 0x1c0, PT ;  /* 0x000001c01c00780c */ /* 0x000fe40003f44070 */
[----:B------:R-:W-:Y:S02]  /*1b90*/  IADD3.X R6, PT, PT, R6, R7, R15, P1, P3 ;  /* 0x0000000706067210 */ /* 0x000fe40000fe640f */
[----:B------:R-:W-:-:S02]  /*1ba0*/  IADD3 R4, P3, P4, R4, R2, R3 ;  /* 0x0000000204047210 */ /* 0x000fc40007c7e003 */
[----:B------:R-:W-:Y:S02]  /*1bb0*/  SEL R2, R22, RZ, P6 ;  /* 0x000000ff16027207 */ /* 0x000fe40003000000 */
[----:B------:R-:W-:Y:S02]  /*1bc0*/  SEL R3, R24, RZ, P2 ;  /* 0x000000ff18037207 */ /* 0x000fe40001000000 */
[----:B------:R-:W-:Y:S02]  /*1bd0*/  ISETP.GT.U32.AND P1, PT, R28, 0x1e0, PT ;  /* 0x000001e01c00780c */ /* 0x000fe40003f24070 */
[----:B------:R-:W-:Y:S02]  /*1be0*/  SEL R5, R21, RZ, P5 ;  /* 0x000000ff15057207 */ /* 0x000fe40002800000 */
[----:B------:R-:W-:Y:S02]  /*1bf0*/  SEL R23, R23, RZ, P6 ;  /* 0x000000ff17177207 */ /* 0x000fe40003000000 */
[----:B------:R-:W-:-:S02]  /*1c00*/  IADD3 R3, P5, P6, R3, R4, R2 ;  /* 0x0000000403037210 */ /* 0x000fc40007ebe002 */
[----:B------:R-:W-:Y:S02]  /*1c10*/  SEL R2, R26, RZ, P1 ;  /* 0x000000ff1a027207 */ /* 0x000fe40000800000 */
[----:B------:R-:W-:Y:S02]  /*1c20*/  IADD3.X R5, PT, PT, R5, R6, R18, P3, P4 ;  /* 0x0000000605057210 */ /* 0x000fe40001fe8412 */
[----:B------:R-:W-:Y:S02]  /*1c30*/  SEL R4, R25, RZ, P2 ;  /* 0x000000ff19047207 */ /* 0x000fe40001000000 */
[----:B------:R-:W-:Y:S02]  /*1c40*/  IADD3 R2, P2, PT, R2, R3, RZ ;  /* 0x0000000302027210 */ /* 0x000fe40007f5e0ff */
[----:B------:R-:W-:Y:S02]  /*1c50*/  SEL R3, R27, RZ, P1 ;  /* 0x000000ff1b037207 */ /* 0x000fe40000800000 */
[----:B------:R-:W-:-:S05]  /*1c60*/  IADD3.X R4, PT, PT, R4, R5, R23, P5, P6 ;  /* 0x0000000504047210 */ /* 0x000fca0002fec417 */
[----:B------:R-:W-:Y:S01]  /*1c70*/  IMAD.X R3, R3, 0x1, R4, P2 ;  /* 0x0000000103037824 */ /* 0x000fe200010e0604 */
[----:B------:R-:W-:Y:S06]  /*1c80*/  BRA `(.L_x_316) ;  /* 0x0000001800387947 */ /* 0x000fec0003800000 */
.L_x_301:
[----:B------:R-:W0:Y:S01]  /*1c90*/  S2R R5, SR_TID.X ;  /* 0x0000000000057919 */ /* 0x000e220000002100 */
[----:B------:R-:W1:Y:S01]  /*1ca0*/  LDC.64 R6, c[0x0][0x380] ;  /* 0x0000e000ff067b82 */ /* 0x000e620000000a00 */
[----:B0-----:R-:W-:-:S04]  /*1cb0*/  IMAD R19, R0, 0xe00, R5 ;  /* 0x00000e0000137824 */ /* 0x001fc800078e0205 */
        /* <DEDUP_REMOVED lines=9> */
[----:B---3--:R-:W-:Y:S02]  /*1d50*/  DSETP.GT.AND P3, PT, R10, RZ, PT ;  /* 0x000000ff0a00722a */ /* 0x008fe40003f64000 */
[----:B----4-:R-:W-:Y:S02]  /*1d60*/  DSETP.GT.AND P4, PT, R12, RZ, PT ;  /* 0x000000ff0c00722a */ /* 0x010fe40003f84000 */
[----:B-----5:R-:W-:Y:S01]  /*1d70*/  DSETP.GT.AND P0, PT, R16, RZ, PT ;  /* 0x000000ff1000722a */ /* 0x020fe20003f04000 */
[----:B------:R-:W-:Y:S01]  /*1d80*/  SEL R10, RZ, 0x1, !P2 ;  /* 0x00000001ff0a7807 */ /* 0x000fe20005000000 */
[----:B------:R-:W-:Y:S01]  /*1d90*/  DSETP.GT.AND P1, PT, R14, RZ, PT ;  /* 0x000000ff0e00722a */ /* 0x000fe20003f24000 */
[----:B------:R-:W-:Y:S02]  /*1da0*/  SEL R11, RZ, 0x1, !P3 ;  /* 0x00000001ff0b7807 */ /* 0x000fe40005800000 */
[----:B------:R-:W-:Y:S01]  /*1db0*/  SEL R20, RZ, 0x1, !P4 ;  /* 0x00000001ff147807 */ /* 0x000fe20006000000 */
[----:B------:R-:W-:Y:S01]  /*1dc0*/  DSETP.GT.AND P5, PT, R8, RZ, PT ;  /* 0x000000ff0800722a */ /* 0x000fe20003fa4000 */
[----:B------:R-:W-:Y:S01]  /*1dd0*/  SEL R9, RZ, 0x1, !P0 ;  /* 0x00000001ff097807 */ /* 0x000fe20004000000 */
[----:B------:R-:W-:Y:S01]  /*1de0*/  DSETP.GT.AND P4, PT, R6, RZ, PT ;  /* 0x000000ff0600722a */ /* 0x000fe20003f84000 */
[----:B------:R-:W-:-:S02]  /*1df0*/  ISETP.GE.U32.AND P0, PT, R28, R4, PT ;  /* 0x000000041c00720c */ /* 0x000fc40003f06070 */
[----:B------:R-:W-:Y:S02]  /*1e00*/  IADD3 R20, P3, P2, R20, R11, R10 ;  /* 0x0000000b14147210 */ /* 0x000fe40007a7e00a */
[----:B------:R-:W-:Y:S02]  /*1e10*/  SEL R8, RZ, 0x1, !P1 ;  /* 0x00000001ff087807 */ /* 0x000fe40004800000 */
[----:B------:R-:W-:Y:S02]  /*1e20*/  SEL R6, RZ, 0x1, !P4 ;  /* 0x00000001ff067807 */ /* 0x000fe40006000000 */
[----:B------:R-:W-:Y:S02]  /*1e30*/  SEL R7, RZ, 0x1, !P5 ;  /* 0x00000001ff077807 */ /* 0x000fe40006800000 */
[----:B------:R-:W-:Y:S02]  /*1e40*/  IADD3 R20, P1, P4, R9, R20, R8 ;  /* 0x0000001409147210 */ /* 0x000fe40007c3e008 */
[----:B------:R-:W-:-:S02]  /*1e50*/  IADD3.X R21, PT, PT, RZ, RZ, RZ, P3, P2 ;  /* 0x000000ffff157210 */ /* 0x000fc40001fe44ff */
[----:B------:R-:W-:Y:S02]  /*1e60*/  IADD3 R20, P2, P3, R7, R20, R6 ;  /* 0x0000001407147210 */ /* 0x000fe40007b5e006 */
[----:B------:R-:W-:-:S04]  /*1e70*/  IADD3.X R21, PT, PT, RZ, R21, RZ, P1, P4 ;  /* 0x00000015ff157210 */ /* 0x000fc80000fe84ff */
[----:B------:R-:W-:Y:S01]  /*1e80*/  IADD3.X R21, PT, PT, RZ, R21, RZ, P2, P3 ;  /* 0x00000015ff157210 */ /* 0x000fe200017e64ff */
[----:B------:R-:W-:Y:S06]  /*1e90*/  @!P0 BRA `(.L_x_317) ;  /* 0x00000010008c8947 */ /* 0x000fec0003800000 */
[----:B------:R-:W-:Y:S01]  /*1ea0*/  IMAD.IADD R29, R0, 0x1, R3 ;  /* 0x00000001001d7824 */ /* 0x000fe200078e0203 */
[----:B------:R-:W0:Y:S01]  /*1eb0*/  LDC R24, c[0x0][0x3b0] ;  /* 0x0000ec00ff187b82 */ /* 0x000e220000000800 */
[----:B------:R-:W-:Y:S01]  /*1ec0*/  VIADD R28, R2, 0xfffff200 ;  /* 0xfffff200021c7836 */ /* 0x000fe20000000000 */
[----:B------:R-:W-:Y:S01]  /*1ed0*/  LOP3.LUT R3, RZ, R5, RZ, 0x33, !PT ;  /* 0x00000005ff037212 */ /* 0x000fe200078e33ff */
[----:B------:R-:W-:Y:S01]  /*1ee0*/  IMAD R29, R29, 0xe00, RZ ;  /* 0x00000e001d1d7824 */ /* 0x000fe200078e02ff */
[----:B------:R-:W1:Y:S02]  /*1ef0*/  LDCU.64 UR8, c[0x0][0x380] ;  /* 0x00007000ff0877ac */ /* 0x000e640008000a00 */
[----:B------:R-:W-:Y:S01]  /*1f00*/  IADD3 R3, PT, PT, -R4, R2, R3 ;  /* 0x0000000204037210 */ /* 0x000fe20007ffe103 */
[----:B------:R-:W-:Y:S01]  /*1f10*/  IMAD.MOV.U32 R6, RZ, RZ, R29 ;  /* 0x000000ffff067224 */ /* 0x000fe200078e001d */
[C---:B------:R-:W-:Y:S01]  /*1f20*/  ISETP.GT.U32.AND P0, PT, R29.reuse, R28, PT ;  /* 0x0000001c1d00720c */ /* 0x040fe20003f04070 */
[----:B------:R-:W-:Y:S01]  /*1f30*/  UMOV UR4, URZ ;  /* 0x000000ff00047c82 */ /* 0x000fe20008000000 */
[----:B------:R-:W-:Y:S01]  /*1f40*/  IADD3 R25, PT, PT, R29, 0x1000, R5 ;  /* 0x000010001d197810 */ /* 0x000fe20007ffe005 */
[----:B------:R-:W-:-:S02]  /*1f50*/  IMAD R3, R0, -0xe00, R3 ;  /* 0xfffff20000037824 */ /* 0x000fc400078e0203 */
[----:B------:R-:W-:-:S08]  /*1f60*/  IMAD.MOV.U32 R7, RZ, RZ, R29 ;  /* 0x000000ffff077224 */ /* 0x000fd000078e001d */
[----:B------:R-:W-:Y:S05]  /*1f70*/  @P0 BRA `(.L_x_318) ;  /* 0x0000000000b00947 */ /* 0x000fea0003800000 */
.L_x_319:
[----:B------:R-:W-:-:S05]  /*1f80*/  IADD3 R2, P0, PT, R5, R7, RZ ;  /* 0x0000000705027210 */ /* 0x000fca0007f1e0ff */
[----:B------:R-:W-:Y:S01]  /*1f90*/  IMAD.X R9, RZ, RZ, RZ, P0 ;  /* 0x000000ffff097224 */ /* 0x000fe200000e06ff */
[----:B-1----:R-:W-:-:S04]  /*1fa0*/  LEA R26, P0, R2, UR8, 0x3 ;  /* 0x00000008021a7c11 */ /* 0x002fc8000f8018ff */
        /* <DEDUP_REMOVED lines=18> */
[----:B------:R-:W-:Y:S01]  /*20d0*/  DSETP.GT.AND P5, PT, R16, RZ, PT ;  /* 0x000000ff1000722a */ /* 0x000fe20003fa4000 */
[----:B------:R-:W-:Y:S02]  /*20e0*/  IADD3.X R21, PT, PT, RZ, R21, RZ, P1, P0 ;  /* 0x00000015ff157210 */ /* 0x000fe40000fe04ff */
[----:B------:R-:W-:Y:S01]  /*20f0*/  IADD3 R20, P2, P3, R9, R20, R2 ;  /* 0x0000001409147210 */ /* 0x000fe20007b5e002 */
[----:B0-----:R-:W-:Y:S01]  /*2100*/  IMAD.MOV.U32 R2, RZ, RZ, R24 ;  /* 0x000000ffff027224 */ /* 0x001fe200078e0018 */
[----:B------:R-:W-:Y:S01]  /*2110*/  SEL R8, RZ, 0x1, !P4 ;  /* 0x00000001ff087807 */ /* 0x000fe20006000000 */
[----:B------:R-:W-:Y:S01]  /*2120*/  DSETP.GT.AND P6, PT, R18, RZ, PT ;  /* 0x000000ff1200722a */ /* 0x000fe20003fc4000 */
[----:B------:R-:W-:-:S02]  /*2130*/  SEL R9, RZ, 0x1, !P5 ;  /* 0x00000001ff097807 */ /* 0x000fc40006800000 */
[----:B------:R-:W-:Y:S02]  /*2140*/  IADD3.X R21, PT, PT, RZ, R21, RZ, P2, P3 ;  /* 0x00000015ff157210 */ /* 0x000fe400017e64ff */
[----:B------:R-:W-:Y:S01]  /*2150*/  IADD3 R20, P5, P4, R9, R20, R8 ;  /* 0x0000001409147210 */ /* 0x000fe20007cbe008 */
[----:B------:R-:W-:Y:S01]  /*2160*/  IMAD.IADD R9, R2, 0x1, -R7 ;  /* 0x0000000102097824 */ /* 0x000fe200078e0a07 */
[----:B------:R-:W-:Y:S02]  /*2170*/  SEL R11, RZ, 0x1, !P6 ;  /* 0x00000001ff0b7807 */ /* 0x000fe40007000000 */
[----:B------:R-:W-:Y:S02]  /*2180*/  IADD3.X R21, PT, PT, RZ, R21, RZ, P5, P4 ;  /* 0x00000015ff157210 */ /* 0x000fe40002fe84ff */
[----:B------:R-:W-:Y:S02]  /*2190*/  ISETP.GE.U32.AND P0, PT, R9, R4, PT ;  /* 0x000000040900720c */ /* 0x000fe40003f06070 */
[----:B------:R-:W-:-:S05]  /*21a0*/  IADD3 R20, P1, PT, R20, R11, RZ ;  /* 0x0000000b14147210 */ /* 0x000fca0007f3e0ff */
[----:B------:R-:W-:-:S06]  /*21b0*/  IMAD.X R21, RZ, RZ, R21, P1 ;  /* 0x000000ffff157224 */ /* 0x000fcc00008e0615 */
[----:B------:R-:W-:Y:S05]  /*21c0*/  @!P0 BRA `(.L_x_317) ;  /* 0x0000000c00c08947 */ /* 0x000fea0003800000 */
[C---:B------:R-:W-:Y:S01]  /*21d0*/  IMAD.IADD R7, R4.reuse, 0x1, R7 ;  /* 0x0000000104077824 */ /* 0x040fe200078e0207 */
[----:B------:R-:W-:Y:S01]  /*21e0*/  UIADD3 UR4, UPT, UPT, UR4, 0x1, URZ ;  /* 0x0000000104047890 */ /* 0x000fe2000fffe0ff */
[C---:B------:R-:W-:Y:S02]  /*21f0*/  IMAD.IADD R6, R4.reuse, 0x1, R6 ;  /* 0x0000000104067824 */ /* 0x040fe400078e0206 */
[----:B------:R-:W-:Y:S01]  /*2200*/  IMAD.IADD R3, R3, 0x1, -R4 ;  /* 0x0000000103037824 */ /* 0x000fe200078e0a04 */
[----:B------:R-:W-:Y:S01]  /*2210*/  ISETP.GT.U32.AND P0, PT, R7, R28, PT ;  /* 0x0000001c0700720c */ /* 0x000fe20003f04070 */
[----:B------:R-:W-:-:S12]  /*2220*/  IMAD.IADD R25, R4, 0x1, R25 ;  /* 0x0000000104197824 */ /* 0x000fd800078e0219 */
[----:B------:R-:W-:Y:S05]  /*2230*/  @!P0 BRA `(.L_x_319) ;  /* 0xfffffffc00508947 */ /* 0x000fea000383ffff */
.L_x_318:
[----:B------:R-:W-:Y:S01]  /*2240*/  IMAD.IADD R4, R2, 0x1, -R7 ;  /* 0x0000000102047824 */ /* 0x000fe200078e0a07 */
[----:B------:R-:W-:Y:S04]  /*2250*/  BSSY.RECONVERGENT B1, `(.L_x_317) ;  /* 0x00000e7000017945 */ /* 0x000fe80003800200 */
[----:B------:R-:W-:-:S04]  /*2260*/  ISETP.GE.AND P0, PT, R5, R4, PT ;  /* 0x000000040500720c */ /* 0x000fc80003f06270 */
[----:B------:R-:W-:-:S13]  /*2270*/  ISETP.GE.U32.OR P0, PT, R7, R2, P0 ;  /* 0x000000020700720c */ /* 0x000fda0000706470 */
[----:B------:R-:W-:Y:S05]  /*2280*/  @P0 BRA `(.L_x_320) ;  /* 0x0000000c008c0947 */ /* 0x000fea0003800000 */
[----:B------:R-:W2:Y:S01]  /*2290*/  LDC R9, c[0x0][0x3b4] ;  /* 0x0000ed00ff097b82 */ /* 0x000ea20000000800 */
[----:B------:R-:W-:Y:S01]  /*22a0*/  LOP3.LUT R4, RZ, R5, RZ, 0x33, !PT ;  /* 0x00000005ff047212 */ /* 0x000fe200078e33ff */
[----:B------:R-:W-:Y:S03]  /*22b0*/  BSSY.RECONVERGENT B2, `(.L_x_321) ;  /* 0x0000075000027945 */ /* 0x000fe60003800200 */
[----:B------:R-:W-:Y:S01]  /*22c0*/  IADD3 R2, PT, PT, -R29, R2, R4 ;  /* 0x000000021d027210 */ /* 0x000fe20007ffe104 */
[----:B------:R-:W-:Y:S02]  /*22d0*/  IMAD.MOV.U32 R4, RZ, RZ, R5 ;  /* 0x000000ffff047224 */ /* 0x000fe400078e0005 */
[----:B--2---:R-:W-:-:S04]  /*22e0*/  IMAD R9, R9, UR4, RZ ;  /* 0x0000000409097c24 */ /* 0x004fc8000f8e02ff */
[----:B------:R-:W-:-:S05]  /*22f0*/  IMAD R2, R9, -0xe00, R2 ;  /* 0xfffff20009027824 */ /* 0x000fca00078e0202 */
[C---:B------:R-:W-:Y:S02]  /*2300*/  ISETP.GE.U32.AND P0, PT, R2.reuse, 0x1e00, PT ;  /* 0x00001e000200780c */ /* 0x040fe40003f06070 */
[----:B------:R-:W-:-:S04]  /*2310*/  LEA.HI R22, R2, 0x1, RZ, 0x17 ;  /* 0x0000000102167811 */ /* 0x000fc800078fb8ff */
[----:B------:R-:W-:-:S07]  /*2320*/  LOP3.LUT R23, R22, 0xf, RZ, 0xc0, !PT ;  /* 0x0000000f16177812 */ /* 0x000fce00078ec0ff */
[----:B------:R-:W-:Y:S05]  /*2330*/  @!P0 BRA `(.L_x_322) ;  /* 0x0000000400b08947 */ /* 0x000fea0003800000 */
[----:B------:R-:W2:Y:S01]  /*2340*/  LDC.64 R10, c[0x0][0x380] ;  /* 0x0000e000ff0a7b82 */ /* 0x000ea20000000a00 */
[----:B------:R-:W-:Y:S01]  /*2350*/  LEA.HI R2, R3, 0x1, RZ, 0x17 ;  /* 0x0000000103027811 */ /* 0x000fe200078fb8ff */
[----:B------:R-:W-:Y:S01]  /*2360*/  BSSY.RECONVERGENT B3, `(.L_x_323) ;  /* 0x0000068000037945 */ /* 0x000fe20003800200 */
[----:B------:R-:W-:Y:S02]  /*2370*/  LOP3.LUT R4, R5, 0x1000, RZ, 0xfc, !PT ;  /* 0x0000100005047812 */ /* 0x000fe400078efcff */
[----:B------:R-:W-:-:S05]  /*2380*/  LOP3.LUT R2, R2, 0xfffff0, RZ, 0xc0, !PT ;  /* 0x00fffff002027812 */ /* 0x000fca00078ec0ff */
[----:B------:R-:W-:-:S07]  /*2390*/  IMAD.MOV R2, RZ, RZ, -R2 ;  /* 0x000000ffff027224 */ /* 0x000fce00078e0a02 */
.L_x_324:
[C---:B------:R-:W-:Y:S02]  /*23a0*/  VIADD R17, R25.reuse, 0xfffff000 ;  /* 0xfffff00019117836 */ /* 0x040fe40000000000 */
[----:B------:R-:W-:Y:S02]  /*23b0*/  VIADD R9, R25, 0xfffff200 ;  /* 0xfffff20019097836 */ /* 0x000fe40000000000 */
[----:B--2---:R-:W-:-:S04]  /*23c0*/  IMAD.WIDE.U32 R16, R17, 0x8, R10 ;  /* 0x0000000811107825 */ /* 0x004fc800078e000a */
[--C-:B------:R-:W-:Y:S02]  /*23d0*/  IMAD.WIDE.U32 R8, R9, 0x8, R10.reuse ;  /* 0x0000000809087825 */ /* 0x100fe400078e000a */
[----:B------:R-:W2:Y:S04]  /*23e0*/  LDG.E.64 R16, desc[UR6][R16.64] ;  /* 0x0000000610107981 */ /* 0x000ea8000c1e1b00 */
[----:B------:R-:W3:Y:S01]  /*23f0*/  LDG.E.64 R8, desc[UR6][R8.64] ;  /* 0x0000000608087981 */ /* 0x000ee2000c1e1b00 */
[C---:B------:R-:W-:Y:S02]  /*2400*/  VIADD R15, R25.reuse, 0xfffff400 ;  /* 0xfffff400190f7836 */ /* 0x040fe40000000000 */
[----:B------:R-:W-:Y:S02]  /*2410*/  VIADD R13, R25, 0xfffff600 ;  /* 0xfffff600190d7836 */ /* 0x000fe40000000000 */
[----:B------:R-:W-:-:S04]  /*2420*/  IMAD.WIDE.U32 R14, R15, 0x8, R10 ;  /* 0x000000080f0e7825 */ /* 0x000fc800078e000a */
[--C-:B------:R-:W-:Y:S02]  /*2430*/  IMAD.WIDE.U32 R12, R13, 0x8, R10.reuse ;  /* 0x000000080d0c7825 */ /* 0x100fe400078e000a */
[----:B------:R-:W4:Y:S04]  /*2440*/  LDG.E.64 R14, desc[UR6][R14.64] ;  /* 0x000000060e0e7981 */ /* 0x000f28000c1e1b00 */
[----:B------:R-:W5:Y:S01]  /*2450*/  LDG.E.64 R12, desc[UR6][R12.64] ;  /* 0x000000060c0c7981 */ /* 0x000f62000c1e1b00 */
[C---:B------:R-:W-:Y:S02]  /*2460*/  VIADD R27, R25.reuse, 0xfffff800 ;  /* 0xfffff800191b7836 */ /* 0x040fe40000000000 */
[----:B------:R-:W-:Y:S02]  /*2470*/  VIADD R19, R25, 0xfffffa00 ;  /* 0xfffffa0019137836 */ /* 0x000fe40000000000 */
[----:B------:R-:W-:-:S04]  /*2480*/  IMAD.WIDE.U32 R26, R27, 0x8, R10 ;  /* 0x000000081b1a7825 */ /* 0x000fc800078e000a */
[----:B------:R-:W-:Y:S02]  /*2490*/  IMAD.WIDE.U32 R18, R19, 0x8, R10 ;  /* 0x0000000813127825 */ /* 0x000fe400078e000a */
[----:B------:R-:W5:Y:S04]  /*24a0*/  LDG.E.64 R26, desc[UR6][R26.64] ;  /* 0x000000061a1a7981 */ /* 0x000f68000c1e1b00 */
[----:B------:R-:W5:Y:S01]  /*24b0*/  LDG.E.64 R18, desc[UR6][R18.64] ;  /* 0x0000000612127981 */ /* 0x000f62000c1e1b00 */
[----:B--2---:R-:W-:Y:S01]  /*24c0*/  DSETP.GT.AND P0, PT, R16, RZ, PT ;  /* 0x000000ff1000722a */ /* 0x004fe20003f04000 */
[C---:B------:R-:W-:Y:S01]  /*24d0*/  VIADD R17, R25.reuse, 0xfffffc00 ;  /* 0xfffffc0019117836 */ /* 0x040fe20000000000 */
[----:B---3--:R-:W-:Y:S01]  /*24e0*/  DSETP.GT.AND P1, PT, R8, RZ, PT ;  /* 0x000000ff0800722a */ /* 0x008fe20003f24000 */
[----:B------:R-:W-:-:S02]  /*24f0*/  VIADD R9, R25, 0xfffffe00 ;  /* 0xfffffe0019097836 */ /* 0x000fc40000000000 */
[----:B------:R-:W-:-:S04]  /*2500*/  IMAD.WIDE.U32 R16, R17, 0x8, R10 ;  /* 0x0000000811107825 */ /* 0x000fc800078e000a */
[--C-:B------:R-:W-:Y:S02]  /*2510*/  IMAD.WIDE.U32 R8, R9, 0x8, R10.reuse ;  /* 0x0000000809087825 */ /* 0x100fe400078e000a */
[----:B------:R-:W2:Y:S04]  /*2520*/  LDG.E.64 R16, desc[UR6][R16.64] ;  /* 0x0000000610107981 */ /* 0x000ea8000c1e1b00 */
[----:B------:R-:W3:Y:S01]  /*2530*/  LDG.E.64 R8, desc[UR6][R8.64] ;  /* 0x0000000608087981 */ /* 0x000ee2000c1e1b00 */
[----:B----4-:R-:W-:Y:S02]  /*2540*/  DSETP.GT.AND P3, PT, R14, RZ, PT ;  /* 0x000000ff0e00722a */ /* 0x010fe40003f64000 */
[----:B-----5:R-:W-:Y:S01]  /*2550*/  DSETP.GT.AND P4, PT, R12, RZ, PT ;  /* 0x000000ff0c00722a */ /* 0x020fe20003f84000 */
[----:B------:R-:W-:-:S04]  /*2560*/  IMAD.WIDE.U32 R14, R25, 0x8, R10 ;  /* 0x00000008190e7825 */ /* 0x000fc800078e000a */
[----:B------:R-:W-:Y:S02]  /*2570*/  VIADD R13, R25, 0x200 ;  /* 0x00000200190d7836 */ /* 0x000fe40000000000 */
[----:B------:R-:W4:Y:S02]  /*2580*/  LDG.E.64 R14, desc[UR6][R14.64] ;  /* 0x000000060e0e7981 */ /* 0x000f24000c1e1b00 */
[----:B------:R-:W-:-:S06]  /*2590*/  IMAD.WIDE.U32 R12, R13, 0x8, R10 ;  /* 0x000000080d0c7825 */ /* 0x000fcc00078e000a */
[----:B------:R-:W5:Y:S01]  /*25a0*/  LDG.E.64 R12, desc[UR6][R12.64] ;  /* 0x000000060c0c7981 */ /* 0x000f62000c1e1b00 */
[----:B------:R-:W-:Y:S01]  /*25b0*/  DSETP.GT.AND P2, PT, R26, RZ, PT ;  /* 0x000000ff1a00722a */ /* 0x000fe20003f44000 */
[C---:B------:R-:W-:Y:S01]  /*25c0*/  VIADD R27, R25.reuse, 0x400 ;  /* 0x00000400191b7836 */ /* 0x040fe20000000000 */
[----:B------:R-:W-:Y:S01]  /*25d0*/  DSETP.GT.AND P5, PT, R18, RZ, PT ;  /* 0x000000ff1200722a */ /* 0x000fe20003fa4000 */
[----:B------:R-:W-:Y:S02]  /*25e0*/  VIADD R29, R25, 0x600 ;  /* 0x00000600191d7836 */ /* 0x000fe40000000000 */
[----:B------:R-:W-:Y:S01]  /*25f0*/  IMAD.WIDE.U32 R18, R27, 0x8, R10 ;  /* 0x000000081b127825 */ /* 0x000fe200078e000a */
[----:B------:R-:W-:Y:S02]  /*2600*/  SEL R27, RZ, 0x1, !P3 ;  /* 0x00000001ff1b7807 */ /* 0x000fe40005800000 */
[----:B------:R-:W-:-:S03]  /*2610*/  SEL R26, RZ, 0x1, !P4 ;  /* 0x00000001ff1a7807 */ /* 0x000fc60006000000 */
[----:B------:R-:W5:Y:S01]  /*2620*/  LDG.E.64 R18, desc[UR6][R18.64] ;  /* 0x0000000612127981 */ /* 0x000f62000c1e1b00 */
[----:B--2---:R-:W-:Y:S01]  /*2630*/  DSETP.GT.AND P6, PT, R16, RZ, PT ;  /* 0x000000ff1000722a */ /* 0x004fe20003fc4000 */
[----:B------:R-:W-:Y:S01]  /*2640*/  SEL R17, RZ, 0x1, !P0 ;  /* 0x00000001ff117807 */ /* 0x000fe20004000000 */
[----:B---3--:R-:W-:Y:S01]  /*2650*/  DSETP.GT.AND P0, PT, R8, RZ, PT ;  /* 0x000000ff0800722a */ /* 0x008fe20003f04000 */
[----:B------:R-:W-:Y:S01]  /*2660*/  SEL R16, RZ, 0x1, !P1 ;  /* 0x00000001ff107807 */ /* 0x000fe20004800000 */
[----:B------:R-:W-:-:S03]  /*2670*/  IMAD.WIDE.U32 R8, R29, 0x8, R10 ;  /* 0x000000081d087825 */ /* 0x000fc600078e000a */
[----:B------:R-:W-:-:S03]  /*2680*/  IADD3 R20, P1, P3, R16, R20, R17 ;  /* 0x0000001410147210 */ /* 0x000fc60007b3e011 */
[----:B------:R-:W2:Y:S01]  /*2690*/  LDG.E.64 R8, desc[UR6][R8.64] ;  /* 0x0000000608087981 */ /* 0x000ea2000c1e1b00 */
[----:B0-----:R-:W-:Y:S02]  /*26a0*/  IADD3.X R24, PT, PT, RZ, R21, RZ, P1, P3 ;  /* 0x00000015ff187210 */ /* 0x001fe40000fe64ff */
[----:B------:R-:W-:Y:S01]  /*26b0*/  IADD3 R26, P3, P4, R26, R20, R27 ;  /* 0x000000141a1a7210 */ /* 0x000fe20007c7e01b */
[----:B----4-:R-:W-:Y:S01]  /*26c0*/  DSETP.GT.AND P1, PT, R14, RZ, PT ;  /* 0x000000ff0e00722a */ /* 0x010fe20003f24000 */
[C---:B------:R-:W-:Y:S02]  /*26d0*/  VIADD R17, R25.reuse, 0x800 ;  /* 0x0000080019117836 */ /* 0x040fe40000000000 */
[----:B------:R-:W-:Y:S01]  /*26e0*/  VIADD R15, R25, 0xa00 ;  /* 0x00000a00190f7836 */ /* 0x000fe20000000000 */
[----:B------:R-:W-:Y:S01]  /*26f0*/  IADD3.X R24, PT, PT, RZ, R24, RZ, P3, P4 ;  /* 0x00000018ff187210 */ /* 0x000fe20001fe84ff */
[----:B------:R-:W-:Y:S01]  /*2700*/  IMAD.WIDE.U32 R16, R17, 0x8, R10 ;  /* 0x0000000811107825 */ /* 0x000fe200078e000a */
[----:B-----5:R-:W-:-:S03]  /*2710*/  DSETP.GT.AND P4, PT, R12, RZ, PT ;  /* 0x000000ff0c00722a */ /* 0x020fc60003f84000 */
[--C-:B------:R-:W-:Y:S02]  /*2720*/  IMAD.WIDE.U32 R14, R15, 0x8, R10.reuse ;  /* 0x000000080f0e7825 */ /* 0x100fe400078e000a */
[----:B------:R-:W3:Y:S02]  /*2730*/  LDG.E.64 R16, desc[UR6][R16.64] ;  /* 0x0000000610107981 */ /* 0x000ee4000c1e1b00 */
[C---:B------:R-:W-:Y:S02]  /*2740*/  VIADD R13, R25.reuse, 0xc00 ;  /* 0x00000c00190d7836 */ /* 0x040fe40000000000 */
[----:B------:R-:W-:Y:S01]  /*2750*/  VIADD R21, R25, 0xe00 ;  /* 0x00000e0019157836 */ /* 0x000fe20000000000 */
[----:B------:R-:W4:Y:S01]  /*2760*/  LDG.E.64 R14, desc[UR6][R14.64] ;  /* 0x000000060e0e7981 */ /* 0x000f22000c1e1b00 */
[----:B------:R-:W-:-:S04]  /*2770*/  IMAD.WIDE.U32 R12, R13, 0x8, R10 ;  /* 0x000000080d0c7825 */ /* 0x000fc800078e000a */
[----:B------:R-:W-:Y:S02]  /*2780*/  IMAD.WIDE.U32 R20, R21, 0x8, R10 ;  /* 0x0000000815147825 */ /* 0x000fe400078e000a */
[----:B------:R-:W5:Y:S04]  /*2790*/  LDG.E.64 R12, desc[UR6][R12.64] ;  /* 0x000000060c0c7981 */ /* 0x000f68000c1e1b00 */
[----:B------:R-:W5:Y:S01]  /*27a0*/  LDG.E.64 R20, desc[UR6][R20.64] ;  /* 0x0000000614147981 */ /* 0x000f62000c1e1b00 */
[----:B------:R-:W-:Y:S01]  /*27b0*/  DSETP.GT.AND P3, PT, R18, RZ, PT ;  /* 0x000000ff1200722a */ /* 0x000fe20003f64000 */
[----:B------:R-:W-:Y:S02]  /*27c0*/  SEL R18, RZ, 0x1, !P2 ;  /* 0x00000001ff127807 */ /* 0x000fe40005000000 */
[----:B------:R-:W-:Y:S01]  /*27d0*/  SEL R19, RZ, 0x1, !P6 ;  /* 0x00000001ff137807 */ /* 0x000fe20007000000 */
[----:B------:R-:W-:-:S02]  /*27e0*/  VIADD R2, R2, 0x10 ;  /* 0x0000001002027836 */ /* 0x000fc40000000000 */
[----:B------:R-:W-:Y:S02]  /*27f0*/  VIADD R4, R4, 0x2000 ;  /* 0x0000200004047836 */ /* 0x000fe40000000000 */
[----:B------:R-:W-:Y:S01]  /*2800*/  VIADD R25, R25, 0x2000 ;  /* 0x0000200019197836 */ /* 0x000fe20000000000 */
[----:B--2---:R-:W-:Y:S01]  /*2810*/  DSETP.GT.AND P2, PT, R8, RZ, PT ;  /* 0x000000ff0800722a */ /* 0x004fe20003f44000 */
[----:B------:R-:W-:Y:S02]  /*2820*/  SEL R9, RZ, 0x1, !P5 ;  /* 0x00000001ff097807 */ /* 0x000fe40006800000 */
[----:B------:R-:W-:Y:S02]  /*2830*/  SEL R8, RZ, 0x1, !P0 ;  /* 0x00000001ff087807 */ /* 0x000fe40004000000 */
[----:B------:R-:W-:Y:S02]  /*2840*/  IADD3 R26, P5, P6, R9, R26, R18 ;  /* 0x0000001a091a7210 */ /* 0x000fe40007ebe012 */
[----:B------:R-:W-:-:S02]  /*2850*/  SEL R9, RZ, 0x1, !P1 ;  /* 0x00000001ff097807 */ /* 0x000fc40004800000 */
[----:B------:R-:W-:Y:S02]  /*2860*/  IADD3 R8, P1, P0, R8, R26, R19 ;  /* 0x0000001a08087210 */ /* 0x000fe4000783e013 */
[----:B------:R-:W-:Y:S02]  /*2870*/  SEL R18, RZ, 0x1, !P4 ;  /* 0x00000001ff127807 */ /* 0x000fe40006000000 */
[----:B------:R-:W-:Y:S02]  /*2880*/  IADD3.X R24, PT, PT, RZ, R24, RZ, P5, P6 ;  /* 0x00000018ff187210 */ /* 0x000fe40002fec4ff */
[----:B------:R-:W-:Y:S01]  /*2890*/  IADD3 R18, P6, P5, R18, R8, R9 ;  /* 0x0000000812127210 */ /* 0x000fe20007dde009 */
[----:B---3--:R-:W-:Y:S01]  /*28a0*/  DSETP.GT.AND P4, PT, R16, RZ, PT ;  /* 0x000000ff1000722a */ /* 0x008fe20003f84000 */
[----:B------:R-:W-:Y:S01]  /*28b0*/  SEL R8, RZ, 0x1, !P2 ;  /* 0x00000001ff087807 */ /* 0x000fe20005000000 */
[----:B----4-:R-:W-:Y:S01]  /*28c0*/  DSETP.GT.AND P2, PT, R14, RZ, PT ;  /* 0x000000ff0e00722a */ /* 0x010fe20003f44000 */
[----:B------:R-:W-:-:S02]  /*28d0*/  SEL R9, RZ, 0x1, !P3 ;  /* 0x00000001ff097807 */ /* 0x000fc40005800000 */
[----:B------:R-:W-:Y:S02]  /*28e0*/  IADD3.X R15, PT, PT, RZ, R24, RZ, P1, P0 ;  /* 0x00000018ff0f7210 */ /* 0x000fe40000fe04ff */
[----:B------:R-:W-:Y:S01]  /*28f0*/  IADD3 R14, P1, P3, R8, R18, R9 ;  /* 0x00000012080e7210 */ /* 0x000fe20007b3e009 */
[----:B-----5:R-:W-:Y:S01]  /*2900*/  DSETP.GT.AND P0, PT, R12, RZ, PT ;  /* 0x000000ff0c00722a */ /* 0x020fe20003f04000 */
[----:B------:R-:W-:Y:S02]  /*2910*/  SEL R9, RZ, 0x1, !P4 ;  /* 0x00000001ff097807 */ /* 0x000fe40006000000 */
[----:B------:R-:W-:Y:S01]  /*2920*/  SEL R8, RZ, 0x1, !P2 ;  /* 0x00000001ff087807 */ /* 0x000fe20005000000 */
[----:B------:R-:W-:Y:S01]  /*2930*/  DSETP.GT.AND P2, PT, R20, RZ, PT ;  /* 0x000000ff1400722a */ /* 0x000fe20003f44000 */
[----:B------:R-:W-:Y:S02]  /*2940*/  IADD3.X R21, PT, PT, RZ, R15, RZ, P6, P5 ;  /* 0x0000000fff157210 */ /* 0x000fe400037ea4ff */
[----:B------:R-:W-:-:S02]  /*2950*/  IADD3 R8, P4, P5, R8, R14, R9 ;  /* 0x0000000e08087210 */ /* 0x000fc40007d9e009 */
[----:B------:R-:W-:Y:S02]  /*2960*/  SEL R9, RZ, 0x1, !P0 ;  /* 0x00000001ff097807 */ /* 0x000fe40004000000 */
[----:B------:R-:W-:Y:S02]  /*2970*/  ISETP.NE.AND P0, PT, R2, RZ, PT ;  /* 0x000000ff0200720c */ /* 0x000fe40003f05270 */
[----:B------:R-:W-:Y:S02]  /*2980*/  SEL R20, RZ, 0x1, !P2 ;  /* 0x00000001ff147807 */ /* 0x000fe40005000000 */
[----:B------:R-:W-:Y:S02]  /*2990*/  IADD3.X R21, PT, PT, RZ, R21, RZ, P1, P3 ;  /* 0x00000015ff157210 */ /* 0x000fe40000fe64ff */
[----:B------:R-:W-:Y:S02]  /*29a0*/  IADD3 R20, P1, P2, R20, R8, R9 ;  /* 0x0000000814147210 */ /* 0x000fe40007a3e009 */
[----:B------:R-:W-:-:S04]  /*29b0*/  IADD3.X R21, PT, PT, RZ, R21, RZ, P4, P5 ;  /* 0x00000015ff157210 */ /* 0x000fc800027ea4ff */
[----:B------:R-:W-:Y:S01]  /*29c0*/  IADD3.X R21, PT, PT, RZ, R21, RZ, P1, P2 ;  /* 0x00000015ff157210 */ /* 0x000fe20000fe44ff */
[----:B------:R-:W-:Y:S06]  /*29d0*/  @P0 BRA `(.L_x_324) ;  /* 0xfffffff800700947 */ /* 0x000fec000383ffff */
[----:B-1----:R-:W-:Y:S05]  /*29e0*/  BSYNC.RECONVERGENT B3 ;  /* 0x0000000000037941 */ /* 0x002fea0003800200 */
.L_x_323:
[----:B------:R-:W-:-:S07]  /*29f0*/  VIADD R4, R4, 0xfffff000 ;  /* 0xfffff00004047836 */ /* 0x000fce0000000000 */
.L_x_322:
[----:B-1----:R-:W-:Y:S05]  /*2a00*/  BSYNC.RECONVERGENT B2 ;  /* 0x0000000000027941 */ /* 0x002fea0003800200 */
.L_x_321:
[----:B------:R-:W-:-:S13]  /*2a10*/  ISETP.NE.AND P0, PT, R23, RZ, PT ;  /* 0x000000ff1700720c */ /* 0x000fda0003f05270 */
[----:B------:R-:W-:Y:S05]  /*2a20*/  @!P0 BRA `(.L_x_320) ;  /* 0x0000000400a48947 */ /* 0x000fea0003800000 */
[----:B------:R-:W-:Y:S01]  /*2a30*/  ISETP.GE.U32.AND P1, PT, R23, 0x8, PT ;  /* 0x000000081700780c */ /* 0x000fe20003f26070 */
[----:B------:R-:W-:Y:S01]  /*2a40*/  BSSY.RECONVERGENT B2, `(.L_x_325) ;  /* 0x0000036000027945 */ /* 0x000fe20003800200 */
[----:B------:R-:W-:-:S04]  /*2a50*/  LOP3.LUT R2, R22, 0x7, RZ, 0xc0, !PT ;  /* 0x0000000716027812 */ /* 0x000fc800078ec0ff */
[----:B------:R-:W-:-:S07]  /*2a60*/  ISETP.NE.AND P0, PT, R2, RZ, PT ;  /* 0x000000ff0200720c */ /* 0x000fce0003f05270 */
[----:B------:R-:W-:Y:S06]  /*2a70*/  @!P1 BRA `(.L_x_326) ;  /* 0x0000000000c89947 */ /* 0x000fec0003800000 */
[----:B------:R-:W1:Y:S01]  /*2a80*/  LDC.64 R8, c[0x0][0x380] ;  /* 0x0000e000ff087b82 */ /* 0x000e620000000a00 */
[----:B------:R-:W-:-:S04]  /*2a90*/  IMAD.IADD R19, R4, 0x1, R7 ;  /* 0x0000000104137824 */ /* 0x000fc800078e0207 */
[----:B-1----:R-:W-:-:S06]  /*2aa0*/  IMAD.WIDE.U32 R14, R19, 0x8, R8 ;  /* 0x00000008130e7825 */ /* 0x002fcc00078e0008 */
[----:B------:R-:W2:Y:S01]  /*2ab0*/  LDG.E.64 R14, desc[UR6][R14.64] ;  /* 0x000000060e0e7981 */ /* 0x000ea2000c1e1b00 */
[C---:B------:R-:W-:Y:S02]  /*2ac0*/  VIADD R25, R19.reuse, 0x200 ;  /* 0x0000020013197836 */ /* 0x040fe40000000000 */
[----:B------:R-:W-:Y:S02]  /*2ad0*/  VIADD R11, R19, 0x400 ;  /* 0x00000400130b7836 */ /* 0x000fe40000000000 */
[----:B0-----:R-:W-:-:S04]  /*2ae0*/  IMAD.WIDE.U32 R24, R25, 0x8, R8 ;  /* 0x0000000819187825 */ /* 0x001fc800078e0008 */
[----:B------:R-:W-:Y:S02]  /*2af0*/  VIADD R13, R19, 0x600 ;  /* 0x00000600130d7836 */ /* 0x000fe40000000000 */
[--C-:B------:R-:W-:Y:S01]  /*2b00*/  IMAD.WIDE.U32 R10, R11, 0x8, R8.reuse ;  /* 0x000000080b0a7825 */ /* 0x100fe200078e0008 */
[----:B------:R-:W3:Y:S03]  /*2b10*/  LDG.E.64 R24, desc[UR6][R24.64] ;  /* 0x0000000618187981 */ /* 0x000ee6000c1e1b00 */
[----:B------:R-:W-:Y:S02]  /*2b20*/  VIADD R17, R19, 0x800 ;  /* 0x0000080013117836 */ /* 0x000fe40000000000 */
[----:B------:R-:W-:Y:S01]  /*2b30*/  IMAD.WIDE.U32 R12, R13, 0x8, R8 ;  /* 0x000000080d0c7825 */ /* 0x000fe200078e0008 */
[----:B------:R-:W4:Y:S03]  /*2b40*/  LDG.E.64 R10, desc[UR6][R10.64] ;  /* 0x000000060a0a7981 */ /* 0x000f26000c1e1b00 */
[----:B------:R-:W-:-:S02]  /*2b50*/  VIADD R23, R19, 0xa00 ;  /* 0x00000a0013177836 */ /* 0x000fc40000000000 */
[----:B------:R-:W5:Y:S01]  /*2b60*/  LDG.E.64 R12, desc[UR6][R12.64] ;  /* 0x000000060c0c7981 */ /* 0x000f62000c1e1b00 */
[----:B------:R-:W-:Y:S01]  /*2b70*/  VIADD R27, R19, 0xc00 ;  /* 0x00000c00131b7836 */ /* 0x000fe20000000000 */
[----:B--2---:R-:W-:Y:S01]  /*2b80*/  DSETP.GT.AND P1, PT, R14, RZ, PT ;  /* 0x000000ff0e00722a */ /* 0x004fe20003f24000 */
[----:B------:R-:W-:-:S04]  /*2b90*/  IMAD.WIDE.U32 R14, R17, 0x8, R8 ;  /* 0x00000008110e7825 */ /* 0x000fc800078e0008 */
[--C-:B------:R-:W-:Y:S02]  /*2ba0*/  IMAD.WIDE.U32 R16, R23, 0x8, R8.reuse ;  /* 0x0000000817107825 */ /* 0x100fe400078e0008 */
[----:B------:R-:W2:Y:S02]  /*2bb0*/  LDG.E.64 R14, desc[UR6][R14.64] ;  /* 0x000000060e0e7981 */ /* 0x000ea4000c1e1b00 */
[----:B------:R-:W-:Y:S02]  /*2bc0*/  VIADD R23, R19, 0xe00 ;  /* 0x00000e0013177836 */ /* 0x000fe40000000000 */
[----:B------:R-:W2:Y:S01]  /*2bd0*/  LDG.E.64 R16, desc[UR6][R16.64] ;  /* 0x0000000610107981 */ /* 0x000ea2000c1e1b00 */
[----:B------:R-:W-:-:S04]  /*2be0*/  IMAD.WIDE.U32 R18, R27, 0x8, R8 ;  /* 0x000000081b127825 */ /* 0x000fc800078e0008 */
[----:B------:R-:W-:Y:S02]  /*2bf0*/  IMAD.WIDE.U32 R8, R23, 0x8, R8 ;  /* 0x0000000817087825 */ /* 0x000fe400078e0008 */
[----:B------:R-:W2:Y:S04]  /*2c00*/  LDG.E.64 R18, desc[UR6][R18.64] ;  /* 0x0000000612127981 */ /* 0x000ea8000c1e1b00 */
[----:B------:R-:W2:Y:S01]  /*2c10*/  LDG.E.64 R8, desc[UR6][R8.64] ;  /* 0x0000000608087981 */ /* 0x000ea2000c1e1b00 */
[----:B---3--:R-:W-:Y:S02]  /*2c20*/  DSETP.GT.AND P2, PT, R24, RZ, PT ;  /* 0x000000ff1800722a */ /* 0x008fe40003f44000 */
[----:B----4-:R-:W-:Y:S01]  /*2c30*/  DSETP.GT.AND P3, PT, R10, RZ, PT ;  /* 0x000000ff0a00722a */ /* 0x010fe20003f64000 */
[----:B------:R-:W-:Y:S01]  /*2c40*/  SEL R10, RZ, 0x1, !P1 ;  /* 0x00000001ff0a7807 */ /* 0x000fe20004800000 */
[----:B-----5:R-:W-:-:S02]  /*2c50*/  DSETP.GT.AND P4, PT, R12, RZ, PT ;  /* 0x000000ff0c00722a */ /* 0x020fc40003f84000 */
[----:B------:R-:W-:-:S04]  /*2c60*/  SEL R11, RZ, 0x1, !P2 ;  /* 0x00000001ff0b7807 */ /* 0x000fc80005000000 */
[----:B------:R-:W-:Y:S02]  /*2c70*/  IADD3 R20, P2, P1, R11, R20, R10 ;  /* 0x000000140b147210 */ /* 0x000fe4000795e00a */
[----:B------:R-:W-:Y:S02]  /*2c80*/  SEL R11, RZ, 0x1, !P3 ;  /* 0x00000001ff0b7807 */ /* 0x000fe40005800000 */
[----:B------:R-:W-:-:S04]  /*2c90*/  SEL R12, RZ, 0x1, !P4 ;  /* 0x00000001ff0c7807 */ /* 0x000fc80006000000 */
[----:B------:R-:W-:Y:S02]  /*2ca0*/  IADD3 R12, P4, P5, R12, R20, R11 ;  /* 0x000000140c0c7210 */ /* 0x000fe40007d9e00b */
[----:B------:R-:W-:-:S04]  /*2cb0*/  IADD3.X R21, PT, PT, RZ, R21, RZ, P2, P1 ;  /* 0x00000015ff157210 */ /* 0x000fc800017e24ff */
[----:B------:R-:W-:Y:S01]  /*2cc0*/  IADD3.X R21, PT, PT, RZ, R21, RZ, P4, P5 ;  /* 0x00000015ff157210 */ /* 0x000fe200027ea4ff */
[----:B------:R-:W-:Y:S01]  /*2cd0*/  VIADD R4, R4, 0x1000 ;  /* 0x0000100004047836 */ /* 0x000fe20000000000 */
[----:B--2---:R-:W-:Y:S02]  /*2ce0*/  DSETP.GT.AND P6, PT, R14, RZ, PT ;  /* 0x000000ff0e00722a */ /* 0x004fe40003fc4000 */
[----:B------:R-:W-:-:S04]  /*2cf0*/  DSETP.GT.AND P3, PT, R16, RZ, PT ;  /* 0x000000ff1000722a */ /* 0x000fc80003f64000 */
[----:B------:R-:W-:Y:S02]  /*2d00*/  SEL R11, RZ, 0x1, !P6 ;  /* 0x00000001ff0b7807 */ /* 0x000fe40007000000 */
[----:B------:R-:W-:Y:S01]  /*2d10*/  SEL R10, RZ, 0x1, !P3 ;  /* 0x00000001ff0a7807 */ /* 0x000fe20005800000 */
[----:B------:R-:W-:Y:S02]  /*2d20*/  DSETP.GT.AND P6, PT, R18, RZ, PT ;  /* 0x000000ff1200722a */ /* 0x000fe40003fc4000 */
[----:B------:R-:W-:Y:S01]  /*2d30*/  DSETP.GT.AND P3, PT, R8, RZ, PT ;  /* 0x000000ff0800722a */ /* 0x000fe20003f64000 */
[----:B------:R-:W-:-:S03]  /*2d40*/  IADD3 R8, P1, P2, R10, R12, R11 ;  /* 0x0000000c0a087210 */ /* 0x000fc60007a3e00b */
[----:B------:R-:W-:Y:S02]  /*2d50*/  SEL R9, RZ, 0x1, !P6 ;  /* 0x00000001ff097807 */ /* 0x000fe40007000000 */
[----:B------:R-:W-:Y:S02]  /*2d60*/  SEL R20, RZ, 0x1, !P3 ;  /* 0x00000001ff147807 */ /* 0x000fe40005800000 */
[----:B------:R-:W-:Y:S02]  /*2d70*/  IADD3.X R21, PT, PT, RZ, R21, RZ, P1, P2 ;  /* 0x00000015ff157210 */ /* 0x000fe40000fe44ff */
[----:B------:R-:W-:-:S04]  /*2d80*/  IADD3 R20, P3, P4, R20, R8, R9 ;  /* 0x0000000814147210 */ /* 0x000fc80007c7e009 */
[----:B------:R-:W-:-:S09]  /*2d90*/  IADD3.X R21, PT, PT, RZ, R21, RZ, P3, P4 ;  /* 0x00000015ff157210 */ /* 0x000fd20001fe84ff */
.L_x_326:
[----:B------:R-:W-:Y:S05]  /*2da0*/  BSYNC.RECONVERGENT B2 ;  /* 0x0000000000027941 */ /* 0x000fea0003800200 */
.L_x_325:
[----:B------:R-:W-:Y:S05]  /*2db0*/  @!P0 BRA `(.L_x_320) ;  /* 0x0000000000c08947 */ /* 0x000fea0003800000 */
[----:B------:R-:W-:Y:S01]  /*2dc0*/  ISETP.GE.U32.AND P1, PT, R2, 0x4, PT ;  /* 0x000000040200780c */ /* 0x000fe20003f26070 */
[----:B------:R-:W-:Y:S01]  /*2dd0*/  BSSY.RECONVERGENT B2, `(.L_x_327) ;  /* 0x000001d000027945 */ /* 0x000fe20003800200 */
[----:B------:R-:W-:-:S11]  /*2de0*/  LOP3.LUT P0, RZ, R22, 0x3, RZ, 0xc0, !PT ;  /* 0x0000000316ff7812 */ /* 0x000fd6000780c0ff */
[----:B------:R-:W-:Y:S05]  /*2df0*/  @!P1 BRA `(.L_x_328) ;  /* 0x0000000000689947 */ /* 0x000fea0003800000 */
[----:B------:R-:W1:Y:S01]  /*2e00*/  LDC.64 R8, c[0x0][0x380] ;  /* 0x0000e000ff087b82 */ /* 0x000e620000000a00 */
[----:B------:R-:W-:-:S04]  /*2e10*/  IMAD.IADD R7, R4, 0x1, R7 ;  /* 0x0000000104077824 */ /* 0x000fc800078e0207 */
[C---:B------:R-:W-:Y:S02]  /*2e20*/  VIADD R13, R7.reuse, 0x200 ;  /* 0x00000200070d7836 */ /* 0x040fe40000000000 */
[C---:B------:R-:W-:Y:S02]  /*2e30*/  VIADD R15, R7.reuse, 0x400 ;  /* 0x00000400070f7836 */ /* 0x040fe40000000000 */
[C---:B------:R-:W-:Y:S02]  /*2e40*/  VIADD R17, R7.reuse, 0x600 ;  /* 0x0000060007117836 */ /* 0x040fe40000000000 */
[----:B-1----:R-:W-:-:S04]  /*2e50*/  IMAD.WIDE.U32 R10, R7, 0x8, R8 ;  /* 0x00000008070a7825 */ /* 0x002fc800078e0008 */
        /* <DEDUP_REMOVED lines=20> */
.L_x_328:
[----:B------:R-:W-:Y:S05]  /*2fa0*/  BSYNC.RECONVERGENT B2 ;  /* 0x0000000000027941 */ /* 0x000fea0003800200 */
.L_x_327:
[----:B------:R-:W-:Y:S05]  /*2fb0*/  @!P0 BRA `(.L_x_320) ;  /* 0x0000000000408947 */ /* 0x000fea0003800000 */
[----:B------:R-:W1:Y:S01]  /*2fc0*/  LDC.64 R8, c[0x0][0x380] ;  /* 0x0000e000ff087b82 */ /* 0x000e620000000a00 */
[----:B------:R-:W-:Y:S01]  /*2fd0*/  LOP3.LUT R2, R3, 0xffff, RZ, 0xc0, !PT ;  /* 0x0000ffff03027812 */ /* 0x000fe200078ec0ff */
[----:B------:R-:W-:-:S03]  /*2fe0*/  IMAD.IADD R7, R4, 0x1, R6 ;  /* 0x0000000104077824 */ /* 0x000fc600078e0206 */
[----:B------:R-:W-:-:S04]  /*2ff0*/  LEA.HI R2, R2, 0x1, RZ, 0x17 ;  /* 0x0000000102027811 */ /* 0x000fc800078fb8ff */
[----:B------:R-:W-:-:S05]  /*3000*/  LOP3.LUT R2, R2, 0x3, RZ, 0xc0, !PT ;  /* 0x0000000302027812 */ /* 0x000fca00078ec0ff */
[----:B------:R-:W-:-:S07]  /*3010*/  IMAD.MOV R4, RZ, RZ, -R2 ;  /* 0x000000ffff047224 */ /* 0x000fce00078e0a02 */
.L_x_329:
[----:B-1----:R-:W-:-:S06]  /*3020*/  IMAD.WIDE.U32 R2, R7, 0x8, R8 ;  /* 0x0000000807027825 */ /* 0x002fcc00078e0008 */
        /* <DEDUP_REMOVED lines=9> */
.L_x_320:
[----:B-1----:R-:W-:Y:S05]  /*30c0*/  BSYNC.RECONVERGENT B1 ;  /* 0x0000000000017941 */ /* 0x002fea0003800200 */
.L_x_317:
[----:B------:R-:W1:Y:S01]  /*30d0*/  S2R R8, SR_LANEID ;  /* 0x0000000000087919 */ /* 0x000e620000000000 */
[----:B------:R-:W2:Y:S04]  /*30e0*/  SHFL.DOWN PT, R2, R20, 0x1, 0x1f ;  /* 0x08201f0014027f89 */ /* 0x000ea800000e0000 */
[----:B------:R-:W3:Y:S01]  /*30f0*/  SHFL.DOWN PT, R3, R21, 0x1, 0x1f ;  /* 0x08201f0015037f89 */ /* 0x000ee200000e0000 */
[C---:B-1----:R-:W-:Y:S02]  /*3100*/  ISETP.GT.AND P0, PT, R8.reuse, 0x1e, PT ;  /* 0x0000001e0800780c */ /* 0x042fe40003f04270 */
[----:B------:R-:W-:Y:S02]  /*3110*/  ISETP.GT.AND P1, PT, R8, 0x1d, PT ;  /* 0x0000001d0800780c */ /* 0x000fe40003f24270 */
[----:B--2---:R-:W-:-:S02]  /*3120*/  SEL R9, R2, RZ, !P0 ;  /* 0x000000ff02097207 */ /* 0x004fc40004000000 */
[----:B---3--:R-:W-:Y:S02]  /*3130*/  SEL R6, R3, RZ, !P0 ;  /* 0x000000ff03067207 */ /* 0x008fe40004000000 */
[----:B------:R-:W-:Y:S02]  /*3140*/  IADD3 R9, P0, PT, R20, R9, RZ ;  /* 0x0000000914097210 */ /* 0x000fe40007f1e0ff */
[----:B------:R-:W-:-:S03]  /*3150*/  ISETP.NE.AND P2, PT, R8, RZ, PT ;  /* 0x000000ff0800720c */ /* 0x000fc60003f45270 */
[----:B------:R-:W-:Y:S01]  /*3160*/  IMAD.X R6, R21, 0x1, R6, P0 ;  /* 0x0000000115067824 */ /* 0x000fe200000e0606 */
[----:B------:R-:W1:Y:S04]  /*3170*/  SHFL.DOWN PT, R2, R9, 0x2, 0x1f ;  /* 0x08401f0009027f89 */ /* 0x000e6800000e0000 */
[----:B------:R-:W2:Y:S05]  /*3180*/  SHFL.DOWN PT, R3, R6, 0x2, 0x1f ;  /* 0x08401f0006037f89 */ /* 0x000eaa00000e0000 */
[----:B------:R-:W3:Y:S01]  /*3190*/  @!P2 S2R R11, SR_CgaCtaId ;  /* 0x00000000000ba919 */ /* 0x000ee20000008800 */
[----:B-1----:R-:W-:-:S04]  /*31a0*/  SEL R2, R2, RZ, !P1 ;  /* 0x000000ff02027207 */ /* 0x002fc80004800000 */
[----:B------:R-:W-:Y:S02]  /*31b0*/  IADD3 R7, P0, PT, R2, R9, RZ ;  /* 0x0000000902077210 */ /* 0x000fe40007f1e0ff */
[----:B--2---:R-:W-:Y:S02]  /*31c0*/  SEL R3, R3, RZ, !P1 ;  /* 0x000000ff03037207 */ /* 0x004fe40004800000 */
[----:B------:R-:W-:Y:S01]  /*31d0*/  ISETP.GT.AND P1, PT, R8, 0x1b, PT ;  /* 0x0000001b0800780c */ /* 0x000fe20003f24270 */
[----:B------:R-:W1:Y:S02]  /*31e0*/  SHFL.DOWN PT, R2, R7, 0x4, 0x1f ;  /* 0x08801f0007027f89 */ /* 0x000e6400000e0000 */
[----:B------:R-:W-:-:S05]  /*31f0*/  IMAD.X R4, R3, 0x1, R6, P0 ;  /* 0x0000000103047824 */ /* 0x000fca00000e0606 */
[----:B------:R-:W2:Y:S01]  /*3200*/  SHFL.DOWN PT, R3, R4, 0x4, 0x1f ;  /* 0x08801f0004037f89 */ /* 0x000ea200000e0000 */
[----:B-1----:R-:W-:-:S04]  /*3210*/  SEL R2, R2, RZ, !P1 ;  /* 0x000000ff02027207 */ /* 0x002fc80004800000 */
[----:B------:R-:W-:Y:S02]  /*3220*/  IADD3 R9, P0, PT, R2, R7, RZ ;  /* 0x0000000702097210 */ /* 0x000fe40007f1e0ff */
[----:B--2---:R-:W-:-:S03]  /*3230*/  SEL R3, R3, RZ, !P1 ;  /* 0x000000ff03037207 */ /* 0x004fc60004800000 */
[----:B------:R-:W1:Y:S01]  /*3240*/  SHFL.DOWN PT, R2, R9, 0x8, 0x1f ;  /* 0x09001f0009027f89 */ /* 0x000e6200000e0000 */
[----:B------:R-:W-:Y:S01]  /*3250*/  ISETP.GT.AND P1, PT, R8, 0x17, PT ;  /* 0x000000170800780c */ /* 0x000fe20003f24270 */
[----:B------:R-:W-:-:S05]  /*3260*/  IMAD.X R6, R3, 0x1, R4, P0 ;  /* 0x0000000103067824 */ /* 0x000fca00000e0604 */
[----:B------:R-:W2:Y:S01]  /*3270*/  SHFL.DOWN PT, R3, R6, 0x8, 0x1f ;  /* 0x09001f0006037f89 */ /* 0x000ea200000e0000 */
[----:B-1----:R-:W-:-:S04]  /*3280*/  SEL R2, R2, RZ, !P1 ;  /* 0x000000ff02027207 */ /* 0x002fc80004800000 */
[----:B------:R-:W-:Y:S02]  /*3290*/  IADD3 R7, P0, PT, R2, R9, RZ ;  /* 0x0000000902077210 */ /* 0x000fe40007f1e0ff */
[----:B--2---:R-:W-:-:S03]  /*32a0*/  SEL R3, R3, RZ, !P1 ;  /* 0x000000ff03037207 */ /* 0x004fc60004800000 */
[----:B------:R-:W1:Y:S01]  /*32b0*/  SHFL.DOWN PT, R2, R7, 0x10, 0x1f ;  /* 0x0a001f0007027f89 */ /* 0x000e6200000e0000 */
[----:B------:R-:W-:Y:S02]  /*32c0*/  ISETP.GT.AND P1, PT, R8, 0xf, PT ;  /* 0x0000000f0800780c */ /* 0x000fe40003f24270 */
[----:B------:R-:W-:Y:S01]  /*32d0*/  @!P2 MOV R8, 0x400 ;  /* 0x000004000008a802 */ /* 0x000fe20000000f00 */
[----:B------:R-:W-:Y:S01]  /*32e0*/  IMAD.X R4, R3, 0x1, R6, P0 ;  /* 0x0000000103047824 */ /* 0x000fe200000e0606 */
[----:B------:R-:W-:Y:S02]  /*32f0*/  @!P2 SHF.R.U32.HI R6, RZ, 0x2, R5 ;  /* 0x00000002ff06a819 */ /* 0x000fe40000011605 */
[----:B---3--:R-:W-:Y:S02]  /*3300*/  @!P2 LEA R11, R11, R8, 0x18 ;  /* 0x000000080b0ba211 */ /* 0x008fe400078ec0ff */
[----:B------:R-:W2:Y:S01]  /*3310*/  SHFL.DOWN PT, R3, R4, 0x10, 0x1f ;  /* 0x0a001f0004037f89 */ /* 0x000ea200000e0000 */
[----:B------:R-:W-:-:S05]  /*3320*/  @!P2 LOP3.LUT R6, R6, 0xf8, RZ, 0xc0, !PT ;  /* 0x000000f80606a812 */ /* 0x000fca00078ec0ff */
[----:B------:R-:W-:Y:S01]  /*3330*/  @!P2 IMAD.IADD R11, R6, 0x1, R11 ;  /* 0x00000001060ba824 */ /* 0x000fe200078e020b */
[----:B-1----:R-:W-:-:S04]  /*3340*/  SEL R2, R2, RZ, !P1 ;  /* 0x000000ff02027207 */ /* 0x002fc80004800000 */
[----:B------:R-:W-:Y:S02]  /*3350*/  IADD3 R2, P0, PT, R2, R7, RZ ;  /* 0x0000000702027210 */ /* 0x000fe40007f1e0ff */
[----:B--2---:R-:W-:-:S05]  /*3360*/  SEL R3, R3, RZ, !P1 ;  /* 0x000000ff03037207 */ /* 0x004fca0004800000 */
        /* <DEDUP_REMOVED lines=9> */
[----:B0-----:R-:W2:Y:S04]  /*3400*/  LDS.128 R24, [UR4+0x20] ;  /* 0x00002004ff187984 */ /* 0x001ea80008000c00 */
[----:B------:R-:W0:Y:S04]  /*3410*/  LDS.128 R4, [UR4+0x30] ;  /* 0x00003004ff047984 */ /* 0x000e280008000c00 */
[----:B------:R-:W1:Y:S04]  /*3420*/  LDS.128 R20, [UR4+0x40] ;  /* 0x00004004ff147984 */ /* 0x000e680008000c00 */
[----:B------:R-:W3:Y:S04]  /*3430*/  LDS.128 R16, [UR4+0x50] ;  /* 0x00005004ff107984 */ /* 0x000ee80008000c00 */
[----:B------:R-:W4:Y:S01]  /*3440*/  LDS.128 R12, [UR4+0x60] ;  /* 0x00006004ff0c7984 */ /* 0x000f220008000c00 */
[----:B--2---:R-:W-:-:S04]  /*3450*/  IADD3 R11, P1, P2, R24, R8, R2 ;  /* 0x00000008180b7210 */ /* 0x004fc80007a3e002 */
[----:B------:R-:W-:Y:S02]  /*3460*/  IADD3.X R25, PT, PT, R25, R9, R3, P1, P2 ;  /* 0x0000000919197210 */ /* 0x000fe40000fe4403 */
[----:B0-----:R-:W-:Y:S02]  /*3470*/  IADD3 R3, P1, P2, R4, R11, R26 ;  /* 0x0000000b04037210 */ /* 0x001fe40007a3e01a */
[----:B------:R-:W0:Y:S02]  /*3480*/  LDS.128 R8, [UR4+0x70] ;  /* 0x00007004ff087984 */ /* 0x000e240008000c00 */
[----:B------:R-:W-:Y:S02]  /*3490*/  IADD3.X R5, PT, PT, R5, R25, R27, P1, P2 ;  /* 0x0000001905057210 */ /* 0x000fe40000fe441b */
[----:B------:R-:W2:Y:S01]  /*34a0*/  LDS.128 R24, [UR4+0x80] ;  /* 0x00008004ff187984 */ /* 0x000ea20008000c00 */
[----:B-1----:R-:W-:-:S04]  /*34b0*/  IADD3 R3, P1, P2, R20, R3, R6 ;  /* 0x0000000314037210 */ /* 0x002fc80007a3e006 */
[----:B---3--:R-:W-:Y:S02]  /*34c0*/  IADD3 R3, P3, P4, R16, R3, R22 ;  /* 0x0000000310037210 */ /* 0x008fe40007c7e016 */
[----:B------:R-:W-:Y:S02]  /*34d0*/  IADD3.X R7, PT, PT, R21, R5, R7, P1, P2 ;  /* 0x0000000515077210 */ /* 0x000fe40000fe4407 */
[----:B----4-:R-:W-:Y:S02]  /*34e0*/  IADD3 R3, P1, P2, R12, R3, R18 ;  /* 0x000000030c037210 */ /* 0x010fe40007a3e012 */
[----:B------:R-:W-:-:S04]  /*34f0*/  IADD3.X R17, PT, PT, R17, R7, R23, P3, P4 ;  /* 0x0000000711117210 */ /* 0x000fc80001fe8417 */
[----:B------:R-:W-:Y:S02]  /*3500*/  IADD3.X R13, PT, PT, R13, R17, R19, P1, P2 ;  /* 0x000000110d0d7210 */ /* 0x000fe40000fe4413 */
[----:B0-----:R-:W-:-:S04]  /*3510*/  IADD3 R3, P3, P4, R8, R3, R14 ;  /* 0x0000000308037210 */ /* 0x001fc80007c7e00e */
[----:B--2---:R-:W-:Y:S02]  /*3520*/  IADD3 R3, P1, P2, R24, R3, R10 ;  /* 0x0000000318037210 */ /* 0x004fe40007a3e00a */
[----:B------:R-:W-:Y:S02]  /*3530*/  IADD3.X R9, PT, PT, R9, R13, R15, P3, P4 ;  /* 0x0000000d09097210 */ /* 0x000fe40001fe840f */
[----:B------:R-:W-:Y:S02]  /*3540*/  IADD3 R2, P3, PT, R3, R26, RZ ;  /* 0x0000001a03027210 */ /* 0x000fe40007f7e0ff */
[----:B------:R-:W-:-:S05]  /*3550*/  IADD3.X R3, PT, PT, R25, R9, R11, P1, P2 ;  /* 0x0000000919037210 */ /* 0x000fca0000fe440b */
[----:B------:R-:W-:-:S07]  /*3560*/  IMAD.X R3, R3, 0x1, R27, P3 ;  /* 0x0000000103037824 */ /* 0x000fce00018e061b */
.L_x_316:
[----:B------:R-:W-:Y:S05]  /*3570*/  BSYNC.RECONVERGENT B0 ;  /* 0x0000000000007941 */ /* 0x000fea0003800200 */
.L_x_300:
[----:B------:R-:W-:Y:S05]  /*3580*/  @P0 EXIT ;  /* 0x000000000000094d */ /* 0x000fea0003800000 */
[----:B------:R-:W3:Y:S02]  /*3590*/  LDC.64 R4, c[0x0][0x390] ;  /* 0x0000e400ff047b82 */ /* 0x000ee40000000a00 */
[----:B---3--:R-:W-:-:S05]  /*35a0*/  IMAD.WIDE.U32 R4, R0, 0x8, R4 ;  /* 0x0000000800047825 */ /* 0x008fca00078e0004 */
[----:B------:R-:W-:Y:S01]  /*35b0*/  STG.E.64 desc[UR6][R4.64], R2 ;  /* 0x0000000204007986 */ /* 0x000fe2000c101b06 */
[----:B------:R-:W-:Y:S05]  /*35c0*/  EXIT ;  /* 0x000000000000794d */ /* 0x000fea0003800000 */
.L_x_330:
        /* <DEDUP_REMOVED lines=11> */
.L_x_435:


//--------------------- .text._ZN3cub18CUB_300001_SM_10006detail6reduce28DeviceReduceSingleTileKernelINS2_10policy_hubIljN4cuda3std3__44plusIlEEE10Policy1000EN6thrust24THRUST_300001_SM_1000_NS18transform_iteratorI11is_positivoNSD_6detail15normal_iteratorINSD_10device_ptrIdEEEEllEEPljS9_llNS7_10__identityEEEvT0_T1_T2_T3_T4_T6_ --------------------------
	.section	.text._ZN3cub18CUB_300001_SM_10006detail6reduce28DeviceReduceSingleTileKernelINS2_10policy_hubIljN4cuda3std3__44plusIlEEE10Policy1000EN6thrust24THRUST_300001_SM_1000_NS18transform_iteratorI11is_positivoNSD_6detail15normal_iteratorINSD_10device_ptrIdEEEEllEEPljS9_llNS7_10__identityEEEvT0_T1_T2_T3_T4_T6_,"ax",@progbits
	.align	128
        .global         _ZN3cub18CUB_300001_SM_10006detail6reduce28DeviceReduceSingleTileKernelINS2_10policy_hubIljN4cuda3std3__44plusIlEEE10Policy1000EN6thrust24THRUST_300001_SM_1000_NS18transform_iteratorI11is_positivoNSD_6detail15normal_iteratorINSD_10device_ptrIdEEEEllEEPljS9_llNS7_10__identityEEEvT0_T1_T2_T3_T4_T6_
        .type           _ZN3cub18CUB_300001_SM_10006detail6reduce28DeviceReduceSingleTileKernelINS2_10policy_hubIljN4cuda3std3__44plusIlEEE10Policy1000EN6thrust24THRUST_300001_SM_1000_NS18transform_iteratorI11is_positivoNSD_6detail15normal_iteratorINSD_10device_ptrIdEEEEllEEPljS9_llNS7_10__identityEEEvT0_T1_T2_T3_T4_T6_,@function
        .size           _ZN3cub18CUB_300001_SM_10006detail6reduce28DeviceReduceSingleTileKernelINS2_10policy_hubIljN4cuda3std3__44plusIlEEE10Policy1000EN6thrust24THRUST_300001_SM_1000_NS18transform_iteratorI11is_positivoNSD_6detail15normal_iteratorINSD_10device_ptrIdEEEEllEEPljS9_llNS7_10__identityEEEvT0_T1_T2_T3_T4_T6_,(.L_x_436 - _ZN3cub18CUB_300001_SM_10006detail6reduce28DeviceReduceSingleTileKernelINS2_10policy_hubIljN4cuda3std3__44plusIlEEE10Policy1000EN6thrust24THRUST_300001_SM_1000_NS18transform_iteratorI11is_positivoNSD_6detail15normal_iteratorINSD_10device_ptrIdEEEEllEEPljS9_llNS7_10__identityEEEvT0_T1_T2_T3_T4_T6_)
        .other          _ZN3cub18CUB_300001_SM_10006detail6reduce28DeviceReduceSingleTileKernelINS2_10policy_hubIljN4cuda3std3__44plusIlEEE10Policy1000EN6thrust24THRUST_300001_SM_1000_NS18transform_iteratorI11is_positivoNSD_6detail15normal_iteratorINSD_10device_ptrIdEEEEllEEPljS9_llNS7_10__identityEEEvT0_T1_T2_T3_T4_T6_,@"STO_CUDA_ENTRY STV_DEFAULT"
_ZN3cub18CUB_300001_SM_10006detail6reduce28DeviceReduceSingleTileKernelINS2_10policy_hubIljN4cuda3std3__44plusIlEEE10Policy1000EN6thrust24THRUST_300001_SM_1000_NS18transform_iteratorI11is_positivoNSD_6detail15normal_iteratorINSD_10device_ptrIdEEEEllEEPljS9_llNS7_10__identityEEEvT0_T1_T2_T3_T4_T6_:
.text._ZN3cub18CUB_300001_SM_10006detail6reduce28DeviceReduceSingleTileKernelINS2_10policy_hubIljN4cuda3std3__44plusIlEEE10Policy1000EN6thrust24THRUST_300001_SM_1000_NS18transform_iteratorI11is_positivoNSD_6detail15normal_iteratorINSD_10device_ptrIdEEEEllEEPljS9_llNS7_10__identityEEEvT0_T1_T2_T3_T4_T6_:
        /* <DEDUP_REMOVED lines=13> */
.L_x_331:
[----:B------:R-:W-:Y:S01]  /*00d0*/  ISETP.GT.U32.AND P0, PT, R2, 0xdff, PT ;  /* 0x00000dff0200780c */ /* 0x000fe20003f04070 */
[----:B------:R-:W-:-:S12]  /*00e0*/  BSSY.RECONVERGENT B0, `(.L_x_332) ;  /* 0x0000305000007945 */ /* 0x000fd80003800200 */
[----:B------:R-:W-:Y:S05]  /*00f0*/  @P0 BRA `(.L_x_333) ;  /* 0x00000018002c0947 */ /* 0x000fea0003800000 */
[----:B------:R-:W0:Y:S01]  /*0100*/  S2R R37, SR_TID.X ;  /* 0x0000000000257919 */ /* 0x000e220000002100 */
[----:B------:R-:W-:Y:S01]  /*0110*/  BSSY.RECONVERGENT B1, `(.L_x_334) ;  /* 0x000000d000017945 */ /* 0x000fe20003800200 */
[----:B------:R-:W-:Y:S02]  /*0120*/  IMAD.MOV.U32 R0, RZ, RZ, RZ ;  /* 0x000000ffff007224 */ /* 0x000fe400078e00ff */
[----:B------:R-:W-:Y:S01]  /*0130*/  IMAD.MOV.U32 R3, RZ, RZ, RZ ;  /* 0x000000ffff037224 */ /* 0x000fe200078e00ff */
        /* <DEDUP_REMOVED lines=10> */
.L_x_335:
[----:B------:R-:W-:Y:S05]  /*01e0*/  BSYNC.RECONVERGENT B1 ;  /* 0x0000000000017941 */ /* 0x000fea0003800200 */
.L_x_334:
        /* <DEDUP_REMOVED lines=17> */
.L_x_340:
        /* <DEDUP_REMOVED lines=58> */
[----:B------:R-:W-:Y:S01]  /*06a0*/  IADD3 R6, P4, P5, R6, R0, R3 ;  /* 0x0000000006067210 */ /* 0x000fe20007d9e003 */
[----:B------:R-:W-:Y:S01]  /*06b0*/  DSETP.GT.AND P6, PT, R34, RZ, PT ;  /* 0x000000ff2200722a */ /* 0x000fe20003fc4000 */
[----:B------:R-:W-:-:S02]  /*06c0*/  SEL R3, RZ, 0x1, !P1 ;  /* 0x00000001ff037807 */ /* 0x000fc40004800000 */
[----:B------:R-:W-:Y:S02]  /*06d0*/  ISETP.NE.AND P1, PT, R38, RZ, PT ;  /* 0x000000ff2600720c */ /* 0x000fe40003f25270 */
[----:B------:R-:W-:Y:S02]  /*06e0*/  IADD3.X R7, PT, PT, RZ, R7, RZ, P3, P2 ;  /* 0x00000007ff077210 */ /* 0x000fe40001fe44ff */
[----:B------:R-:W-:Y:S02]  /*06f0*/  SEL R0, RZ, 0x1, !P6 ;  /* 0x00000001ff007807 */ /* 0x000fe40007000000 */
[----:B------:R-:W-:Y:S02]  /*0700*/  IADD3 R4, P6, PT, R4, 0x10000, RZ ;  /* 0x0001000004047810 */ /* 0x000fe40007fde0ff */
[----:B------:R-:W-:Y:S02]  /*0710*/  IADD3 R0, P2, P3, R0, R6, R3 ;  /* 0x0000000600007210 */ /* 0x000fe40007b5e003 */
[----:B------:R-:W-:Y:S01]  /*0720*/  IADD3.X R3, PT, PT, RZ, R7, RZ, P4, P5 ;  /* 0x00000007ff037210 */ /* 0x000fe200027ea4ff */
[----:B------:R-:W-:-:S03]  /*0730*/  IMAD.X R5, RZ, RZ, R5, P6 ;  /* 0x000000ffff057224 */ /* 0x000fc600030e0605 */
[----:B------:R-:W-:Y:S01]  /*0740*/  IADD3.X R3, PT, PT, RZ, R3, RZ, P2, P3 ;  /* 0x00000003ff037210 */ /* 0x000fe200017e64ff */
[----:B------:R-:W-:Y:S06]  /*0750*/  @P1 BRA `(.L_x_340) ;  /* 0xfffffff800e81947 */ /* 0x000fec000383ffff */
.L_x_339:
[----:B------:R-:W-:Y:S05]  /*0760*/  BSYNC.RECONVERGENT B2 ;  /* 0x0000000000027941 */ /* 0x000fea0003800200 */
.L_x_338:
        /* <DEDUP_REMOVED lines=41> */
.L_x_342:
[----:B------:R-:W-:Y:S05]  /*0a00*/  BSYNC.RECONVERGENT B2 ;  /* 0x0000000000027941 */ /* 0x000fea0003800200 */
.L_x_341:
        /* <DEDUP_REMOVED lines=25> */
.L_x_344:
[----:B------:R-:W-:Y:S05]  /*0ba0*/  BSYNC.RECONVERGENT B2 ;  /* 0x0000000000027941 */ /* 0x000fea0003800200 */
.L_x_343:
[----:B------:R-:W-:Y:S05]  /*0bb0*/  @!P0 BRA `(.L_x_337) ;  /* 0x0000000000348947 */ /* 0x000fea0003800000 */
[----:B------:R-:W0:Y:S01]  /*0bc0*/  LDC.64 R4, c[0x0][0x380] ;  /* 0x0000e000ff047b82 */ /* 0x000e220000000a00 */
[----:B------:R-:W-:Y:S02]  /*0bd0*/  IMAD.MOV R6, RZ, RZ, -R36 ;  /* 0x000000ffff067224 */ /* 0x000fe400078e0a24 */
[----:B0-----:R-:W-:-:S07]  /*0be0*/  IMAD.WIDE.U32 R4, R39, 0x8, R4 ;  /* 0x0000000827047825 */ /* 0x001fce00078e0004 */
.L_x_345:
        /* <DEDUP_REMOVED lines=10> */
.L_x_337:
[----:B------:R-:W-:Y:S05]  /*0c90*/  BSYNC.RECONVERGENT B1 ;  /* 0x0000000000017941 */ /* 0x000fea0003800200 */
.L_x_336:
        /* <DEDUP_REMOVED lines=78> */
.L_x_346:
[----:B------:R-:W-:Y:S01]  /*1180*/  LOP3.LUT R4, R37, 0x3e0, RZ, 0xc0, !PT ;  /* 0x000003e025047812 */ /* 0x000fe200078ec0ff */
[----:B------:R-:W0:Y:S03]  /*1190*/  S2R R14, SR_LANEID ;  /* 0x00000000000e7919 */ /* 0x000e260000000000 */
[----:B------:R-:W-:Y:S01]  /*11a0*/  LOP3.LUT R7, RZ, R4, RZ, 0x33, !PT ;  /* 0x00000004ff077212 */ /* 0x000fe200078e33ff */
[----:B------:R-:W-:-:S04]  /*11b0*/  VIADD R5, R4, 0x20 ;  /* 0x0000002004057836 */ /* 0x000fc80000000000 */
        /* <DEDUP_REMOVED lines=10> */
[----:B------:R-:W-:-:S07]  /*1260*/  IADD3 R8, P0, PT, R0, R9, RZ ;  /* 0x0000000900087210 */ /* 0x000fce0007f1e0ff */
[----:B------:R-:W0:Y:S01]  /*1270*/  @!P2 S2R R9, SR_CgaCtaId ;  /* 0x000000000009a919 */ /* 0x000e220000008800 */
[----:B------:R-:W-:Y:S01]  /*1280*/  IMAD.X R10, R3, 0x1, R10, P0 ;  /* 0x00000001030a7824 */ /* 0x000fe200000e060a */
[----:B------:R-:W1:Y:S01]  /*1290*/  SHFL.DOWN PT, R4, R8, 0x2, R7 ;  /* 0x0840000008047989 */ /* 0x000e6200000e0007 */
[----:B------:R-:W-:-:S03]  /*12a0*/  ISETP.GT.AND P0, PT, R6, R7, PT ;  /* 0x000000070600720c */ /* 0x000fc60003f04270 */
[----:B------:R-:W2:Y:S01]  /*12b0*/  SHFL.DOWN PT, R5, R10, 0x2, R7 ;  /* 0x084000000a057989 */ /* 0x000ea200000e0007 */
[----:B-1----:R-:W-:-:S04]  /*12c0*/  SEL R4, R4, RZ, !P0 ;  /* 0x000000ff04047207 */ /* 0x002fc80004000000 */
[----:B------:R-:W-:Y:S01]  /*12d0*/  IADD3 R6, P1, PT, R4, R8, RZ ;  /* 0x0000000804067210 */ /* 0x000fe20007f3e0ff */
[----:B------:R-:W-:Y:S01]  /*12e0*/  VIADD R4, R14, 0x4 ;  /* 0x000000040e047836 */ /* 0x000fe20000000000 */
[----:B--2---:R-:W-:-:S03]  /*12f0*/  SEL R5, R5, RZ, !P0 ;  /* 0x000000ff05057207 */ /* 0x004fc60004000000 */
[----:B------:R-:W1:Y:S01]  /*1300*/  SHFL.DOWN PT, R0, R6, 0x4, R7 ;  /* 0x0880000006007989 */ /* 0x000e6200000e0007 */
[----:B------:R-:W-:Y:S01]  /*1310*/  ISETP.GT.AND P0, PT, R4, R7, PT ;  /* 0x000000070400720c */ /* 0x000fe20003f04270 */
[----:B------:R-:W-:Y:S02]  /*1320*/  IMAD.X R12, R5, 0x1, R10, P1 ;  /* 0x00000001050c7824 */ /* 0x000fe400008e060a */
[----:B------:R-:W-:-:S03]  /*1330*/  VIADD R4, R14, 0x8 ;  /* 0x000000080e047836 */ /* 0x000fc60000000000 */
[----:B------:R-:W2:Y:S01]  /*1340*/  SHFL.DOWN PT, R3, R12, 0x4, R7 ;  /* 0x088000000c037989 */ /* 0x000ea200000e0007 */
[----:B-1----:R-:W-:-:S04]  /*1350*/  SEL R0, R0, RZ, !P0 ;  /* 0x000000ff00007207 */ /* 0x002fc80004000000 */
[----:B------:R-:W-:Y:S02]  /*1360*/  IADD3 R8, P1, PT, R0, R6, RZ ;  /* 0x0000000600087210 */ /* 0x000fe40007f3e0ff */
[----:B--2---:R-:W-:-:S03]  /*1370*/  SEL R3, R3, RZ, !P0 ;  /* 0x000000ff03037207 */ /* 0x004fc60004000000 */
[----:B------:R-:W1:Y:S01]  /*1380*/  SHFL.DOWN PT, R0, R8, 0x8, R7 ;  /* 0x0900000008007989 */ /* 0x000e6200000e0007 */
[----:B------:R-:W-:Y:S01]  /*1390*/  ISETP.GT.AND P0, PT, R4, R7, PT ;  /* 0x000000070400720c */ /* 0x000fe20003f04270 */
[----:B------:R-:W-:Y:S02]  /*13a0*/  VIADD R4, R14, 0x10 ;  /* 0x000000100e047836 */ /* 0x000fe40000000000 */
[----:B------:R-:W-:-:S05]  /*13b0*/  IMAD.X R10, R3, 0x1, R12, P1 ;  /* 0x00000001030a7824 */ /* 0x000fca00008e060c */
[----:B------:R-:W2:Y:S01]  /*13c0*/  SHFL.DOWN PT, R3, R10, 0x8, R7 ;  /* 0x090000000a037989 */ /* 0x000ea200000e0007 */
[----:B-1----:R-:W-:-:S04]  /*13d0*/  SEL R0, R0, RZ, !P0 ;  /* 0x000000ff00007207 */ /* 0x002fc80004000000 */
[----:B------:R-:W-:Y:S02]  /*13e0*/  IADD3 R5, P1, PT, R0, R8, RZ ;  /* 0x0000000800057210 */ /* 0x000fe40007f3e0ff */
[----:B------:R-:W-:Y:S02]  /*13f0*/  @!P2 SHF.R.U32.HI R8, RZ, 0x2, R37 ;  /* 0x00000002ff08a819 */ /* 0x000fe40000011625 */
[----:B--2---:R-:W-:Y:S01]  /*1400*/  SEL R3, R3, RZ, !P0 ;  /* 0x000000ff03037207 */ /* 0x004fe20004000000 */
[----:B------:R-:W1:Y:S01]  /*1410*/  SHFL.DOWN PT, R0, R5, 0x10, R7 ;  /* 0x0a00000005007989 */ /* 0x000e6200000e0007 */
[----:B------:R-:W-:Y:S02]  /*1420*/  ISETP.GT.AND P0, PT, R4, R7, PT ;  /* 0x000000070400720c */ /* 0x000fe40003f04270 */
[----:B------:R-:W-:Y:S01]  /*1430*/  @!P2 MOV R4, 0x400 ;  /* 0x000004000004a802 */ /* 0x000fe20000000f00 */
[----:B------:R-:W-:Y:S01]  /*1440*/  IMAD.X R6, R3, 0x1, R10, P1 ;  /* 0x0000000103067824 */ /* 0x000fe200008e060a */
[----:B------:R-:W-:-:S02]  /*1450*/  @!P2 LOP3.LUT R8, R8, 0xf8, RZ, 0xc0, !PT ;  /* 0x000000f80808a812 */ /* 0x000fc400078ec0ff */
[----:B0-----:R-:W-:Y:S02]  /*1460*/  @!P2 LEA R9, R9, R4, 0x18 ;  /* 0x000000040909a211 */ /* 0x001fe400078ec0ff */
[----:B------:R-:W0:Y:S03]  /*1470*/  SHFL.DOWN PT, R3, R6, 0x10, R7 ;  /* 0x0a00000006037989 */ /* 0x000e2600000e0007 */
[----:B------:R-:W-:Y:S01]  /*1480*/  @!P2 IMAD.IADD R9, R8, 0x1, R9 ;  /* 0x000000010809a824 */ /* 0x000fe200078e0209 */
[----:B-1----:R-:W-:-:S04]  /*1490*/  SEL R0, R0, RZ, !P0 ;  /* 0x000000ff00007207 */ /* 0x002fc80004000000 */
[----:B------:R-:W-:Y:S02]  /*14a0*/  IADD3 R4, P1, PT, R0, R5, RZ ;  /* 0x0000000500047210 */ /* 0x000fe40007f3e0ff */
[----:B0-----:R-:W-:Y:S02]  /*14b0*/  SEL R3, R3, RZ, !P0 ;  /* 0x000000ff03037207 */ /* 0x001fe40004000000 */
[----:B------:R-:W-:-:S03]  /*14c0*/  ISETP.NE.AND P0, PT, R37, RZ, PT ;  /* 0x000000ff2500720c */ /* 0x000fc60003f05270 */
        /* <DEDUP_REMOVED lines=10> */
[----:B------:R-:W-:Y:S01]  /*1570*/  ISETP.GT.U32.AND P6, PT, R2, 0x1a0, PT ;  /* 0x000001a00200780c */ /* 0x000fe20003fc4070 */
[----:B-1----:R-:W-:-:S09]  /*1580*/  ULEA UR4, UR5, UR4, 0x18 ;  /* 0x0000000405047291 */ /* 0x002fd2000f8ec0ff */
[----:B0-----:R-:W0:Y:S04]  /*1590*/  LDS.128 R8, [UR4+0x20] ;  /* 0x00002004ff087984 */ /* 0x001e280008000c00 */
[----:B------:R-:W1:Y:S04]  /*15a0*/  LDS.64 R6, [UR4+0x18] ;  /* 0x00001804ff067984 */ /* 0x000e680008000a00 */
[----:B------:R-:W2:Y:S04]  /*15b0*/  LDS.128 R12, [UR4+0x30] ;  /* 0x00003004ff0c7984 */ /* 0x000ea80008000c00 */
[----:B------:R-:W3:Y:S04]  /*15c0*/  LDS.128 R16, [UR4+0x40] ;  /* 0x00004004ff107984 */ /* 0x000ee80008000c00 */
[----:B------:R-:W4:Y:S04]  /*15d0*/  LDS.128 R20, [UR4+0x50] ;  /* 0x00005004ff147984 */ /* 0x000f280008000c00 */
[----:B------:R-:W5:Y:S04]  /*15e0*/  LDS.128 R24, [UR4+0x60] ;  /* 0x00006004ff187984 */ /* 0x000f680008000c00 */
[----:B------:R-:W5:Y:S01]  /*15f0*/  LDS.128 R28, [UR4+0x70] ;  /* 0x00007004ff1c7984 */ /* 0x000f620008000c00 */
[----:B0-----:R-:W-:-:S02]  /*1600*/  SEL R5, R8, RZ, P2 ;  /* 0x000000ff08057207 */ /* 0x001fc40001000000 */
[----:B------:R-:W-:Y:S02]  /*1610*/  SEL R32, R9, RZ, P2 ;  /* 0x000000ff09207207 */ /* 0x000fe40001000000 */
[----:B-1----:R-:W-:Y:S02]  /*1620*/  SEL R0, R6, RZ, P1 ;  /* 0x000000ff06007207 */ /* 0x002fe40000800000 */
[----:B------:R-:W-:Y:S02]  /*1630*/  SEL R33, R7, RZ, P1 ;  /* 0x000000ff07217207 */ /* 0x000fe40000800000 */
[----:B------:R-:W-:Y:S02]  /*1640*/  IADD3 R0, P3, P4, R5, R0, R4 ;  /* 0x0000000005007210 */ /* 0x000fe40007c7e004 */
[----:B------:R-:W0:Y:S01]  /*1650*/  LDS.128 R4, [UR4+0x80] ;  /* 0x00008004ff047984 */ /* 0x000e220008000c00 */
[C---:B------:R-:W-:Y:S02]  /*1660*/  ISETP.GT.U32.AND P1, PT, R2.reuse, 0x60, PT ;  /* 0x000000600200780c */ /* 0x040fe40003f24070 */
[----:B------:R-:W-:-:S02]  /*1670*/  ISETP.GT.U32.AND P2, PT, R2, 0x80, PT ;  /* 0x000000800200780c */ /* 0x000fc40003f44070 */
[----:B------:R-:W-:Y:S02]  /*1680*/  SEL R9, R10, RZ, P1 ;  /* 0x000000ff0a097207 */ /* 0x000fe40000800000 */
[----:B------:R-:W-:Y:S02]  /*1690*/  SEL R11, R11, RZ, P1 ;  /* 0x000000ff0b0b7207 */ /* 0x000fe40000800000 */
[----:B--2---:R-:W-:Y:S02]  /*16a0*/  SEL R8, R12, RZ, P2 ;  /* 0x000000ff0c087207 */ /* 0x004fe40001000000 */
[----:B------:R-:W-:Y:S02]  /*16b0*/  SEL R10, R13, RZ, P2 ;  /* 0x000000ff0d0a7207 */ /* 0x000fe40001000000 */
[C---:B------:R-:W-:Y:S02]  /*16c0*/  ISETP.GT.U32.AND P1, PT, R2.reuse, 0xa0, PT ;  /* 0x000000a00200780c */ /* 0x040fe40003f24070 */
[----:B------:R-:W-:-:S02]  /*16d0*/  ISETP.GT.U32.AND P2, PT, R2, 0xc0, PT ;  /* 0x000000c00200780c */ /* 0x000fc40003f44070 */
[----:B------:R-:W-:Y:S02]  /*16e0*/  IADD3.X R12, PT, PT, R32, R33, R3, P3, P4 ;  /* 0x00000021200c7210 */ /* 0x000fe40001fe8403 */
[----:B------:R-:W-:Y:S02]  /*16f0*/  IADD3 R8, P3, P4, R8, R0, R9 ;  /* 0x0000000008087210 */ /* 0x000fe40007c7e009 */
[----:B------:R-:W-:Y:S02]  /*1700*/  SEL R3, R14, RZ, P1 ;  /* 0x000000ff0e037207 */ /* 0x000fe40000800000 */
[----:B---3--:R-:W-:Y:S02]  /*1710*/  SEL R0, R16, RZ, P2 ;  /* 0x000000ff10007207 */ /* 0x008fe40001000000 */
[----:B------:R-:W-:Y:S02]  /*1720*/  SEL R14, R15, RZ, P1 ;  /* 0x000000ff0f0e7207 */ /* 0x000fe40000800000 */
[----:B------:R-:W-:-:S02]  /*1730*/  ISETP.GT.U32.AND P1, PT, R2, 0xe0, PT ;  /* 0x000000e00200780c */ /* 0x000fc40003f24070 */
[----:B------:R-:W-:Y:S02]  /*1740*/  IADD3.X R10, PT, PT, R10, R12, R11, P3, P4 ;  /* 0x0000000c0a0a7210 */ /* 0x000fe40001fe840b */
[----:B------:R-:W-:Y:S02]  /*1750*/  SEL R9, R17, RZ, P2 ;  /* 0x000000ff11097207 */ /* 0x000fe40001000000 */
[----:B------:R-:W-:Y:S02]  /*1760*/  IADD3 R0, P3, P4, R0, R8, R3 ;  /* 0x0000000800007210 */ /* 0x000fe40007c7e003 */
[----:B------:R-:W-:Y:S02]  /*1770*/  ISETP.GT.U32.AND P2, PT, R2, 0x100, PT ;  /* 0x000001000200780c */ /* 0x000fe40003f44070 */
[----:B------:R-:W-:Y:S02]  /*1780*/  SEL R3, R18, RZ, P1 ;  /* 0x000000ff12037207 */ /* 0x000fe40000800000 */
[----:B------:R-:W-:-:S02]  /*1790*/  SEL R19, R19, RZ, P1 ;  /* 0x000000ff13137207 */ /* 0x000fc40000800000 */
[----:B------:R-:W-:Y:S02]  /*17a0*/  ISETP.GT.U32.AND P1, PT, R2, 0x120, PT ;  /* 0x000001200200780c */ /* 0x000fe40003f24070 */
[----:B------:R-:W-:Y:S02]  /*17b0*/  IADD3.X R9, PT, PT, R9, R10, R14, P3, P4 ;  /* 0x0000000a09097210 */ /* 0x000fe40001fe840e */
[----:B----4-:R-:W-:Y:S02]  /*17c0*/  SEL R8, R20, RZ, P2 ;  /* 0x000000ff14087207 */ /* 0x010fe40001000000 */
[----:B------:R-:W-:Y:S02]  /*17d0*/  SEL R10, R21, RZ, P2 ;  /* 0x000000ff150a7207 */ /* 0x000fe40001000000 */
[----:B------:R-:W-:Y:S02]  /*17e0*/  ISETP.GT.U32.AND P2, PT, R2, 0x140, PT ;  /* 0x000001400200780c */ /* 0x000fe40003f44070 */
[----:B------:R-:W-:-:S02]  /*17f0*/  SEL R11, R22, RZ, P1 ;  /* 0x000000ff160b7207 */ /* 0x000fc40000800000 */
[----:B------:R-:W-:Y:S02]  /*1800*/  SEL R22, R23, RZ, P1 ;  /* 0x000000ff17167207 */ /* 0x000fe40000800000 */
[----:B------:R-:W-:Y:S02]  /*1810*/  IADD3 R8, P3, P4, R8, R0, R3 ;  /* 0x0000000008087210 */ /* 0x000fe40007c7e003 */
[----:B------:R-:W-:Y:S02]  /*1820*/  ISETP.GT.U32.AND P1, PT, R2, 0x160, PT ;  /* 0x000001600200780c */ /* 0x000fe40003f24070 */
[----:B-----5:R-:W-:Y:S02]  /*1830*/  SEL R0, R24, RZ, P2 ;  /* 0x000000ff18007207 */ /* 0x020fe40001000000 */
[----:B------:R-:W-:Y:S02]  /*1840*/  IADD3.X R10, PT, PT, R10, R9, R19, P3, P4 ;  /* 0x000000090a0a7210 */ /* 0x000fe40001fe8413 */
[----:B------:R-:W-:-:S02]  /*1850*/  SEL R3, R26, RZ, P1 ;  /* 0x000000ff1a037207 */ /* 0x000fc40000800000 */
[----:B------:R-:W-:Y:S02]  /*1860*/  SEL R27, R27, RZ, P1 ;  /* 0x000000ff1b1b7207 */ /* 0x000fe40000800000 */
[----:B------:R-:W-:Y:S02]  /*1870*/  SEL R9, R25, RZ, P2 ;  /* 0x000000ff19097207 */ /* 0x000fe40001000000 */
[----:B------:R-:W-:Y:S02]  /*1880*/  IADD3 R0, P1, P3, R0, R8, R11 ;  /* 0x0000000800007210 */ /* 0x000fe40007b3e00b */
[----:B------:R-:W-:Y:S02]  /*1890*/  SEL R8, R28, RZ, P5 ;  /* 0x000000ff1c087207 */ /* 0x000fe40002800000 */
[----:B------:R-:W-:Y:S02]  /*18a0*/  ISETP.GT.U32.AND P2, PT, R2, 0x1c0, PT ;  /* 0x000001c00200780c */ /* 0x000fe40003f44070 */
[----:B------:R-:W-:-:S02]  /*18b0*/  IADD3.X R9, PT, PT, R9, R10, R22, P1, P3 ;  /* 0x0000000a09097210 */ /* 0x000fc40000fe6416 */
[----:B------:R-:W-:Y:S02]  /*18c0*/  IADD3 R8, P3, P4, R8, R0, R3 ;  /* 0x0000000008087210 */ /* 0x000fe40007c7e003 */
[----:B------:R-:W-:Y:S02]  /*18d0*/  SEL R0, R30, RZ, P6 ;  /* 0x000000ff1e007207 */ /* 0x000fe40003000000 */
[----:B0-----:R-:W-:Y:S02]  /*18e0*/  SEL R3, R4, RZ, P2 ;  /* 0x000000ff04037207 */ /* 0x001fe40001000000 */
[----:B------:R-:W-:Y:S02]  /*18f0*/  ISETP.GT.U32.AND P1, PT, R2, 0x1e0, PT ;  /* 0x000001e00200780c */ /* 0x000fe40003f24070 */
        /* <DEDUP_REMOVED lines=11> */
.L_x_333:
        /* <DEDUP_REMOVED lines=19> */
[----:B------:R-:W-:Y:S01]  /*1ae0*/  IADD3 R43, P2, P3, R43, R4, R3 ;  /* 0x000000042b2b7210 */ /* 0x000fe20007b5e003 */
[----:B------:R-:W-:Y:S01]  /*1af0*/  DSETP.GT.AND P1, PT, R14, RZ, PT ;  /* 0x000000ff0e00722a */ /* 0x000fe20003f24000 */
[----:B------:R-:W-:Y:S02]  /*1b00*/  SEL R3, RZ, 0x1, !P0 ;  /* 0x00000001ff037807 */ /* 0x000fe40004000000 */
[----:B------:R-:W-:Y:S01]  /*1b10*/  SEL R4, RZ, 0x1, !P4 ;  /* 0x00000001ff047807 */ /* 0x000fe20006000000 */
[----:B------:R-:W-:-:S03]  /*1b20*/  DSETP.GT.AND P5, PT, R16, RZ, PT ;  /* 0x000000ff1000722a */ /* 0x000fc60003fa4000 */
[----:B------:R-:W-:Y:S02]  /*1b30*/  IADD3 R43, P0, P4, R4, R43, R3 ;  /* 0x0000002b042b7210 */ /* 0x000fe40007c1e003 */
[----:B------:R-:W-:Y:S02]  /*1b40*/  SEL R3, RZ, 0x1, !P1 ;  /* 0x00000001ff037807 */ /* 0x000fe40004800000 */
[----:B------:R-:W-:Y:S02]  /*1b50*/  ISETP.GE.U32.AND P1, PT, R22, 0xe00, PT ;  /* 0x00000e001600780c */ /* 0x000fe40003f26070 */
[----:B------:R-:W-:Y:S02]  /*1b60*/  SEL R8, RZ, 0x1, !P5 ;  /* 0x00000001ff087807 */ /* 0x000fe40006800000 */
[----:B------:R-:W-:Y:S02]  /*1b70*/  IADD3.X R4, PT, PT, RZ, RZ, RZ, P2, P3 ;  /* 0x000000ffff047210 */ /* 0x000fe400017e64ff */
[----:B------:R-:W-:Y:S01]  /*1b80*/  IADD3 R43, P2, P3, R8, R43, R3 ;  /* 0x0000002b082b7210 */ /* 0x000fe20007b5e003 */
[----:B------:R-:W-:Y:S01]  /*1b90*/  IMAD.MOV.U32 R3, RZ, RZ, 0xe00 ;  /* 0x00000e00ff037424 */ /* 0x000fe200078e00ff */
[----:B------:R-:W-:-:S04]  /*1ba0*/  IADD3.X R4, PT, PT, RZ, R4, RZ, P0, P4 ;  /* 0x00000004ff047210 */ /* 0x000fc800007e84ff */
[----:B------:R-:W-:Y:S01]  /*1bb0*/  IADD3.X R4, PT, PT, RZ, R4, RZ, P2, P3 ;  /* 0x00000004ff047210 */ /* 0x000fe200017e64ff */
[----:B------:R-:W-:Y:S06]  /*1bc0*/  @!P1 BRA `(.L_x_348) ;  /* 0x00000000009c9947 */ /* 0x000fec0003800000 */
[----:B------:R-:W0:Y:S01]  /*1bd0*/  LDC R23, c[0x0][0x398] ;  /* 0x0000e600ff177b82 */ /* 0x000e220000000800 */
[----:B------:R-:W-:-:S07]  /*1be0*/  IMAD.MOV.U32 R3, RZ, RZ, 0xe00 ;  /* 0x00000e00ff037424 */ /* 0x000fce00078e00ff */
.L_x_350:
[----:B------:R-:W-:-:S05]  /*1bf0*/  IMAD.WIDE.U32 R8, R3, 0x8, R6 ;  /* 0x0000000803087825 */ /* 0x000fca00078e0006 */
        /* <DEDUP_REMOVED lines=29> */
[----:B------:R-:W-:Y:S02]  /*1dd0*/  ISETP.GE.U32.AND P0, PT, R5, 0xe00, PT ;  /* 0x00000e000500780c */ /* 0x000fe40003f06070 */
[----:B------:R-:W-:-:S05]  /*1de0*/  IADD3 R43, P1, PT, R43, R8, RZ ;  /* 0x000000082b2b7210 */ /* 0x000fca0007f3e0ff */
[----:B------:R-:W-:-:S06]  /*1df0*/  IMAD.X R4, RZ, RZ, R4, P1 ;  /* 0x000000ffff047224 */ /* 0x000fcc00008e0604 */
[----:B------:R-:W-:Y:S05]  /*1e00*/  @!P0 BRA `(.L_x_349) ;  /* 0x0000000c009c8947 */ /* 0x000fea0003800000 */
[----:B------:R-:W-:-:S05]  /*1e10*/  VIADD R3, R3, 0xe00 ;  /* 0x00000e0003037836 */ /* 0x000fca0000000000 */
[----:B------:R-:W-:-:S13]  /*1e20*/  ISETP.GT.U32.AND P0, PT, R3, R22, PT ;  /* 0x000000160300720c */ /* 0x000fda0003f04070 */
[----:B------:R-:W-:Y:S05]  /*1e30*/  @!P0 BRA `(.L_x_350) ;  /* 0xfffffffc006c8947 */ /* 0x000fea000383ffff */
.L_x_348:
[----:B------:R-:W-:Y:S01]  /*1e40*/  IMAD.IADD R5, R2, 0x1, -R3 ;  /* 0x0000000102057824 */ /* 0x000fe200078e0a03 */
[----:B------:R-:W-:Y:S04]  /*1e50*/  BSSY.RECONVERGENT B1, `(.L_x_349) ;  /* 0x00000e2000017945 */ /* 0x000fe80003800200 */
[----:B------:R-:W-:-:S04]  /*1e60*/  ISETP.GE.AND P0, PT, R0, R5, PT ;  /* 0x000000050000720c */ /* 0x000fc80003f06270 */
[----:B------:R-:W-:-:S13]  /*1e70*/  ISETP.GE.U32.OR P0, PT, R3, R2, P0 ;  /* 0x000000020300720c */ /* 0x000fda0000706470 */
[----:B------:R-:W-:Y:S05]  /*1e80*/  @P0 BRA `(.L_x_351) ;  /* 0x0000000c00780947 */ /* 0x000fea0003800000 */
[----:B------:R-:W-:Y:S01]  /*1e90*/  LOP3.LUT R5, RZ, R0, RZ, 0x33, !PT ;  /* 0x00000000ff057212 */ /* 0x000fe200078e33ff */
[----:B------:R-:W-:Y:S01]  /*1ea0*/  BSSY.RECONVERGENT B2, `(.L_x_352) ;  /* 0x0000073000027945 */ /* 0x000fe20003800200 */
[----:B------:R-:W-:Y:S02]  /*1eb0*/  IMAD.MOV.U32 R42, RZ, RZ, R0 ;  /* 0x000000ffff2a7224 */ /* 0x000fe400078e0000 */
[----:B------:R-:W-:-:S04]  /*1ec0*/  IADD3 R5, PT, PT, -R3, R2, R5 ;  /* 0x0000000203057210 */ /* 0x000fc80007ffe105 */
[C---:B------:R-:W-:Y:S02]  /*1ed0*/  ISETP.GE.U32.AND P0, PT, R5.reuse, 0x1e00, PT ;  /* 0x00001e000500780c */ /* 0x040fe40003f06070 */
[----:B------:R-:W-:-:S04]  /*1ee0*/  LEA.HI R5, R5, 0x1, RZ, 0x17 ;  /* 0x0000000105057811 */ /* 0x000fc800078fb8ff */
[----:B------:R-:W-:-:S07]  /*1ef0*/  LOP3.LUT R40, R5, 0xf, RZ, 0xc0, !PT ;  /* 0x0000000f05287812 */ /* 0x000fce00078ec0ff */
[----:B------:R-:W-:Y:S05]  /*1f00*/  @!P0 BRA `(.L_x_353) ;  /* 0x0000000400b08947 */ /* 0x000fea0003800000 */
[----:B------:R-:W0:Y:S01]  /*1f10*/  LDC.64 R6, c[0x0][0x380] ;  /* 0x0000e000ff067b82 */ /* 0x000e220000000a00 */
[----:B------:R-:W-:Y:S01]  /*1f20*/  LOP3.LUT R2, R5, 0xfffff0, RZ, 0xc0, !PT ;  /* 0x00fffff005027812 */ /* 0x000fe200078ec0ff */
[----:B------:R-:W-:Y:S01]  /*1f30*/  BSSY.RECONVERGENT B3, `(.L_x_354) ;  /* 0x0000068000037945 */ /* 0x000fe20003800200 */
[C---:B------:R-:W-:Y:S01]  /*1f40*/  LOP3.LUT R42, R0.reuse, 0x1000, RZ, 0xfc, !PT ;  /* 0x00001000002a7812 */ /* 0x040fe200078efcff */
[----:B------:R-:W-:Y:S02]  /*1f50*/  IMAD.IADD R41, R0, 0x1, R3 ;  /* 0x0000000100297824 */ /* 0x000fe400078e0203 */
[----:B------:R-:W-:-:S07]  /*1f60*/  IMAD.MOV R2, RZ, RZ, -R2 ;  /* 0x000000ffff027224 */ /* 0x000fce00078e0a02 */
.L_x_355:
[C---:B------:R-:W-:Y:S02]  /*1f70*/  VIADD R35, R41.reuse, 0x200 ;  /* 0x0000020029237836 */ /* 0x040fe40000000000 */
[----:B0-----:R-:W-:-:S04]  /*1f80*/  IMAD.WIDE.U32 R36, R41, 0x8, R6 ;  /* 0x0000000829247825 */ /* 0x001fc800078e0006 */
[----:B------:R-:W-:Y:S02]  /*1f90*/  VIADD R33, R41, 0x400 ;  /* 0x0000040029217836 */ /* 0x000fe40000000000 */
[--C-:B------:R-:W-:Y:S01]  /*1fa0*/  IMAD.WIDE.U32 R34, R35, 0x8, R6.reuse ;  /* 0x0000000823227825 */ /* 0x100fe200078e0006 */
[----:B------:R-:W2:Y:S03]  /*1fb0*/  LDG.E.64 R36, desc[UR6][R36.64] ;  /* 0x0000000624247981 */ /* 0x000ea6000c1e1b00 */
[C---:B------:R-:W-:Y:S02]  /*1fc0*/  VIADD R31, R41.reuse, 0x600 ;  /* 0x00000600291f7836 */ /* 0x040fe40000000000 */
[----:B------:R-:W-:Y:S01]  /*1fd0*/  VIADD R27, R41, 0xa00 ;  /* 0x00000a00291b7836 */ /* 0x000fe20000000000 */
[----:B------:R-:W3:Y:S01]  /*1fe0*/  LDG.E.64 R34, desc[UR6][R34.64] ;  /* 0x0000000622227981 */ /* 0x000ee2000c1e1b00 */
[----:B------:R-:W-:-:S04]  /*1ff0*/  IMAD.WIDE.U32 R32, R33, 0x8, R6 ;  /* 0x0000000821207825 */ /* 0x000fc800078e0006 */
[----:B------:R-:W-:Y:S02]  /*2000*/  VIADD R29, R41, 0x800 ;  /* 0x00000800291d7836 */ /* 0x000fe40000000000 */
[--C-:B------:R-:W-:Y:S01]  /*2010*/  IMAD.WIDE.U32 R30, R31, 0x8, R6.reuse ;  /* 0x000000081f1e7825 */ /* 0x100fe200078e0006 */
[----:B------:R-:W4:Y:S03]  /*2020*/  LDG.E.64 R32, desc[UR6][R32.64] ;  /* 0x0000000620207981 */ /* 0x000f26000c1e1b00 */
[----:B------:R-:W-:Y:S02]  /*2030*/  IMAD.WIDE.U32 R26, R27, 0x8, R6 ;  /* 0x000000081b1a7825 */ /* 0x000fe400078e0006 */
[----:B------:R-:W5:Y:S02]  /*2040*/  LDG.E.64 R30, desc[UR6][R30.64] ;  /* 0x000000061e1e7981 */ /* 0x000f64000c1e1b00 */
[----:B------:R-:W-:-:S02]  /*2050*/  VIADD R25, R41, 0xc00 ;  /* 0x00000c0029197836 */ /* 0x000fc40000000000 */
[--C-:B------:R-:W-:Y:S01]  /*2060*/  IMAD.WIDE.U32 R28, R29, 0x8, R6.reuse ;  /* 0x000000081d1c7825 */ /* 0x100fe200078e0006 */
[----:B------:R-:W5:Y:S03]  /*2070*/  LDG.E.64 R26, desc[UR6][R26.64] ;  /* 0x000000061a1a7981 */ /* 0x000f66000c1e1b00 */
[----:B------:R-:W-:Y:S02]  /*2080*/  VIADD R23, R41, 0xe00 ;  /* 0x00000e0029177836 */ /* 0x000fe40000000000 */
[--C-:B------:R-:W-:Y:S01]  /*2090*/  IMAD.WIDE.U32 R24, R25, 0x8, R6.reuse ;  /* 0x0000000819187825 */ /* 0x100fe200078e0006 */
[----:B------:R-:W5:Y:S03]  /*20a0*/  LDG.E.64 R28, desc[UR6][R28.64] ;  /* 0x000000061c1c7981 */ /* 0x000f66000c1e1b00 */
[----:B------:R-:W-:-:S02]  /*20b0*/  IMAD.WIDE.U32 R22, R23, 0x8, R6 ;  /* 0x0000000817167825 */ /* 0x000fc400078e0006 */
[----:B------:R-:W5:Y:S02]  /*20c0*/  LDG.E.64 R24, desc[UR6][R24.64] ;  /* 0x0000000618187981 */ /* 0x000f64000c1e1b00 */
[C---:B------:R-:W-:Y:S02]  /*20d0*/  VIADD R21, R41.reuse, 0x1000 ;  /* 0x0000100029157836 */ /* 0x040fe40000000000 */
[----:B------:R-:W-:Y:S01]  /*20e0*/  VIADD R19, R41, 0x1200 ;  /* 0x0000120029137836 */ /* 0x000fe20000000000 */
[----:B------:R-:W5:Y:S01]  /*20f0*/  LDG.E.64 R22, desc[UR6][R22.64] ;  /* 0x0000000616167981 */ /* 0x000f62000c1e1b00 */
[----:B------:R-:W-:-:S04]  /*2100*/  IMAD.WIDE.U32 R20, R21, 0x8, R6 ;  /* 0x0000000815147825 */ /* 0x000fc800078e0006 */
[----:B------:R-:W-:Y:S02]  /*2110*/  VIADD R17, R41, 0x1400 ;  /* 0x0000140029117836 */ /* 0x000fe40000000000 */
[--C-:B------:R-:W-:Y:S01]  /*2120*/  IMAD.WIDE.U32 R18, R19, 0x8, R6.reuse ;  /* 0x0000000813127825 */ /* 0x100fe200078e0006 */
[----:B------:R-:W5:Y:S03]  /*2130*/  LDG.E.64 R20, desc[UR6][R20.64] ;  /* 0x0000000614147981 */ /* 0x000f66000c1e1b00 */
[----:B------:R-:W-:Y:S02]  /*2140*/  VIADD R15, R41, 0x1600 ;  /* 0x00001600290f7836 */ /* 0x000fe40000000000 */
[----:B------:R-:W-:Y:S01]  /*2150*/  IMAD.WIDE.U32 R16, R17, 0x8, R6 ;  /* 0x0000000811107825 */ /* 0x000fe200078e0006 */
[----:B------:R-:W5:Y:S03]  /*2160*/  LDG.E.64 R18, desc[UR6][R18.64] ;  /* 0x0000000612127981 */ /* 0x000f66000c1e1b00 */
        /* <DEDUP_REMOVED lines=15> */
[----:B------:R-:W-:Y:S02]  /*2260*/  VIADD R2, R2, 0x10 ;  /* 0x0000001002027836 */ /* 0x000fe40000000000 */
[----:B------:R-:W-:Y:S02]  /*2270*/  VIADD R42, R42, 0x2000 ;  /* 0x000020002a2a7836 */ /* 0x000fe40000000000 */
[----:B------:R-:W-:Y:S01]  /*2280*/  VIADD R41, R41, 0x2000 ;  /* 0x0000200029297836 */ /* 0x000fe20000000000 */
[----:B--2---:R-:W-:-:S02]  /*2290*/  DSETP.GT.AND P0, PT, R36, RZ, PT ;  /* 0x000000ff2400722a */ /* 0x004fc40003f04000 */
[----:B---3--:R-:W-:Y:S02]  /*22a0*/  DSETP.GT.AND P1, PT, R34, RZ, PT ;  /* 0x000000ff2200722a */ /* 0x008fe40003f24000 */
[----:B----4-:R-:W-:Y:S02]  /*22b0*/  DSETP.GT.AND P3, PT, R32, RZ, PT ;  /* 0x000000ff2000722a */ /* 0x010fe40003f64000 */
[----:B------:R-:W-:Y:S01]  /*22c0*/  SEL R33, RZ, 0x1, !P0 ;  /* 0x00000001ff217807 */ /* 0x000fe20004000000 */
[----:B-----5:R-:W-:Y:S01]  /*22d0*/  DSETP.GT.AND P0, PT, R30, RZ, PT ;  /* 0x000000ff1e00722a */ /* 0x020fe20003f04000 */
[----:B------:R-:W-:Y:S01]  /*22e0*/  SEL R32, RZ, 0x1, !P1 ;  /* 0x00000001ff207807 */ /* 0x000fe20004800000 */
[----:B------:R-:W-:-:S03]  /*22f0*/  DSETP.GT.AND P6, PT, R26, RZ, PT ;  /* 0x000000ff1a00722a */ /* 0x000fc60003fc4000 */
[----:B------:R-:W-:Y:S01]  /*2300*/  IADD3 R43, P2, P4, R32, R43, R33 ;  /* 0x0000002b202b7210 */ /* 0x000fe20007c5e021 */
[----:B------:R-:W-:Y:S01]  /*2310*/  DSETP.GT.AND P5, PT, R28, RZ, PT ;  /* 0x000000ff1c00722a */ /* 0x000fe20003fa4000 */
[----:B------:R-:W-:Y:S02]  /*2320*/  SEL R29, RZ, 0x1, !P3 ;  /* 0x00000001ff1d7807 */ /* 0x000fe40005800000 */
[----:B------:R-:W-:Y:S01]  /*2330*/  SEL R28, RZ, 0x1, !P0 ;  /* 0x00000001ff1c7807 */ /* 0x000fe20004000000 */
[----:B------:R-:W-:Y:S01]  /*2340*/  DSETP.GT.AND P3, PT, R24, RZ, PT ;  /* 0x000000ff1800722a */ /* 0x000fe20003f64000 */
[----:B------:R-:W-:Y:S01]  /*2350*/  SEL R24, RZ, 0x1, !P6 ;  /* 0x00000001ff187807 */ /* 0x000fe20007000000 */
[----:B------:R-:W-:Y:S01]  /*2360*/  DSETP.GT.AND P6, PT, R22, RZ, PT ;  /* 0x000000ff1600722a */ /* 0x000fe20003fc4000 */
[----:B------:R-:W-:Y:S02]  /*2370*/  IADD3 R26, P1, P0, R28, R43, R29 ;  /* 0x0000002b1c1a7210 */ /* 0x000fe4000783e01d */
[----:B------:R-:W-:-:S02]  /*2380*/  SEL R25, RZ, 0x1, !P5 ;  /* 0x00000001ff197807 */ /* 0x000fc40006800000 */
[----:B------:R-:W-:Y:S02]  /*2390*/  IADD3.X R23, PT, PT, RZ, R4, RZ, P2, P4 ;  /* 0x00000004ff177210 */ /* 0x000fe400017e84ff */
[----:B------:R-:W-:Y:S01]  /*23a0*/  SEL R4, RZ, 0x1, !P6 ;  /* 0x00000001ff047807 */ /* 0x000fe20007000000 */
[----:B------:R-:W-:Y:S01]  /*23b0*/  DSETP.GT.AND P2, PT, R20, RZ, PT ;  /* 0x000000ff1400722a */ /* 0x000fe20003f44000 */
[----:B------:R-:W-:Y:S02]  /*23c0*/  IADD3 R22, P4, P5, R24, R26, R25 ;  /* 0x0000001a18167210 */ /* 0x000fe40007d9e019 */
[----:B------:R-:W-:Y:S01]  /*23d0*/  SEL R21, RZ, 0x1, !P3 ;  /* 0x00000001ff157807 */ /* 0x000fe20005800000 */
[----:B------:R-:W-:Y:S01]  /*23e0*/  DSETP.GT.AND P6, PT, R18, RZ, PT ;  /* 0x000000ff1200722a */ /* 0x000fe20003fc4000 */
[----:B------:R-:W-:Y:S01]  /*23f0*/  IADD3.X R19, PT, PT, RZ, R23, RZ, P1, P0 ;  /* 0x00000017ff137210 */ /* 0x000fe20000fe04ff */
[----:B------:R-:W-:Y:S01]  /*2400*/  DSETP.GT.AND P0, PT, R16, RZ, PT ;  /* 0x000000ff1000722a */ /* 0x000fe20003f04000 */
[----:B------:R-:W-:-:S02]  /*2410*/  SEL R17, RZ, 0x1, !P2 ;  /* 0x00000001ff117807 */ /* 0x000fc40005000000 */
[----:B------:R-:W-:Y:S01]  /*2420*/  IADD3 R18, P3, P1, R4, R22, R21 ;  /* 0x0000001604127210 */ /* 0x000fe2000797e015 */
[----:B------:R-:W-:Y:S01]  /*2430*/  DSETP.GT.AND P2, PT, R14, RZ, PT ;  /* 0x000000ff0e00722a */ /* 0x000fe20003f44000 */
[----:B------:R-:W-:Y:S01]  /*2440*/  IADD3.X R15, PT, PT, RZ, R19, RZ, P4, P5 ;  /* 0x00000013ff0f7210 */ /* 0x000fe200027ea4ff */
[----:B------:R-:W-:Y:S01]  /*2450*/  DSETP.GT.AND P4, PT, R12, RZ, PT ;  /* 0x000000ff0c00722a */ /* 0x000fe20003f84000 */
[----:B------:R-:W-:Y:S01]  /*2460*/  SEL R13, RZ, 0x1, !P0 ;  /* 0x00000001ff0d7807 */ /* 0x000fe20004000000 */
[----:B------:R-:W-:Y:S01]  /*2470*/  DSETP.GT.AND P0, PT, R10, RZ, PT ;  /* 0x000000ff0a00722a */ /* 0x000fe20003f04000 */
[----:B------:R-:W-:Y:S02]  /*2480*/  IADD3.X R10, PT, PT, RZ, R15, RZ, P3, P1 ;  /* 0x0000000fff0a7210 */ /* 0x000fe40001fe24ff */
[----:B------:R-:W-:Y:S01]  /*2490*/  SEL R4, RZ, 0x1, !P6 ;  /* 0x00000001ff047807 */ /* 0x000fe20007000000 */
[----:B------:R-:W-:Y:S02]  /*24a0*/  DSETP.GT.AND P1, PT, R8, RZ, PT ;  /* 0x000000ff0800722a */ /* 0x000fe40003f24000 */
[----:B------:R-:W-:Y:S01]  /*24b0*/  SEL R8, RZ, 0x1, !P0 ;  /* 0x00000001ff087807 */ /* 0x000fe20004000000 */
[----:B------:R-:W-:Y:S01]  /*24c0*/  DSETP.GT.AND P0, PT, R38, RZ, PT ;  /* 0x000000ff2600722a */ /* 0x000fe20003f04000 */
[----:B------:R-:W-:-:S02]  /*24d0*/  IADD3 R14, P6, P5, R4, R18, R17 ;  /* 0x00000012040e7210 */ /* 0x000fc40007dde011 */
[----:B------:R-:W-:-:S03]  /*24e0*/  SEL R4, RZ, 0x1, !P2 ;  /* 0x00000001ff047807 */ /* 0x000fc60005000000 */
[----:B------:R-:W-:Y:S02]  /*24f0*/  SEL R43, RZ, 0x1, !P0 ;  /* 0x00000001ff2b7807 */ /* 0x000fe40004000000 */
[----:B------:R-:W-:Y:S02]  /*2500*/  ISETP.NE.AND P0, PT, R2, RZ, PT ;  /* 0x000000ff0200720c */ /* 0x000fe40003f05270 */
[----:B------:R-:W-:Y:S02]  /*2510*/  IADD3 R4, P2, P3, R4, R14, R13 ;  /* 0x0000000e04047210 */ /* 0x000fe40007b5e00d */
[----:B------:R-:W-:Y:S02]  /*2520*/  SEL R9, RZ, 0x1, !P4 ;  /* 0x00000001ff097807 */ /* 0x000fe40006000000 */
[----:B------:R-:W-:Y:S02]  /*2530*/  IADD3.X R10, PT, PT, RZ, R10, RZ, P6, P5 ;  /* 0x0000000aff0a7210 */ /* 0x000fe400037ea4ff */
[----:B------:R-:W-:-:S02]  /*2540*/  IADD3 R8, P4, P5, R8, R4, R9 ;  /* 0x0000000408087210 */ /* 0x000fc40007d9e009 */
[----:B------:R-:W-:Y:S02]  /*2550*/  SEL R4, RZ, 0x1, !P1 ;  /* 0x00000001ff047807 */ /* 0x000fe40004800000 */
[----:B------:R-:W-:Y:S02]  /*2560*/  IADD3.X R9, PT, PT, RZ, R10, RZ, P2, P3 ;  /* 0x0000000aff097210 */ /* 0x000fe400017e64ff */
[----:B------:R-:W-:Y:S02]  /*2570*/  IADD3 R43, P1, P2, R43, R8, R4 ;  /* 0x000000082b2b7210 */ /* 0x000fe40007a3e004 */
[----:B------:R-:W-:-:S04]  /*2580*/  IADD3.X R4, PT, PT, RZ, R9, RZ, P4, P5 ;  /* 0x00000009ff047210 */ /* 0x000fc800027ea4ff */
[----:B------:R-:W-:Y:S01]  /*2590*/  IADD3.X R4, PT, PT, RZ, R4, RZ, P1, P2 ;  /* 0x00000004ff047210 */ /* 0x000fe20000fe44ff */
[----:B------:R-:W-:Y:S06]  /*25a0*/  @P0 BRA `(.L_x_355) ;  /* 0xfffffff800700947 */ /* 0x000fec000383ffff */
[----:B------:R-:W-:Y:S05]  /*25b0*/  BSYNC.RECONVERGENT B3 ;  /* 0x0000000000037941 */ /* 0x000fea0003800200 */
.L_x_354:
[----:B------:R-:W-:-:S07]  /*25c0*/  VIADD R42, R42, 0xfffff000 ;  /* 0xfffff0002a2a7836 */ /* 0x000fce0000000000 */
.L_x_353:
[----:B------:R-:W-:Y:S05]  /*25d0*/  BSYNC.RECONVERGENT B2 ;  /* 0x0000000000027941 */ /* 0x000fea0003800200 */
.L_x_352:
        /* <DEDUP_REMOVED lines=8> */
[----:B------:R-:W-:-:S04]  /*2660*/  IMAD.IADD R21, R42, 0x1, R3 ;  /* 0x000000012a157824 */ /* 0x000fc800078e0203 */
        /* <DEDUP_REMOVED lines=38> */
[----:B------:R-:W-:Y:S02]  /*28d0*/  DSETP.GT.AND P6, PT, R8, RZ, PT ;  /* 0x000000ff0800722a */ /* 0x000fe40003fc4000 */
[----:B------:R-:W-:Y:S01]  /*28e0*/  DSETP.GT.AND P3, PT, R20, RZ, PT ;  /* 0x000000ff1400722a */ /* 0x000fe20003f64000 */
[----:B------:R-:W-:Y:S02]  /*28f0*/  IADD3.X R8, PT, PT, RZ, R4, RZ, P2, P1 ;  /* 0x00000004ff087210 */ /* 0x000fe400017e24ff */
[----:B------:R-:W-:-:S02]  /*2900*/  IADD3 R6, P1, P2, R6, R10, R7 ;  /* 0x0000000a06067210 */ /* 0x000fc40007a3e007 */
[----:B------:R-:W-:Y:S02]  /*2910*/  SEL R4, RZ, 0x1, !P6 ;  /* 0x00000001ff047807 */ /* 0x000fe40007000000 */
[----:B------:R-:W-:Y:S02]  /*2920*/  SEL R43, RZ, 0x1, !P3 ;  /* 0x00000001ff2b7807 */ /* 0x000fe40005800000 */
[----:B------:R-:W-:Y:S02]  /*2930*/  IADD3.X R7, PT, PT, RZ, R8, RZ, P4, P5 ;  /* 0x00000008ff077210 */ /* 0x000fe400027ea4ff */
[----:B------:R-:W-:Y:S02]  /*2940*/  IADD3 R43, P3, P4, R43, R6, R4 ;  /* 0x000000062b2b7210 */ /* 0x000fe40007c7e004 */
[----:B------:R-:W-:-:S04]  /*2950*/  IADD3.X R4, PT, PT, RZ, R7, RZ, P1, P2 ;  /* 0x00000007ff047210 */ /* 0x000fc80000fe44ff */
[----:B------:R-:W-:-:S07]  /*2960*/  IADD3.X R4, PT, PT, RZ, R4, RZ, P3, P4 ;  /* 0x00000004ff047210 */ /* 0x000fce0001fe84ff */
.L_x_357:
[----:B------:R-:W-:Y:S05]  /*2970*/  BSYNC.RECONVERGENT B2 ;  /* 0x0000000000027941 */ /* 0x000fea0003800200 */
.L_x_356:
        /* <DEDUP_REMOVED lines=32> */
.L_x_359:
[----:B------:R-:W-:Y:S05]  /*2b80*/  BSYNC.RECONVERGENT B2 ;  /* 0x0000000000027941 */ /* 0x000fea0003800200 */
.L_x_358:
[----:B------:R-:W-:Y:S05]  /*2b90*/  @!P0 BRA `(.L_x_351) ;  /* 0x0000000000348947 */ /* 0x000fea0003800000 */
[----:B------:R-:W0:Y:S01]  /*2ba0*/  LDC.64 R6, c[0x0][0x380] ;  /* 0x0000e000ff067b82 */ /* 0x000e220000000a00 */
[----:B------:R-:W-:Y:S02]  /*2bb0*/  IMAD.IADD R5, R42, 0x1, R3 ;  /* 0x000000012a057824 */ /* 0x000fe400078e0203 */
[----:B------:R-:W-:-:S07]  /*2bc0*/  IMAD.MOV R8, RZ, RZ, -R14 ;  /* 0x000000ffff087224 */ /* 0x000fce00078e0a0e */
.L_x_360:
        /* <DEDUP_REMOVED lines=10> */
.L_x_351:
[----:B------:R-:W-:Y:S05]  /*2c70*/  BSYNC.RECONVERGENT B1 ;  /* 0x0000000000017941 */ /* 0x000fea0003800200 */
.L_x_349:
        /* <DEDUP_REMOVED lines=33> */
[----:B------:R-:W-:Y:S01]  /*2e90*/  @!P2 LOP3.LUT R7, R7, 0xf8, RZ, 0xc0, !PT ;  /* 0x000000f80707a812 */ /* 0x000fe200078ec0ff */
[----:B------:R-:W-:Y:S01]  /*2ea0*/  IMAD.X R6, R3, 0x1, R4, P0 ;  /* 0x0000000103067824 */ /* 0x000fe200000e0604 */
[----:B------:R-:W-:-:S04]  /*2eb0*/  @!P2 MOV R4, 0x400 ;  /* 0x000004000004a802 */ /* 0x000fc80000000f00 */
[----:B------:R-:W1:Y:S01]  /*2ec0*/  SHFL.DOWN PT, R3, R6, 0x10, 0x1f ;  /* 0x0a001f0006037f89 */ /* 0x000e6200000e0000 */
[----:B--2---:R-:W-:-:S05]  /*2ed0*/  @!P2 LEA R8, R9, R4, 0x18 ;  /* 0x000000040908a211 */ /* 0x004fca00078ec0ff */
[----:B------:R-:W-:Y:S01]  /*2ee0*/  @!P2 IMAD.IADD R7, R7, 0x1, R8 ;  /* 0x000000010707a824 */ /* 0x000fe200078e0208 */
[----:B0-----:R-:W-:-:S04]  /*2ef0*/  SEL R2, R2, RZ, !P1 ;  /* 0x000000ff02027207 */ /* 0x001fc80004800000 */
[----:B------:R-:W-:Y:S02]  /*2f00*/  IADD3 R4, P0, PT, R2, R5, RZ ;  /* 0x0000000502047210 */ /* 0x000fe40007f1e0ff */
[----:B-1----:R-:W-:-:S03]  /*2f10*/  SEL R3, R3, RZ, !P1 ;  /* 0x000000ff03037207 */ /* 0x002fc60004800000 */
[----:B------:R-:W-:Y:S02]  /*2f20*/  @!P2 IMAD.MOV.U32 R2, RZ, RZ, R4 ;  /* 0x000000ffff02a224 */ /* 0x000fe400078e0004 */
[----:B------:R-:W-:Y:S01]  /*2f30*/  IMAD.X R3, R3, 0x1, R6, P0 ;  /* 0x0000000103037824 */ /* 0x000fe200000e0606 */
[----:B------:R-:W-:-:S04]  /*2f40*/  ISETP.NE.AND P0, PT, R0, RZ, PT ;  /* 0x000000ff0000720c */ /* 0x000fc80003f05270 */
[----:B------:R2:W-:Y:S01]  /*2f50*/  @!P2 STS.64 [R7+0x10], R2 ;  /* 0x000010020700a388 */ /* 0x0005e20000000a00 */
[----:B------:R-:W-:Y:S08]  /*2f60*/  BAR.SYNC.DEFER_BLOCKING 0x0 ;  /* 0x0000000000007b1d */ /* 0x000ff00000010000 */
[----:B------:R-:W-:Y:S05]  /*2f70*/  @P0 BRA `(.L_x_347) ;  /* 0x00000000006c0947 */ /* 0x000fea0003800000 */
[----:B------:R-:W0:Y:S01]  /*2f80*/  S2UR UR5, SR_CgaCtaId ;  /* 0x00000000000579c3 */ /* 0x000e220000008800 */
[----:B------:R-:W-:Y:S02]  /*2f90*/  UMOV UR4, 0x400 ;  /* 0x0000040000047882 */ /* 0x000fe40000000000 */
[----:B0-----:R-:W-:-:S09]  /*2fa0*/  ULEA UR4, UR5, UR4, 0x18 ;  /* 0x0000000405047291 */ /* 0x001fd2000f8ec0ff */
[----:B--2---:R-:W-:Y:S04]  /*2fb0*/  LDS.64 R6, [UR4+0x18] ;  /* 0x00001804ff067984 */ /* 0x004fe80008000a00 */
[----:B------:R-:W0:Y:S04]  /*2fc0*/  LDS.128 R32, [UR4+0x20] ;  /* 0x00002004ff207984 */ /* 0x000e280008000c00 */
[----:B------:R-:W1:Y:S04]  /*2fd0*/  LDS.128 R28, [UR4+0x30] ;  /* 0x00003004ff1c7984 */ /* 0x000e680008000c00 */
[----:B------:R-:W2:Y:S04]  /*2fe0*/  LDS.128 R24, [UR4+0x40] ;  /* 0x00004004ff187984 */ /* 0x000ea80008000c00 */
[----:B------:R-:W3:Y:S04]  /*2ff0*/  LDS.128 R20, [UR4+0x50] ;  /* 0x00005004ff147984 */ /* 0x000ee80008000c00 */
[----:B------:R-:W4:Y:S04]  /*3000*/  LDS.128 R16, [UR4+0x60] ;  /* 0x00006004ff107984 */ /* 0x000f280008000c00 */
[----:B------:R-:W5:Y:S04]  /*3010*/  LDS.128 R12, [UR4+0x70] ;  /* 0x00007004ff0c7984 */ /* 0x000f680008000c00 */
[----:B------:R-:W5:Y:S01]  /*3020*/  LDS.128 R8, [UR4+0x80] ;  /* 0x00008004ff087984 */ /* 0x000f620008000c00 */
[----:B0-----:R-:W-:-:S04]  /*3030*/  IADD3 R5, P1, P2, R32, R6, R4 ;  /* 0x0000000620057210 */ /* 0x001fc80007a3e004 */
[----:B-1----:R-:W-:Y:S02]  /*3040*/  IADD3 R5, P3, P4, R28, R5, R34 ;  /* 0x000000051c057210 */ /* 0x002fe40007c7e022 */
        /* <DEDUP_REMOVED lines=13> */
[----:B------:R-:W-:-:S07]  /*3120*/  IMAD.X R3, R3, 0x1, R11, P3 ;  /* 0x0000000103037824 */ /* 0x000fce00018e060b */
.L_x_347:
[----:B------:R-:W-:Y:S05]  /*3130*/  BSYNC.RECONVERGENT B0 ;  /* 0x0000000000007941 */ /* 0x000fea0003800200 */
.L_x_332:
[----:B------:R-:W-:Y:S05]  /*3140*/  @P0 EXIT ;  /* 0x000000000000094d */ /* 0x000fea0003800000 */
[----:B------:R-:W0:Y:S01]  /*3150*/  LDCU.64 UR4, c[0x0][0x3a0] ;  /* 0x00007400ff0477ac */ /* 0x000e220008000a00 */
[----:B--2---:R-:W2:Y:S01]  /*3160*/  LDC.64 R6, c[0x0][0x390] ;  /* 0x0000e400ff067b82 */ /* 0x004ea20000000a00 */
[----:B0-----:R-:W-:-:S04]  /*3170*/  IADD3 R4, P0, PT, R4, UR4, RZ ;  /* 0x0000000404047c10 */ /* 0x001fc8000ff1e0ff */
[----:B-1----:R-:W-:-:S05]  /*3180*/  IADD3.X R5, PT, PT, R3, UR5, RZ, P0, !PT ;  /* 0x0000000503057c10 */ /* 0x002fca00087fe4ff */
[----:B--2---:R-:W-:Y:S01]  /*3190*/  STG.E.64 desc[UR6][R6.64], R4 ;  /* 0x0000000406007986 */ /* 0x004fe2000c101b06 */
[----:B------:R-:W-:Y:S05]  /*31a0*/  EXIT ;  /* 0x000000000000794d */ /* 0x000fea0003800000 */
.L_x_361:
        /* <DEDUP_REMOVED lines=13> */
.L_x_436:


//--------------------- .text._ZN3cub18CUB_300001_SM_10006detail9transform16transform_kernelINS2_10policy_hubILb0EN4cuda3std3__45tupleIJN6thrust24THRUST_300001_SM_1000_NS6detail15normal_iteratorINSA_10device_ptrIdEEEESF_EEEE10policy1000ElNS7_5minusIdEESF_JPdSL_EEEvT0_iT1_T2_DpNS2_10kernel_argIT3_EE --------------------------
	.section	.text._ZN3cub18CUB_300001_SM_10006detail9transform16transform_kernelINS2_10policy_hubILb0EN4cuda3std3__45tupleIJN6thrust24THRUST_300001_SM_1000_NS6detail15normal_iteratorINSA_10device_ptrIdEEEESF_EEEE10policy1000ElNS7_5minusIdEESF_JPdSL_EEEvT0_iT1_T2_DpNS2_10kernel_argIT3_EE,"ax",@progbits
	.align	128
        .global         _ZN3cub18CUB_300001_SM_10006detail9transform16transform_kernelINS2_10policy_hubILb0EN4cuda3std3__45tupleIJN6thrust24THRUST_300001_SM_1000_NS6detail15normal_iteratorINSA_10device_ptrIdEEEESF_EEEE10policy1000ElNS7_5minusIdEESF_JPdSL_EEEvT0_iT1_T2_DpNS2_10kernel_argIT3_EE
        .type           _ZN3cub18CUB_300001_SM_10006detail9transform16transform_kernelINS2_10policy_hubILb0EN4cuda3std3__45tupleIJN6thrust24THRUST_300001_SM_1000_NS6detail15normal_iteratorINSA_10device_ptrIdEEEESF_EEEE10policy1000ElNS7_5minusIdEESF_JPdSL_EEEvT0_iT1_T2_DpNS2_10kernel_argIT3_EE,@function
        .size           _ZN3cub18CUB_300001_SM_10006detail9transform16transform_kernelINS2_10policy_hubILb0EN4cuda3std3__45tupleIJN6thrust24THRUST_300001_SM_1000_NS6detail15normal_iteratorINSA_10device_ptrIdEEEESF_EEEE10policy1000ElNS7_5minusIdEESF_JPdSL_EEEvT0_iT1_T2_DpNS2_10kernel_argIT3_EE,(.L_x_423 - _ZN3cub18CUB_300001_SM_10006detail9transform16transform_kernelINS2_10policy_hubILb0EN4cuda3std3__45tupleIJN6thrust24THRUST_300001_SM_1000_NS6detail15normal_iteratorINSA_10device_ptrIdEEEESF_EEEE10policy1000ElNS7_5minusIdEESF_JPdSL_EEEvT0_iT1_T2_DpNS2_10kernel_argIT3_EE)
        .other          _ZN3cub18CUB_300001_SM_10006detail9transform16transform_kernelINS2_10policy_hubILb0EN4cuda3std3__45tupleIJN6thrust24THRUST_300001_SM_1000_NS6detail15normal_iteratorINSA_10device_ptrIdEEEESF_EEEE10policy1000ElNS7_5minusIdEESF_JPdSL_EEEvT0_iT1_T2_DpNS2_10kernel_argIT3_EE,@"STO_CUDA_ENTRY STV_DEFAULT"
_ZN3cub18CUB_300001_SM_10006detail9transform16transform_kernelINS2_10policy_hubILb0EN4cuda3std3__45tupleIJN6thrust24THRUST_300001_SM_1000_NS6detail15normal_iteratorINSA_10device_ptrIdEEEESF_EEEE10policy1000ElNS7_5minusIdEESF_JPdSL_EEEvT0_iT1_T2_DpNS2_10kernel_argIT3_EE:
.text._ZN3cub18CUB_300001_SM_10006detail9transform16transform_kernelINS2_10policy_hubILb0EN4cuda3std3__45tupleIJN6thrust24THRUST_300001_SM_1000_NS6detail15normal_iteratorINSA_10device_ptrIdEEEESF_EEEE10policy1000ElNS7_5minusIdEESF_JPdSL_EEEvT0_iT1_T2_DpNS2_10kernel_argIT3_EE:
[----:B------:R-:W-:Y:S01]  /*0000*/  LDC R1, c[0x0][0x37c] ;  /* 0x0000df00ff017b82 */ /* 0x000fe20000000800 */
[----:B------:R-:W1:Y:S07]  /*0010*/  LDCU UR24, c[0x0][0x388] ;  /* 0x00007100ff1877ac */ /* 0x000e6e0008000800 */
[----:B------:R-:W2:Y:S01]  /*0020*/  S2UR UR5, SR_CTAID.X ;  /* 0x00000000000579c3 */ /* 0x000ea20000002500 */
[----:B------:R-:W3:Y:S01]  /*0030*/  LDCU UR7, c[0x0][0x370] ;  /* 0x00006e00ff0777ac */ /* 0x000ee20008000800 */
[----:B------:R-:W4:Y:S06]  /*0040*/  LDCU.64 UR22, c[0x0][0x358] ;  /* 0x00006b00ff1677ac */ /* 0x000f2c0008000a00 */
[----:B------:R-:W5:Y:S01]  /*0050*/  LDC.64 R2, c[0x0][0x380] ;  /* 0x0000e000ff027b82 */ /* 0x000f620000000a00 */
[----:B-1----:R-:W-:-:S04]  /*0060*/  USHF.L.U32 UR19, UR24, 0x7, URZ ;  /* 0x0000000718137899 */ /* 0x002fc800080006ff */
[----:B------:R-:W-:Y:S02]  /*0070*/  USHF.R.S32.HI UR8, URZ, 0x1f, UR19 ;  /* 0x0000001fff087899 */ /* 0x000fe40008011413 */
[----:B--2---:R-:W-:Y:S02]  /*0080*/  UIMAD.WIDE.U32 UR20, UR19, UR5, URZ ;  /* 0x00000005131472a5 */ /* 0x004fe4000f8e00ff */
[----:B------:R-:W-:Y:S02]  /*0090*/  UIMAD UR6, UR8, UR5, URZ ;  /* 0x00000005080672a4 */ /* 0x000fe4000f8e02ff */
[----:B------:R-:W-:Y:S02]  /*00a0*/  UIADD3 UR4, UPT, UPT, UR5, 0x2, URZ ;  /* 0x0000000205047890 */ /* 0x000fe4000fffe0ff */
[----:B------:R-:W-:Y:S02]  /*00b0*/  UIADD3 UR6, UPT, UPT, UR21, UR6, URZ ;  /* 0x0000000615067290 */ /* 0x000fe4000fffe0ff */
[----:B---3--:R-:W-:Y:S01]  /*00c0*/  UISETP.GE.U32.AND UP0, UPT, UR4, UR7, UPT ;  /* 0x000000070400728c */ /* 0x008fe2000bf06070 */
[----:B-----5:R-:W-:-:S03]  /*00d0*/  IADD3 R0, P0, PT, R2, -UR20, RZ ;  /* 0x8000001402007c10 */ /* 0x020fc6000ff1e0ff */
[----:B------:R-:W-:Y:S01]  /*00e0*/  UISETP.EQ.OR UP0, UPT, UR5, URZ, UP0 ;  /* 0x000000ff0500728c */ /* 0x000fe20008702670 */
[----:B------:R-:W-:Y:S02]  /*00f0*/  IADD3.X R2, PT, PT, R3, ~UR6, RZ, P0, !PT ;  /* 0x8000000603027c10 */ /* 0x000fe400087fe4ff */
[----:B------:R-:W-:-:S04]  /*0100*/  ISETP.LT.U32.AND P0, PT, R0, UR19, PT ;  /* 0x0000001300007c0c */ /* 0x000fc8000bf01070 */
[----:B------:R-:W-:-:S04]  /*0110*/  ISETP.LT.AND.EX P0, PT, R2, UR8, PT, P0 ;  /* 0x0000000802007c0c */ /* 0x000fc8000bf01300 */
[----:B------:R-:W-:Y:S01]  /*0120*/  SEL R0, R0, UR19, P0 ;  /* 0x0000001300007c07 */ /* 0x000fe20008000000 */
[----:B----4-:R-:W-:Y:S08]  /*0130*/  BRA.U UP0, `(.L_x_362) ;  /* 0x0000000100e47547 */ /* 0x010ff0000b800000 */
[----:B------:R-:W1:Y:S01]  /*0140*/  S2R R2, SR_TID.X ;  /* 0x0000000000027919 */ /* 0x000e620000002100 */
[----:B------:R-:W-:Y:S01]  /*0150*/  ELECT P0, URZ, PT ;  /* 0x0000000000ff782f */ /* 0x000fe20003800000 */
[----:B------:R-:W-:Y:S03]  /*0160*/  BSSY.RECONVERGENT B0, `(.L_x_363) ;  /* 0x000002e000007945 */ /* 0x000fe60003800200 */
[----:B-1----:R-:W-:-:S13]  /*0170*/  ISETP.GT.U32.OR P0, PT, R2, 0x1f, !P0 ;  /* 0x0000001f0200780c */ /* 0x002fda0004704470 */
[----:B------:R-:W-:Y:S05]  /*0180*/  @P0 BRA `(.L_x_364) ;  /* 0x0000000000ac0947 */ /* 0x000fea0003800000 */
[----:B------:R-:W1:Y:S01]  /*0190*/  S2UR UR18, SR_CgaCtaId ;  /* 0x00000000001279c3 */ /* 0x000e620000008800 */
[----:B------:R-:W2:Y:S01]  /*01a0*/  LDCU UR15, c[0x0][0x3a0] ;  /* 0x00007400ff0f77ac */ /* 0x000ea20008000800 */
[----:B------:R-:W3:Y:S01]  /*01b0*/  LDCU UR17, c[0x0][0x3b0] ;  /* 0x00007600ff1177ac */ /* 0x000ee20008000800 */
[----:B------:R-:W-:Y:S01]  /*01c0*/  ULEA UR14, UR24, 0xf, 0xa ;  /* 0x0000000f180e7891 */ /* 0x000fe2000f8e50ff */
[----:B------:R-:W-:Y:S01]  /*01d0*/  UMOV UR7, 0x400 ;  /* 0x0000040000077882 */ /* 0x000fe20000000000 */
[----:B------:R-:W-:Y:S01]  /*01e0*/  UMOV UR10, 0x1 ;  /* 0x00000001000a7882 */ /* 0x000fe20000000000 */
[----:B------:R-:W4:Y:S01]  /*01f0*/  LDCU.64 UR4, c[0x0][0x398] ;  /* 0x00007300ff0477ac */ /* 0x000f220008000a00 */
[----:B------:R-:W-:-:S04]  /*0200*/  UIADD3 UR10, UPT, UPT, -UR10, 0x100000, URZ ;  /* 0x001000000a0a7890 */ /* 0x000fc8000fffe1ff */
[----:B------:R-:W-:Y:S02]  /*0210*/  USHF.L.U32 UR11, UR10, 0xb, URZ ;  /* 0x0000000b0a0b7899 */ /* 0x000fe400080006ff */
[----:B------:R-:W-:Y:S02]  /*0220*/  USHF.L.U32 UR10, UR10, 0x1, URZ ;  /* 0x000000010a0a7899 */ /* 0x000fe400080006ff */
[----:B--2---:R-:W-:Y:S01]  /*0230*/  UIADD3 UR15, UPT, UPT, UR14, UR15, URZ ;  /* 0x0000000f0e0f7290 */ /* 0x004fe2000fffe0ff */
[----:B------:R-:W2:Y:S01]  /*0240*/  LDCU.64 UR12, c[0x0][0x3a8] ;  /* 0x00007500ff0c77ac */ /* 0x000ea20008000a00 */
[----:B---3--:R-:W-:Y:S02]  /*0250*/  UIADD3 UR14, UPT, UPT, UR14, UR17, URZ ;  /* 0x000000110e0e7290 */ /* 0x008fe4000fffe0ff */
[----:B-1----:R-:W-:Y:S02]  /*0260*/  ULEA UR17, UR18, UR7, 0x18 ;  /* 0x0000000712117291 */ /* 0x002fe4000f8ec0ff */
[----:B------:R-:W-:-:S02]  /*0270*/  UIADD3 UR16, UPT, UPT, UR7, 0x80, URZ ;  /* 0x0000008007107890 */ /* 0x000fc4000fffe0ff */
[----:B------:R-:W-:Y:S02]  /*0280*/  USHF.L.U64.HI UR9, UR20, 0x3, UR6 ;  /* 0x0000000314097899 */ /* 0x000fe40008010206 */
[----:B------:R-:W-:Y:S02]  /*0290*/  USHF.L.U32 UR8, UR20, 0x3, URZ ;  /* 0x0000000314087899 */ /* 0x000fe400080006ff */
[----:B------:R-:W-:Y:S02]  /*02a0*/  ULOP3.LUT UR15, UR15, 0xfffffff0, URZ, 0xc0, !UPT ;  /* 0xfffffff00f0f7892 */ /* 0x000fe4000f8ec0ff */
[----:B------:R-:W-:Y:S01]  /*02b0*/  ULOP3.LUT UR14, UR14, 0xfffffff0, URZ, 0xc0, !UPT ;  /* 0xfffffff00e0e7892 */ /* 0x000fe2000f8ec0ff */
[----:B------:R-:W1:Y:S02]  /*02c0*/  FENCE.VIEW.ASYNC.S ;  /* 0x00000000000073c6 */ /* 0x000e640000000000 */
[----:B-1----:R1:W3:Y:S02]  /*02d0*/  SYNCS.EXCH.64 URZ, [UR17], UR10 ;  /* 0x0000000a11ff75b2 */ /* 0x0022e40008000100 */
[----:B------:R-:W-:Y:S01]  /*02e0*/  @!PT LDS RZ, [RZ] ;  /* 0x00000000fffff984 */ /* 0x000fe20000000800 */
[----:B------:R-:W-:Y:S01]  /*02f0*/  @!PT LDS RZ, [RZ] ;  /* 0x00000000fffff984 */ /* 0x000fe20000000800 */
[----:B------:R-:W-:Y:S01]  /*0300*/  @!PT LDS RZ, [RZ] ;  /* 0x00000000fffff984 */ /* 0x000fe20000000800 */
[----:B------:R-:W-:Y:S01]  /*0310*/  @!PT LDS RZ, [RZ] ;  /* 0x00000000fffff984 */ /* 0x000fe20000000800 */
[----:B---3--:R3:W-:Y:S06]  /*0320*/  MEMBAR.ALL.CTA ;  /* 0x0000000000007992 */ /* 0x0087ec0000008000 */
[----:B---3--:R-:W3:Y:S01]  /*0330*/  FENCE.VIEW.ASYNC.S ;  /* 0x00000000000073c6 */ /* 0x008ee20000000000 */
[----:B------:R-:W-:-:S02]  /*0340*/  ULEA UR16, UR18, UR16, 0x18 ;  /* 0x0000001012107291 */ /* 0x000fc4000f8ec0ff */
[----:B----4-:R-:W-:Y:S02]  /*0350*/  UIADD3.64 UR4, UPT, UPT, UR8, UR4, URZ ;  /* 0x0000000408047297 */ /* 0x010fe4000fffe0ff */
[----:B------:R-:W-:Y:S02]  /*0360*/  USHF.R.U32.HI UR7, URZ, 0x4, UR15 ;  /* 0x00000004ff077899 */ /* 0x000fe4000801160f */
[----:B--2---:R-:W-:Y:S02]  /*0370*/  UIADD3.64 UR8, UPT, UPT, UR8, UR12, URZ ;  /* 0x0000000c08087297 */ /* 0x004fe4000fffe0ff */
[----:B------:R-:W-:Y:S02]  /*0380*/  UIADD3 UR15, UPT, UPT, UR15, UR14, URZ ;  /* 0x0000000e0f0f7290 */ /* 0x000fe4000fffe0ff */
[----:B------:R-:W-:Y:S02]  /*0390*/  ULEA UR12, UR24, UR16, 0xa ;  /* 0x00000010180c7291 */ /* 0x000fe4000f8e50ff */
[----:B------:R-:W-:-:S02]  /*03a0*/  USHF.R.U32.HI UR14, URZ, 0x4, UR14 ;  /* 0x00000004ff0e7899 */ /* 0x000fc4000801160e */
[----:B------:R-:W-:Y:S01]  /*03b0*/  UPRMT UR7, UR7, 0x5410, URZ ;  /* 0x0000541007077896 */ /* 0x000fe200080000ff */
[----:B------:R-:W-:Y:S01]  /*03c0*/  IMAD.U32 R2, RZ, RZ, UR15 ;  /* 0x0000000fff027e24 */ /* 0x000fe2000f8e00ff */
[----:B------:R-:W-:Y:S02]  /*03d0*/  UIADD3 UR12, UPT, UPT, UR12, 0x80, URZ ;  /* 0x000000800c0c7890 */ /* 0x000fe4000fffe0ff */
[----:B------:R-:W-:Y:S01]  /*03e0*/  UPRMT UR14, UR14, 0x5410, URZ ;  /* 0x000054100e0e7896 */ /* 0x000fe200080000ff */
[----:B------:R-:W-:-:S04]  /*03f0*/  UMOV UR13, UR17 ;  /* 0x00000011000d7c82 */ /* 0x000fc80008000000 */
[----:B---3--:R1:W-:Y:S04]  /*0400*/  UBLKCP.S.G [UR16], [UR4], UR7 ;  /* 0x00000010040073ba */ /* 0x0083e80008000207 */
[----:B------:R1:W-:Y:S01]  /*0410*/  UBLKCP.S.G [UR12], [UR8], UR14 ;  /* 0x0000000c080073ba */ /* 0x0003e2000800020e */
[----:B------:R1:W-:Y:S01]  /*0420*/  SYNCS.ARRIVE.TRANS64 RZ, [UR17], R2 ;  /* 0x00000002ffff79a7 */ /* 0x0003e20008000011 */
[----:B------:R-:W-:Y:S01]  /*0430*/  NOP ;  /* 0x0000000000007918 */ /* 0x000fe20000000000 */
.L_x_364:
[----:B-1----:R-:W-:Y:S05]  /*0440*/  BSYNC.RECONVERGENT B0 ;  /* 0x0000000000007941 */ /* 0x002fea0003800200 */
.L_x_363:
[----:B------:R-:W1:Y:S08]  /*0450*/  S2UR UR5, SR_CgaCtaId ;  /* 0x00000000000579c3 */ /* 0x000e700000008800 */
[----:B------:R-:W-:Y:S01]  /*0460*/  BAR.SYNC.DEFER_BLOCKING 0x0 ;  /* 0x0000000000007b1d */ /* 0x000fe20000010000 */
[----:B------:R-:W-:-:S05]  /*0470*/  SHF.L.U32 R2, RZ, 0x1f, RZ ;  /* 0x0000001fff027819 */ /* 0x000fca00000006ff */
[----:B------:R-:W-:Y:S02]  /*0480*/  UMOV UR4, 0x400 ;  /* 0x0000040000047882 */ /* 0x000fe40000000000 */
[----:B-1----:R-:W-:-:S12]  /*0490*/  ULEA UR4, UR5, UR4, 0x18 ;  /* 0x0000000405047291 */ /* 0x002fd8000f8ec0ff */
.L_x_365:
[----:B------:R-:W1:Y:S02]  /*04a0*/  SYNCS.PHASECHK.TRANS64.TRYWAIT P0, [UR4], R2 ;  /* 0x00000002ff0075a7 */ /* 0x000e640008001104 */
[----:B-1----:R-:W-:Y:S05]  /*04b0*/  @!P0 BRA `(.L_x_365) ;  /* 0xfffffffc00f88947 */ /* 0x002fea000383ffff */
[----:B------:R-:W-:Y:S05]  /*04c0*/  BRA `(.L_x_366) ;  /* 0x00000014003c7947 */ /* 0x000fea0003800000 */
.L_x_362:
[----:B------:R-:W1:Y:S01]  /*04d0*/  S2R R3, SR_TID.Y ;  /* 0x0000000000037919 */ /* 0x000e620000002200 */
[----:B------:R-:W2:Y:S01]  /*04e0*/  LDCU UR9, c[0x0][0x360] ;  /* 0x00006c00ff0977ac */ /* 0x000ea20008000800 */
[----:B------:R-:W-:Y:S01]  /*04f0*/  IMAD.SHL.U32 R4, R0, 0x8, RZ ;  /* 0x0000000800047824 */ /* 0x000fe200078e00ff */
[----:B------:R-:W-:Y:S01]  /*0500*/  BSSY.RECONVERGENT B0, `(.L_x_367) ;  /* 0x00000ab000007945 */ /* 0x000fe20003800200 */
[----:B------:R-:W1:Y:S01]  /*0510*/  S2R R6, SR_TID.Z ;  /* 0x0000000000067919 */ /* 0x000e620000002300 */
[----:B------:R-:W2:Y:S01]  /*0520*/  LDCU UR10, c[0x0][0x364] ;  /* 0x00006c80ff0a77ac */ /* 0x000ea20008000800 */
[----:B------:R-:W3:Y:S01]  /*0530*/  LDC R2, c[0x0][0x368] ;  /* 0x0000da00ff027b82 */ /* 0x000ee20000000800 */
[----:B------:R-:W-:Y:S01]  /*0540*/  SHF.R.S32.HI R5, RZ, 0x1f, R4 ;  /* 0x0000001fff057819 */ /* 0x000fe20000011404 */
[----:B------:R-:W4:Y:S03]  /*0550*/  S2R R8, SR_TID.X ;  /* 0x0000000000087919 */ /* 0x000f260000002100 */
[----:B------:R-:W-:-:S02]  /*0560*/  SHF.R.U64 R4, R4, 0x3, R5 ;  /* 0x0000000304047819 */ /* 0x000fc40000001205 */
[----:B------:R-:W-:Y:S01]  /*0570*/  SHF.R.U32.HI R5, RZ, 0x3, R5 ;  /* 0x00000003ff057819 */ /* 0x000fe20000011605 */
[----:B--2---:R-:W-:Y:S02]  /*0580*/  UIMAD UR4, UR9, UR10, URZ ;  /* 0x0000000a090472a4 */ /* 0x004fe4000f8e02ff */
[----:B-1----:R-:W-:Y:S02]  /*0590*/  IMAD R3, R6, UR10, R3 ;  /* 0x0000000a06037c24 */ /* 0x002fe4000f8e0203 */
[----:B------:R-:W-:Y:S02]  /*05a0*/  IMAD.MOV.U32 R6, RZ, RZ, RZ ;  /* 0x000000ffff067224 */ /* 0x000fe400078e00ff */
[----:B----4-:R-:W-:Y:S02]  /*05b0*/  IMAD R3, R3, UR9, R8 ;  /* 0x0000000903037c24 */ /* 0x010fe4000f8e0208 */
[----:B---3--:R-:W-:Y:S01]  /*05c0*/  IMAD R8, R2, UR4, RZ ;  /* 0x0000000402087c24 */ /* 0x008fe2000f8e02ff */
[----:B------:R-:W-:-:S02]  /*05d0*/  UMOV UR4, URZ ;  /* 0x000000ff00047c82 */ /* 0x000fc40008000000 */
[----:B------:R-:W-:-:S04]  /*05e0*/  ISETP.GT.U32.AND P0, PT, R4, R3, PT ;  /* 0x000000030400720c */ /* 0x000fc80003f04070 */
[----:B------:R-:W-:-:S13]  /*05f0*/  ISETP.GT.U32.AND.EX P0, PT, R5, RZ, PT, P0 ;  /* 0x000000ff0500720c */ /* 0x000fda0003f04100 */
[----:B------:R-:W-:Y:S05]  /*0600*/  @!P0 BRA `(.L_x_368) ;  /* 0x0000000800688947 */ /* 0x000fea0003800000 */
[----:B------:R-:W-:Y:S01]  /*0610*/  IMAD.IADD R9, R8, 0x1, R3 ;  /* 0x0000000108097824 */ /* 0x000fe200078e0203 */
[----:B------:R-:W-:Y:S01]  /*0620*/  BSSY.RECONVERGENT B1, `(.L_x_369) ;  /* 0x0000024000017945 */ /* 0x000fe20003800200 */
[----:B------:R-:W-:-:S03]  /*0630*/  IMAD.MOV.U32 R12, RZ, RZ, -0x1 ;  /* 0xffffffffff0c7424 */ /* 0x000fc600078e00ff */
[CC--:B------:R-:W-:Y:S02]  /*0640*/  ISETP.GT.U32.AND P1, PT, R4.reuse, R9.reuse, PT ;  /* 0x000000090400720c */ /* 0x0c0fe40003f24070 */
[CC--:B------:R-:W-:Y:S02]  /*0650*/  ISETP.GT.U32.AND P0, PT, R4.reuse, R9.reuse, PT ;  /* 0x000000090400720c */ /* 0x0c0fe40003f04070 */
[C---:B------:R-:W-:Y:S02]  /*0660*/  ISETP.GT.U32.AND.EX P1, PT, R5.reuse, RZ, PT, P1 ;  /* 0x000000ff0500720c */ /* 0x040fe40003f24110 */
[----:B------:R-:W-:Y:S02]  /*0670*/  ISETP.GT.U32.AND.EX P0, PT, R5, RZ, PT, P0 ;  /* 0x000000ff0500720c */ /* 0x000fe40003f04100 */
[----:B------:R-:W-:Y:S02]  /*0680*/  SEL R10, R4, R9, P1 ;  /* 0x00000009040a7207 */ /* 0x000fe40000800000 */
[----:B------:R-:W-:-:S02]  /*0690*/  SEL R7, RZ, 0x1, !P0 ;  /* 0x00000001ff077807 */ /* 0x000fc40004000000 */
[----:B------:R-:W-:Y:S02]  /*06a0*/  SEL R11, R5, RZ, P1 ;  /* 0x000000ff050b7207 */ /* 0x000fe40000800000 */
[----:B------:R-:W-:-:S04]  /*06b0*/  IADD3 R14, P0, P1, R10, -R7, -R9 ;  /* 0x800000070a0e7210 */ /* 0x000fc8000791e809 */
[----:B------:R-:W-:-:S04]  /*06c0*/  IADD3.X R15, PT, PT, R11, -0x1, R12, P0, P1 ;  /* 0xffffffff0b0f7810 */ /* 0x000fc800007e240c */
[----:B------:R-:W-:-:S13]  /*06d0*/  ISETP.NE.U32.AND P0, PT, R15, RZ, PT ;  /* 0x000000ff0f00720c */ /* 0x000fda0003f05070 */
[----:B------:R-:W-:Y:S05]  /*06e0*/  @P0 BRA `(.L_x_370) ;  /* 0x0000000000500947 */ /* 0x000fea0003800000 */
[----:B------:R-:W1:Y:S01]  /*06f0*/  I2F.U32.RP R9, R8 ;  /* 0x0000000800097306 */ /* 0x000e620000209000 */
[----:B------:R-:W-:Y:S01]  /*0700*/  IMAD.MOV R13, RZ, RZ, -R8 ;  /* 0x000000ffff0d7224 */ /* 0x000fe200078e0a08 */
[----:B------:R-:W-:-:S06]  /*0710*/  ISETP.NE.U32.AND P2, PT, R8, RZ, PT ;  /* 0x000000ff0800720c */ /* 0x000fcc0003f45070 */
[----:B-1----:R-:W1:Y:S02]  /*0720*/  MUFU.RCP R9, R9 ;  /* 0x0000000900097308 */ /* 0x002e640000001000 */
[----:B-1----:R-:W-:-:S06]  /*0730*/  VIADD R10, R9, 0xffffffe ;  /* 0x0ffffffe090a7836 */ /* 0x002fcc0000000000 */
[----:B------:R1:W2:Y:S02]  /*0740*/  F2I.FTZ.U32.TRUNC.NTZ R11, R10 ;  /* 0x0000000a000b7305 */ /* 0x0002a4000021f000 */
[----:B-1----:R-:W-:Y:S02]  /*0750*/  IMAD.MOV.U32 R10, RZ, RZ, RZ ;  /* 0x000000ffff0a7224 */ /* 0x002fe400078e00ff */
[----:B--2---:R-:W-:-:S04]  /*0760*/  IMAD R13, R13, R11, RZ ;  /* 0x0000000b0d0d7224 */ /* 0x004fc800078e02ff */
[----:B------:R-:W-:-:S06]  /*0770*/  IMAD.HI.U32 R11, R11, R13, R10 ;  /* 0x0000000d0b0b7227 */ /* 0x000fcc00078e000a */
[----:B------:R-:W-:-:S04]  /*0780*/  IMAD.HI.U32 R10, R11, R14, RZ ;  /* 0x0000000e0b0a7227 */ /* 0x000fc800078e00ff */
[----:B------:R-:W-:-:S04]  /*0790*/  IMAD.MOV R11, RZ, RZ, -R10 ;  /* 0x000000ffff0b7224 */ /* 0x000fc800078e0a0a */
[----:B------:R-:W-:-:S05]  /*07a0*/  IMAD R11, R8, R11, R14 ;  /* 0x0000000b080b7224 */ /* 0x000fca00078e020e */
[----:B------:R-:W-:-:S13]  /*07b0*/  ISETP.GE.U32.AND P0, PT, R11, R8, PT ;  /* 0x000000080b00720c */ /* 0x000fda0003f06070 */
[----:B------:R-:W-:Y:S02]  /*07c0*/  @P0 IMAD.IADD R11, R11, 0x1, -R8 ;  /* 0x000000010b0b0824 */ /* 0x000fe400078e0a08 */
[----:B------:R-:W-:-:S03]  /*07d0*/  @P0 VIADD R10, R10, 0x1 ;  /* 0x000000010a0a0836 */ /* 0x000fc60000000000 */
[----:B------:R-:W-:Y:S01]  /*07e0*/  ISETP.GE.U32.AND P1, PT, R11, R8, PT ;  /* 0x000000080b00720c */ /* 0x000fe20003f26070 */
[----:B------:R-:W-:-:S12]  /*07f0*/  HFMA2 R11, -RZ, RZ, 0, 0 ;  /* 0x00000000ff0b7431 */ /* 0x000fd800000001ff */
[----:B------:R-:W-:Y:S01]  /*0800*/  @P1 VIADD R10, R10, 0x1 ;  /* 0x000000010a0a1836 */ /* 0x000fe20000000000 */
[----:B------:R-:W-:Y:S01]  /*0810*/  @!P2 LOP3.LUT R10, RZ, R8, RZ, 0x33, !PT ;  /* 0x00000008ff0aa212 */ /* 0x000fe200078e33ff */
[----:B------:R-:W-:Y:S06]  /*0820*/  BRA `(.L_x_371) ;  /* 0x00000000000c7947 */ /* 0x000fec0003800000 */
.L_x_370:
[----:B------:R-:W-:Y:S01]  /*0830*/  IMAD.MOV.U32 R9, RZ, RZ, R14 ;  /* 0x000000ffff097224 */ /* 0x000fe200078e000e */
[----:B------:R-:W-:-:S07]  /*0840*/  MOV R14, 0x860 ;  /* 0x00000860000e7802 */ /* 0x000fce0000000f00 */
[----:B------:R-:W-:Y:S05]  /*0850*/  CALL.REL.NOINC `($__internal_0_$__cuda_sm20_div_u64) ;  /* 0x00000014006c7944 */ /* 0x000fea0003c00000 */
.L_x_371:
[----:B------:R-:W-:Y:S05]  /*0860*/  BSYNC.RECONVERGENT B1 ;  /* 0x0000000000017941 */ /* 0x000fea0003800200 */
.L_x_369:
[----:B------:R-:W-:Y:S01]  /*0870*/  IADD3 R15, P0, PT, R10, R7, RZ ;  /* 0x000000070a0f7210 */ /* 0x000fe20007f1e0ff */
[----:B------:R-:W1:Y:S01]  /*0880*/  LDC R9, c[0x0][0x3a0] ;  /* 0x0000e800ff097b82 */ /* 0x000e620000000800 */
[----:B------:R-:W-:Y:S01]  /*0890*/  BSSY.RECONVERGENT B1, `(.L_x_372) ;  /* 0x0000033000017945 */ /* 0x000fe20003800200 */
[----:B------:R-:W-:Y:S01]  /*08a0*/  IMAD.MOV.U32 R29, RZ, RZ, R3 ;  /* 0x000000ffff1d7224 */ /* 0x000fe200078e0003 */
[C---:B------:R-:W-:Y:S01]  /*08b0*/  LOP3.LUT R7, R15.reuse, 0x3, RZ, 0xc0, !PT ;  /* 0x000000030f077812 */ /* 0x040fe200078ec0ff */
[----:B------:R-:W-:Y:S01]  /*08c0*/  IMAD.X R10, RZ, RZ, R11, P0 ;  /* 0x000000ffff0a7224 */ /* 0x000fe200000e060b */
[----:B------:R-:W-:Y:S02]  /*08d0*/  ISETP.GE.U32.AND P0, PT, R15, 0x3, PT ;  /* 0x000000030f00780c */ /* 0x000fe40003f06070 */
[----:B------:R-:W-:Y:S02]  /*08e0*/  ISETP.NE.U32.AND P1, PT, R7, 0x3, PT ;  /* 0x000000030700780c */ /* 0x000fe40003f25070 */
[----:B------:R-:W-:Y:S01]  /*08f0*/  ISETP.GE.U32.AND.EX P0, PT, R10, RZ, PT, P0 ;  /* 0x000000ff0a00720c */ /* 0x000fe20003f06100 */
[----:B------:R-:W-:Y:S01]  /*0900*/  IMAD.MOV.U32 R10, RZ, RZ, R6 ;  /* 0x000000ffff0a7224 */ /* 0x000fe200078e0006 */
[----:B------:R-:W-:-:S02]  /*0910*/  ISETP.NE.AND.EX P1, PT, RZ, RZ, PT, P1 ;  /* 0x000000ffff00720c */ /* 0x000fc40003f25310 */
[----:B-1----:R-:W-:-:S11]  /*0920*/  SHF.R.S32.HI R7, RZ, 0x1f, R9 ;  /* 0x0000001fff077819 */ /* 0x002fd60000011409 */
[----:B------:R-:W-:Y:S05]  /*0930*/  @!P1 BRA `(.L_x_373) ;  /* 0x0000000000a09947 */ /* 0x000fea0003800000 */
[----:B------:R-:W1:Y:S01]  /*0940*/  S2UR UR7, SR_CgaCtaId ;  /* 0x00000000000779c3 */ /* 0x000e620000008800 */
[----:B------:R-:W2:Y:S01]  /*0950*/  LDCU.64 UR12, c[0x0][0x398] ;  /* 0x00007300ff0c77ac */ /* 0x000ea20008000a00 */
[C---:B------:R-:W-:Y:S02]  /*0960*/  IMAD.SHL.U32 R13, R3.reuse, 0x8, RZ ;  /* 0x00000008030d7824 */ /* 0x040fe400078e00ff */
[----:B------:R-:W-:Y:S01]  /*0970*/  IMAD.U32 R10, RZ, RZ, UR20 ;  /* 0x00000014ff0a7e24 */ /* 0x000fe2000f8e00ff */
[----:B------:R-:W-:Y:S01]  /*0980*/  UMOV UR5, 0x400 ;  /* 0x0000040000057882 */ /* 0x000fe20000000000 */
[----:B------:R-:W-:Y:S01]  /*0990*/  IMAD.U32 R11, RZ, RZ, UR21 ;  /* 0x00000015ff0b7e24 */ /* 0x000fe2000f8e00ff */
[----:B------:R-:W-:Y:S01]  /*09a0*/  SHF.L.U64.HI R11, R3, 0x3, R6 ;  /* 0x00000003030b7819 */ /* 0x000fe20000010206 */
[----:B------:R-:W-:Y:S01]  /*09b0*/  IMAD.U32 R14, RZ, RZ, UR6 ;  /* 0x00000006ff0e7e24 */ /* 0x000fe2000f8e00ff */
[C---:B------:R-:W-:Y:S01]  /*09c0*/  LEA R12, P1, R10.reuse, R13, 0x3 ;  /* 0x0000000d0a0c7211 */ /* 0x040fe200078218ff */
[----:B------:R-:W-:Y:S01]  /*09d0*/  VIADD R15, R15, 0x1 ;  /* 0x000000010f0f7836 */ /* 0x000fe20000000000 */
[----:B------:R-:W-:Y:S01]  /*09e0*/  UIADD3 UR5, UPT, UPT, UR5, 0x80, URZ ;  /* 0x0000008005057890 */ /* 0x000fe2000fffe0ff */
[----:B------:R-:W-:Y:S01]  /*09f0*/  IMAD.MOV.U32 R29, RZ, RZ, R3 ;  /* 0x000000ffff1d7224 */ /* 0x000fe200078e0003 */
[----:B------:R-:W-:Y:S01]  /*0a00*/  LEA.HI.X R10, R10, R11, R14, 0x3, P1 ;  /* 0x0000000b0a0a7211 */ /* 0x000fe200008f1c0e */
[----:B------:R-:W-:Y:S01]  /*0a10*/  IMAD R11, R2, UR10, RZ ;  /* 0x0000000a020b7c24 */ /* 0x000fe2000f8e02ff */
[----:B------:R-:W-:-:S03]  /*0a20*/  LOP3.LUT R15, R15, 0x3, RZ, 0xc0, !PT ;  /* 0x000000030f0f7812 */ /* 0x000fc600078ec0ff */
[----:B------:R-:W-:Y:S01]  /*0a30*/  IMAD R11, R11, UR9, RZ ;  /* 0x000000090b0b7c24 */ /* 0x000fe2000f8e02ff */
[----:B--2---:R-:W-:-:S04]  /*0a40*/  IADD3 R17, P1, P2, R12, UR12, R9 ;  /* 0x0000000c0c117c10 */ /* 0x004fc8000fa3e009 */
[----:B------:R-:W-:Y:S01]  /*0a50*/  IADD3.X R18, PT, PT, R10, UR13, R7, P1, P2 ;  /* 0x0000000d0a127c10 */ /* 0x000fe20008fe4407 */
[----:B-1----:R-:W-:Y:S01]  /*0a60*/  ULEA UR5, UR7, UR5, 0x18 ;  /* 0x0000000507057291 */ /* 0x002fe2000f8ec0ff */
[----:B------:R-:W-:Y:S02]  /*0a70*/  IADD3 R15, P1, PT, RZ, -R15, RZ ;  /* 0x8000000fff0f7210 */ /* 0x000fe40007f3e0ff */
[----:B------:R-:W-:-:S03]  /*0a80*/  MOV R10, R6 ;  /* 0x00000006000a7202 */ /* 0x000fc60000000f00 */
[----:B------:R-:W-:Y:S02]  /*0a90*/  VIADD R12, R9, UR5 ;  /* 0x00000005090c7c36 */ /* 0x000fe40008000000 */
[----:B------:R-:W-:Y:S02]  /*0aa0*/  IMAD.X R16, RZ, RZ, -0x1, P1 ;  /* 0xffffffffff107424 */ /* 0x000fe400008e06ff */
[----:B------:R-:W-:-:S07]  /*0ab0*/  IMAD R14, R3, 0x8, R12 ;  /* 0x00000008030e7824 */ /* 0x000fce00078e020c */
.L_x_374:
[----:B------:R-:W-:Y:S01]  /*0ac0*/  IADD3 R15, P1, PT, R15, 0x1, RZ ;  /* 0x000000010f0f7810 */ /* 0x000fe20007f3e0ff */
[----:B------:R-:W-:Y:S01]  /*0ad0*/  IMAD.MOV.U32 R12, RZ, RZ, R17 ;  /* 0x000000ffff0c7224 */ /* 0x000fe200078e0011 */
[C---:B------:R-:W-:Y:S01]  /*0ae0*/  IADD3 R29, P2, PT, R8.reuse, R29, RZ ;  /* 0x0000001d081d7210 */ /* 0x040fe20007f5e0ff */
[----:B------:R-:W-:Y:S01]  /*0af0*/  IMAD.MOV.U32 R13, RZ, RZ, R18 ;  /* 0x000000ffff0d7224 */ /* 0x000fe200078e0012 */
[C---:B------:R-:W-:Y:S01]  /*0b00*/  LEA R17, P3, R8.reuse, R17, 0x3 ;  /* 0x0000001108117211 */ /* 0x040fe200078618ff */
[----:B------:R-:W-:Y:S01]  /*0b10*/  IMAD.X R16, RZ, RZ, R16, P1 ;  /* 0x000000ffff107224 */ /* 0x000fe200008e0610 */
[----:B------:R-:W-:Y:S01]  /*0b20*/  ISETP.NE.U32.AND P1, PT, R15, RZ, PT ;  /* 0x000000ff0f00720c */ /* 0x000fe20003f25070 */
[----:B------:R-:W-:Y:S01]  /*0b30*/  IMAD.X R10, RZ, RZ, R10, P2 ;  /* 0x000000ffff0a7224 */ /* 0x000fe200010e060a */
[----:B------:R-:W-:Y:S01]  /*0b40*/  @!PT LDS RZ, [RZ] ;  /* 0x00000000fffff984 */ /* 0x000fe20000000800 */
[----:B------:R-:W-:Y:S01]  /*0b50*/  @!PT LDS RZ, [RZ] ;  /* 0x00000000fffff984 */ /* 0x000fe20000000800 */
[----:B------:R-:W-:Y:S01]  /*0b60*/  @!PT LDS RZ, [RZ] ;  /* 0x00000000fffff984 */ /* 0x000fe20000000800 */
[----:B------:R1:W-:Y:S01]  /*0b70*/  LDGSTS.E.64 [R14], desc[UR22][R12.64] ;  /* 0x000000000c0e7fae */ /* 0x0003e2000b9a1416 */
[----:B------:R-:W-:Y:S02]  /*0b80*/  LEA.HI.X R18, R8, R18, RZ, 0x3, P3 ;  /* 0x0000001208127211 */ /* 0x000fe400018f1cff */
[----:B------:R-:W-:Y:S01]  /*0b90*/  ISETP.NE.AND.EX P1, PT, R16, RZ, PT, P1 ;  /* 0x000000ff1000720c */ /* 0x000fe20003f25310 */
[----:B-1----:R-:W-:-:S12]  /*0ba0*/  IMAD R14, R11, 0x8, R14 ;  /* 0x000000080b0e7824 */ /* 0x002fd800078e020e */
[----:B------:R-:W-:Y:S05]  /*0bb0*/  @P1 BRA `(.L_x_374) ;  /* 0xfffffffc00c01947 */ /* 0x000fea000383ffff */
.L_x_373:
[----:B------:R-:W-:Y:S05]  /*0bc0*/  BSYNC.RECONVERGENT B1 ;  /* 0x0000000000017941 */ /* 0x000fea0003800200 */
.L_x_372:
        /* <DEDUP_REMOVED lines=9> */
[----:B------:R-:W-:Y:S01]  /*0c60*/  LEA R11, P0, R12, R11, 0x3 ;  /* 0x0000000b0c0b7211 */ /* 0x000fe200078018ff */
[----:B------:R-:W-:Y:S01]  /*0c70*/  UIADD3 UR7, UPT, UPT, UR5, 0x80, URZ ;  /* 0x0000008005077890 */ /* 0x000fe2000fffe0ff */
[----:B------:R-:W-:-:S02]  /*0c80*/  IMAD R23, R2, UR10, RZ ;  /* 0x0000000a02177c24 */ /* 0x000fc4000f8e02ff */
[----:B------:R-:W-:Y:S01]  /*0c90*/  LEA.HI.X R13, R12, R13, R14, 0x3, P0 ;  /* 0x0000000d0c0d7211 */ /* 0x000fe200000f1c0e */
[----:B------:R-:W-:Y:S01]  /*0ca0*/  UMOV UR5, URZ ;  /* 0x000000ff00057c82 */ /* 0x000fe20008000000 */
[----:B------:R-:W-:Y:S01]  /*0cb0*/  IADD3 R12, P0, PT, R29, UR20, RZ ;  /* 0x000000141d0c7c10 */ /* 0x000fe2000ff1e0ff */
[----:B------:R-:W-:-:S03]  /*0cc0*/  IMAD R23, R23, UR9, RZ ;  /* 0x0000000917177c24 */ /* 0x000fc6000f8e02ff */
[----:B------:R-:W-:Y:S02]  /*0cd0*/  IADD3.X R15, PT, PT, R10, UR6, RZ, P0, !PT ;  /* 0x000000060a0f7c10 */ /* 0x000fe400087fe4ff */
[----:B--2---:R-:W-:Y:S02]  /*0ce0*/  IADD3 R27, P1, PT, R9, UR12, RZ ;  /* 0x0000000c091b7c10 */ /* 0x004fe4000ff3e0ff */
[C---:B------:R-:W-:Y:S01]  /*0cf0*/  SHF.L.U64.HI R15, R12.reuse, 0x3, R15 ;  /* 0x000000030c0f7819 */ /* 0x040fe2000001020f */
[----:B-1----:R-:W-:Y:S01]  /*0d00*/  ULEA UR7, UR8, UR7, 0x18 ;  /* 0x0000000708077291 */ /* 0x002fe2000f8ec0ff */
[----:B------:R-:W-:Y:S02]  /*0d10*/  SHF.L.U32 R14, R12, 0x3, RZ ;  /* 0x000000030c0e7819 */ /* 0x000fe400000006ff */
[----:B------:R-:W-:Y:S02]  /*0d20*/  IADD3.X R7, PT, PT, R7, UR13, RZ, P1, !PT ;  /* 0x0000000d07077c10 */ /* 0x000fe40008ffe4ff */
[CC--:B------:R-:W-:Y:S01]  /*0d30*/  LEA R20, P0, R8.reuse, R11.reuse, 0x3 ;  /* 0x0000000b08147211 */ /* 0x0c0fe200078018ff */
[----:B------:R-:W-:Y:S01]  /*0d40*/  VIADD R12, R9, UR7 ;  /* 0x00000007090c7c36 */ /* 0x000fe20008000000 */
[C---:B------:R-:W-:Y:S01]  /*0d50*/  LEA R21, P1, R8.reuse, R11, 0x4 ;  /* 0x0000000b08157211 */ /* 0x040fe200078220ff */
[C---:B------:R-:W-:Y:S01]  /*0d60*/  IMAD.WIDE.U32 R14, R8.reuse, 0x18, R14 ;  /* 0x00000018080e7825 */ /* 0x040fe200078e000e */
[----:B------:R-:W-:-:S02]  /*0d70*/  LEA.HI.X R24, R8, R13, RZ, 0x3, P0 ;  /* 0x0000000d08187211 */ /* 0x000fc400000f1cff */
[----:B------:R-:W-:Y:S01]  /*0d80*/  LEA.HI.X R26, R8, R13, RZ, 0x4, P1 ;  /* 0x0000000d081a7211 */ /* 0x000fe200008f24ff */
[----:B------:R-:W-:Y:S02]  /*0d90*/  IMAD R12, R29, 0x8, R12 ;  /* 0x000000081d0c7824 */ /* 0x000fe400078e020c */
[----:B------:R-:W-:Y:S02]  /*0da0*/  VIADD R28, R15, UR5 ;  /* 0x000000050f1c7c36 */ /* 0x000fe40008000000 */
[C-C-:B------:R-:W-:Y:S02]  /*0db0*/  IMAD R22, R23.reuse, 0x8, R12.reuse ;  /* 0x0000000817167824 */ /* 0x140fe400078e020c */
[C-C-:B------:R-:W-:Y:S02]  /*0dc0*/  IMAD R25, R23.reuse, 0x10, R12.reuse ;  /* 0x0000001017197824 */ /* 0x140fe400078e020c */
[----:B------:R-:W-:-:S07]  /*0dd0*/  IMAD R9, R23, 0x18, R12 ;  /* 0x0000001817097824 */ /* 0x000fce00078e020c */
.L_x_375:
[----:B------:R-:W-:-:S05]  /*0de0*/  IADD3 R18, P0, PT, R27, R11, RZ ;  /* 0x0000000b1b127210 */ /* 0x000fca0007f1e0ff */
[----:B------:R-:W-:Y:S01]  /*0df0*/  IMAD.X R19, R7, 0x1, R13, P0 ;  /* 0x0000000107137824 */ /* 0x000fe200000e060d */
[----:B------:R-:W-:-:S04]  /*0e00*/  IADD3 R16, P0, PT, R27, R20, RZ ;  /* 0x000000141b107210 */ /* 0x000fc80007f1e0ff */
[----:B------:R-:W-:Y:S01]  /*0e10*/  @!PT LDS RZ, [RZ] ;  /* 0x00000000fffff984 */ /* 0x000fe20000000800 */
[----:B------:R-:W-:Y:S01]  /*0e20*/  @!PT LDS RZ, [RZ] ;  /* 0x00000000fffff984 */ /* 0x000fe20000000800 */
[----:B------:R-:W-:Y:S01]  /*0e30*/  @!PT LDS RZ, [RZ] ;  /* 0x00000000fffff984 */ /* 0x000fe20000000800 */
[----:B------:R1:W-:Y:S01]  /*0e40*/  LDGSTS.E.64 [R12], desc[UR22][R18.64] ;  /* 0x00000000120c7fae */ /* 0x0003e2000b9a1416 */
[----:B------:R-:W-:-:S05]  /*0e50*/  IMAD.X R17, R7, 0x1, R24, P0 ;  /* 0x0000000107117824 */ /* 0x000fca00000e0618 */
[----:B------:R2:W-:Y:S01]  /*0e60*/  LDGSTS.E.64 [R22], desc[UR22][R16.64] ;  /* 0x0000000010167fae */ /* 0x0005e2000b9a1416 */
[----:B-1----:R-:W-:Y:S01]  /*0e70*/  IMAD R12, R23, 0x20, R12 ;  /* 0x00000020170c7824 */ /* 0x002fe200078e020c */
[----:B--2---:R-:W-:Y:S01]  /*0e80*/  IADD3 R16, P0, PT, R27, R21, RZ ;  /* 0x000000151b107210 */ /* 0x004fe20007f1e0ff */
[----:B------:R-:W-:-:S04]  /*0e90*/  IMAD R22, R23, 0x20, R22 ;  /* 0x0000002017167824 */ /* 0x000fc800078e0216 */
[----:B------:R-:W-:Y:S01]  /*0ea0*/  IMAD.X R17, R7, 0x1, R26, P0 ;  /* 0x0000000107117824 */ /* 0x000fe200000e061a */
[----:B------:R-:W-:-:S04]  /*0eb0*/  IADD3 R18, P0, PT, R27, R14, RZ ;  /* 0x0000000e1b127210 */ /* 0x000fc80007f1e0ff */
[----:B------:R1:W-:Y:S01]  /*0ec0*/  LDGSTS.E.64 [R25], desc[UR22][R16.64] ;  /* 0x0000000010197fae */ /* 0x0003e2000b9a1416 */
[----:B------:R-:W-:Y:S01]  /*0ed0*/  IMAD.X R19, R7, 0x1, R28, P0 ;  /* 0x0000000107137824 */ /* 0x000fe200000e061c */
[----:B------:R-:W-:-:S04]  /*0ee0*/  LEA R29, P0, R8, R29, 0x2 ;  /* 0x0000001d081d7211 */ /* 0x000fc800078010ff */
[----:B------:R-:W-:Y:S01]  /*0ef0*/  LEA.HI.X R10, R8, R10, RZ, 0x2, P0 ;  /* 0x0000000a080a7211 */ /* 0x000fe200000f14ff */
[----:B------:R2:W-:Y:S01]  /*0f00*/  LDGSTS.E.64 [R9], desc[UR22][R18.64] ;  /* 0x0000000012097fae */ /* 0x0005e2000b9a1416 */
[----:B------:R-:W-:-:S04]  /*0f10*/  ISETP.GE.U32.AND P0, PT, R29, R4, PT ;  /* 0x000000041d00720c */ /* 0x000fc80003f06070 */
[----:B------:R-:W-:Y:S01]  /*0f20*/  ISETP.GE.U32.AND.EX P0, PT, R10, R5, PT, P0 ;  /* 0x000000050a00720c */ /* 0x000fe20003f06100 */
[C---:B-1----:R-:W-:Y:S02]  /*0f30*/  IMAD R25, R23.reuse, 0x20, R25 ;  /* 0x0000002017197824 */ /* 0x042fe400078e0219 */
[----:B--2---:R-:W-:Y:S02]  /*0f40*/  IMAD.MOV.U32 R18, RZ, RZ, R27 ;  /* 0x000000ffff127224 */ /* 0x004fe400078e001b */
[----:B------:R-:W-:Y:S02]  /*0f50*/  IMAD.MOV.U32 R19, RZ, RZ, R7 ;  /* 0x000000ffff137224 */ /* 0x000fe400078e0007 */
[----:B------:R-:W-:Y:S02]  /*0f60*/  IMAD R9, R23, 0x20, R9 ;  /* 0x0000002017097824 */ /* 0x000fe400078e0209 */
[----:B------:R-:W-:-:S04]  /*0f70*/  IMAD.WIDE.U32 R18, R8, 0x20, R18 ;  /* 0x0000002008127825 */ /* 0x000fc800078e0012 */
[----:B------:R-:W-:Y:S01]  /*0f80*/  IMAD.MOV.U32 R7, RZ, RZ, R19 ;  /* 0x000000ffff077224 */ /* 0x000fe200078e0013 */
[----:B------:R-:W-:Y:S01]  /*0f90*/  MOV R27, R18 ;  /* 0x00000012001b7202 */ /* 0x000fe20000000f00 */
[----:B------:R-:W-:Y:S06]  /*0fa0*/  @!P0 BRA `(.L_x_375) ;  /* 0xfffffffc008c8947 */ /* 0x000fec000383ffff */
.L_x_368:
[----:B------:R-:W-:Y:S05]  /*0fb0*/  BSYNC.RECONVERGENT B0 ;  /* 0x0000000000007941 */ /* 0x000fea0003800200 */
.L_x_367:
[----:B------:R-:W-:Y:S01]  /*0fc0*/  ISETP.GT.U32.AND P0, PT, R4, R3, PT ;  /* 0x000000030400720c */ /* 0x000fe20003f04070 */
[----:B------:R-:W0:Y:S01]  /*0fd0*/  LDGDEPBAR ;  /* 0x00000000000079af */ /* 0x000e220000000000 */
[----:B------:R-:W-:Y:S02]  /*0fe0*/  BSSY.RECONVERGENT B0, `(.L_x_376) ;  /* 0x000009a000007945 */ /* 0x000fe40003800200 */
[----:B------:R-:W-:-:S13]  /*0ff0*/  ISETP.GT.U32.AND.EX P0, PT, R5, R6, PT, P0 ;  /* 0x000000060500720c */ /* 0x000fda0003f04100 */
        /* <DEDUP_REMOVED lines=17> */
[----:B------:R-:W-:Y:S01]  /*1110*/  ISETP.NE.U32.AND P2, PT, R8, RZ, PT ;  /* 0x000000ff0800720c */ /* 0x000fe20003f45070 */
[----:B------:R-:W-:-:S05]  /*1120*/  IMAD.MOV.U32 R10, RZ, RZ, RZ ;  /* 0x000000ffff0a7224 */ /* 0x000fca00078e00ff */
[----:B-1----:R-:W1:Y:S02]  /*1130*/  MUFU.RCP R13, R13 ;  /* 0x0000000d000d7308 */ /* 0x002e640000001000 */
[----:B-1----:R-:W-:-:S06]  /*1140*/  VIADD R11, R13, 0xffffffe ;  /* 0x0ffffffe0d0b7836 */ /* 0x002fcc0000000000 */
[----:B------:R-:W1:Y:S02]  /*1150*/  F2I.FTZ.U32.TRUNC.NTZ R11, R11 ;  /* 0x0000000b000b7305 */ /* 0x000e64000021f000 */
[----:B-1----:R-:W-:-:S04]  /*1160*/  IMAD R9, R9, R11, RZ ;  /* 0x0000000b09097224 */ /* 0x002fc800078e02ff */
[----:B------:R-:W-:-:S04]  /*1170*/  IMAD.HI.U32 R9, R11, R9, R10 ;  /* 0x000000090b097227 */ /* 0x000fc800078e000a */
[----:B------:R-:W-:Y:S02]  /*1180*/  IMAD.MOV.U32 R11, RZ, RZ, RZ ;  /* 0x000000ffff0b7224 */ /* 0x000fe400078e00ff */
[----:B------:R-:W-:-:S04]  /*1190*/  IMAD.HI.U32 R10, R9, R12, RZ ;  /* 0x0000000c090a7227 */ /* 0x000fc800078e00ff */
[----:B------:R-:W-:-:S04]  /*11a0*/  IMAD.MOV R9, RZ, RZ, -R10 ;  /* 0x000000ffff097224 */ /* 0x000fc800078e0a0a */
[----:B------:R-:W-:-:S05]  /*11b0*/  IMAD R9, R8, R9, R12 ;  /* 0x0000000908097224 */ /* 0x000fca00078e020c */
[----:B------:R-:W-:-:S13]  /*11c0*/  ISETP.GE.U32.AND P0, PT, R9, R8, PT ;  /* 0x000000080900720c */ /* 0x000fda0003f06070 */
[----:B------:R-:W-:Y:S01]  /*11d0*/  @P0 IADD3 R9, PT, PT, -R8, R9, RZ ;  /* 0x0000000908090210 */ /* 0x000fe20007ffe1ff */
[----:B------:R-:W-:-:S03]  /*11e0*/  @P0 VIADD R10, R10, 0x1 ;  /* 0x000000010a0a0836 */ /* 0x000fc60000000000 */
[----:B------:R-:W-:-:S13]  /*11f0*/  ISETP.GE.U32.AND P1, PT, R9, R8, PT ;  /* 0x000000080900720c */ /* 0x000fda0003f26070 */
[----:B------:R-:W-:Y:S01]  /*1200*/  @P1 VIADD R10, R10, 0x1 ;  /* 0x000000010a0a1836 */ /* 0x000fe20000000000 */
[----:B------:R-:W-:Y:S01]  /*1210*/  @!P2 LOP3.LUT R10, RZ, R8, RZ, 0x33, !PT ;  /* 0x00000008ff0aa212 */ /* 0x000fe200078e33ff */
[----:B------:R-:W-:Y:S06]  /*1220*/  BRA `(.L_x_380) ;  /* 0x00000000000c7947 */ /* 0x000fec0003800000 */
.L_x_379:
[----:B------:R-:W-:Y:S01]  /*1230*/  IMAD.MOV.U32 R9, RZ, RZ, R12 ;  /* 0x000000ffff097224 */ /* 0x000fe200078e000c */
[----:B------:R-:W-:-:S07]  /*1240*/  MOV R14, 0x1260 ;  /* 0x00001260000e7802 */ /* 0x000fce0000000f00 */
[----:B------:R-:W-:Y:S05]  /*1250*/  CALL.REL.NOINC `($__internal_0_$__cuda_sm20_div_u64) ;  /* 0x0000000800ec7944 */ /* 0x000fea0003c00000 */
.L_x_380:
[----:B------:R-:W-:Y:S05]  /*1260*/  BSYNC.RECONVERGENT B1 ;  /* 0x0000000000017941 */ /* 0x000fea0003800200 */
.L_x_378:
[----:B------:R-:W-:Y:S01]  /*1270*/  IADD3 R7, P0, PT, R10, R7, RZ ;  /* 0x000000070a077210 */ /* 0x000fe20007f1e0ff */
[----:B------:R-:W1:Y:S01]  /*1280*/  LDC R12, c[0x0][0x3b0] ;  /* 0x0000ec00ff0c7b82 */ /* 0x000e620000000800 */
[----:B------:R-:W-:Y:S02]  /*1290*/  BSSY.RECONVERGENT B1, `(.L_x_381) ;  /* 0x0000031000017945 */ /* 0x000fe40003800200 */
[C---:B------:R-:W-:Y:S01]  /*12a0*/  LOP3.LUT R9, R7.reuse, 0x3, RZ, 0xc0, !PT ;  /* 0x0000000307097812 */ /* 0x040fe200078ec0ff */
[----:B------:R-:W-:Y:S01]  /*12b0*/  IMAD.X R10, RZ, RZ, R11, P0 ;  /* 0x000000ffff0a7224 */ /* 0x000fe200000e060b */
[----:B------:R-:W-:Y:S02]  /*12c0*/  ISETP.GE.U32.AND P0, PT, R7, 0x3, PT ;  /* 0x000000030700780c */ /* 0x000fe40003f06070 */
[----:B------:R-:W-:Y:S02]  /*12d0*/  ISETP.NE.U32.AND P1, PT, R9, 0x3, PT ;  /* 0x000000030900780c */ /* 0x000fe40003f25070 */
[----:B------:R-:W-:-:S02]  /*12e0*/  ISETP.GE.U32.AND.EX P0, PT, R10, RZ, PT, P0 ;  /* 0x000000ff0a00720c */ /* 0x000fc40003f06100 */
[----:B------:R-:W-:Y:S02]  /*12f0*/  ISETP.NE.AND.EX P1, PT, RZ, RZ, PT, P1 ;  /* 0x000000ffff00720c */ /* 0x000fe40003f25310 */
[----:B-1----:R-:W-:-:S11]  /*1300*/  SHF.R.S32.HI R14, RZ, 0x1f, R12 ;  /* 0x0000001fff0e7819 */ /* 0x002fd6000001140c */
[----:B------:R-:W-:Y:S05]  /*1310*/  @!P1 BRA `(.L_x_382) ;  /* 0x0000000000a09947 */ /* 0x000fea0003800000 */
[----:B------:R-:W1:Y:S01]  /*1320*/  S2UR UR7, SR_CgaCtaId ;  /* 0x00000000000779c3 */ /* 0x000e620000008800 */
[----:B------:R-:W2:Y:S01]  /*1330*/  LDCU.64 UR12, c[0x0][0x3a8] ;  /* 0x00007500ff0c77ac */ /* 0x000ea20008000a00 */
[----:B------:R-:W-:Y:S02]  /*1340*/  IMAD.SHL.U32 R13, R3, 0x8, RZ ;  /* 0x00000008030d7824 */ /* 0x000fe400078e00ff */
[----:B------:R-:W-:Y:S01]  /*1350*/  IMAD.U32 R10, RZ, RZ, UR20 ;  /* 0x00000014ff0a7e24 */ /* 0x000fe2000f8e00ff */
[----:B------:R-:W-:Y:S01]  /*1360*/  UMOV UR5, 0x400 ;  /* 0x0000040000057882 */ /* 0x000fe20000000000 */
[----:B------:R-:W-:Y:S01]  /*1370*/  IMAD.U32 R11, RZ, RZ, UR21 ;  /* 0x00000015ff0b7e24 */ /* 0x000fe2000f8e00ff */
[----:B------:R-:W-:Y:S01]  /*1380*/  UIADD3 UR5, UPT, UPT, UR5, 0x80, URZ ;  /* 0x0000008005057890 */ /* 0x000fe2000fffe0ff */
[----:B------:R-:W3:Y:S01]  /*1390*/  LDC R16, c[0x0][0x388] ;  /* 0x0000e200ff107b82 */ /* 0x000ee20000000800 */
[----:B------:R-:W-:Y:S01]  /*13a0*/  VIADD R9, R7, 0x1 ;  /* 0x0000000107097836 */ /* 0x000fe20000000000 */
[----:B------:R-:W-:Y:S01]  /*13b0*/  SHF.L.U64.HI R7, R3, 0x3, R6 ;  /* 0x0000000303077819 */ /* 0x000fe20000010206 */
[----:B------:R-:W-:Y:S01]  /*13c0*/  IMAD.U32 R11, RZ, RZ, UR6 ;  /* 0x00000006ff0b7e24 */ /* 0x000fe2000f8e00ff */
[----:B------:R-:W-:Y:S01]  /*13d0*/  LEA R13, P1, R10, R13, 0x3 ;  /* 0x0000000d0a0d7211 */ /* 0x000fe200078218ff */
[----:B------:R-:W-:Y:S01]  /*13e0*/  IMAD R17, R2, UR10, RZ ;  /* 0x0000000a02117c24 */ /* 0x000fe2000f8e02ff */
[----:B------:R-:W-:-:S02]  /*13f0*/  LOP3.LUT R9, R9, 0x3, RZ, 0xc0, !PT ;  /* 0x0000000309097812 */ /* 0x000fc400078ec0ff */
[----:B------:R-:W-:Y:S01]  /*1400*/  LEA.HI.X R11, R10, R7, R11, 0x3, P1 ;  /* 0x000000070a0b7211 */ /* 0x000fe200008f1c0b */
[----:B------:R-:W-:Y:S01]  /*1410*/  IMAD R18, R17, UR9, RZ ;  /* 0x0000000911127c24 */ /* 0x000fe2000f8e02ff */
[----:B------:R-:W-:Y:S02]  /*1420*/  IADD3 R9, P3, PT, RZ, -R9, RZ ;  /* 0x80000009ff097210 */ /* 0x000fe40007f7e0ff */
[----:B--2---:R-:W-:-:S03]  /*1430*/  IADD3 R15, P1, P2, R13, UR12, R12 ;  /* 0x0000000c0d0f7c10 */ /* 0x004fc6000fa3e00c */
[----:B------:R-:W-:Y:S01]  /*1440*/  IMAD.X R13, RZ, RZ, -0x1, P3 ;  /* 0xffffffffff0d7424 */ /* 0x000fe200018e06ff */
[----:B-1----:R-:W-:-:S06]  /*1450*/  ULEA UR5, UR7, UR5, 0x18 ;  /* 0x0000000507057291 */ /* 0x002fcc000f8ec0ff */
[----:B------:R-:W-:-:S05]  /*1460*/  IADD3 R7, PT, PT, R12, UR5, RZ ;  /* 0x000000050c077c10 */ /* 0x000fca000fffe0ff */
[----:B---3--:R-:W-:Y:S01]  /*1470*/  IMAD R10, R16, 0x400, R7 ;  /* 0x00000400100a7824 */ /* 0x008fe200078e0207 */
[----:B------:R-:W-:-:S03]  /*1480*/  IADD3.X R16, PT, PT, R11, UR13, R14, P1, P2 ;  /* 0x0000000d0b107c10 */ /* 0x000fc60008fe440e */
[----:B------:R-:W-:-:S07]  /*1490*/  IMAD R7, R3, 0x8, R10 ;  /* 0x0000000803077824 */ /* 0x000fce00078e020a */
.L_x_383:
        /* <DEDUP_REMOVED lines=11> */
[----:B------:R1:W-:Y:S01]  /*1550*/  LDGSTS.E.64 [R7+0x80], desc[UR22][R10.64] ;  /* 0x000800000a077fae */ /* 0x0003e2000b9a1416 */
[----:B------:R-:W-:Y:S02]  /*1560*/  LEA.HI.X R16, R8, R16, RZ, 0x3, P3 ;  /* 0x0000001008107211 */ /* 0x000fe400018f1cff */
[----:B------:R-:W-:Y:S01]  /*1570*/  ISETP.NE.AND.EX P1, PT, R13, RZ, PT, P1 ;  /* 0x000000ff0d00720c */ /* 0x000fe20003f25310 */
[----:B-1----:R-:W-:-:S12]  /*1580*/  IMAD R7, R18, 0x8, R7 ;  /* 0x0000000812077824 */ /* 0x002fd800078e0207 */
[----:B------:R-:W-:Y:S05]  /*1590*/  @P1 BRA `(.L_x_383) ;  /* 0xfffffffc00c01947 */ /* 0x000fea000383ffff */
.L_x_382:
[----:B------:R-:W-:Y:S05]  /*15a0*/  BSYNC.RECONVERGENT B1 ;  /* 0x0000000000017941 */ /* 0x000fea0003800200 */
.L_x_381:
[----:B------:R-:W-:Y:S05]  /*15b0*/  @!P0 BRA `(.L_x_377) ;  /* 0x0000000000f08947 */ /* 0x000fea0003800000 */
[----:B------:R-:W1:Y:S01]  /*15c0*/  S2UR UR7, SR_CgaCtaId ;  /* 0x00000000000779c3 */ /* 0x000e620000008800 */
[----:B------:R-:W2:Y:S01]  /*15d0*/  LDCU.64 UR12, c[0x0][0x3a8] ;  /* 0x00007500ff0c77ac */ /* 0x000ea20008000a00 */
[C---:B------:R-:W-:Y:S01]  /*15e0*/  IADD3 R16, P0, PT, R3.reuse, UR20, RZ ;  /* 0x0000001403107c10 */ /* 0x040fe2000ff1e0ff */
[C---:B------:R-:W-:Y:S01]  /*15f0*/  IMAD.SHL.U32 R9, R3.reuse, 0x8, RZ ;  /* 0x0000000803097824 */ /* 0x040fe200078e00ff */
[----:B------:R-:W-:Y:S01]  /*1600*/  MOV R11, UR21 ;  /* 0x00000015000b7c02 */ /* 0x000fe20008000f00 */
[----:B------:R-:W-:Y:S01]  /*1610*/  UMOV UR5, 0x400 ;  /* 0x0000040000057882 */ /* 0x000fe20000000000 */
[----:B------:R-:W-:Y:S01]  /*1620*/  IMAD.U32 R10, RZ, RZ, UR20 ;  /* 0x00000014ff0a7e24 */ /* 0x000fe2000f8e00ff */
[----:B------:R-:W-:Y:S01]  /*1630*/  UIADD3 UR5, UPT, UPT, UR5, 0x80, URZ ;  /* 0x0000008005057890 */ /* 0x000fe2000fffe0ff */
[----:B------:R-:W3:Y:S01]  /*1640*/  LDC R18, c[0x0][0x388] ;  /* 0x0000e200ff127b82 */ /* 0x000ee20000000800 */
[----:B------:R-:W-:Y:S01]  /*1650*/  IADD3.X R15, PT, PT, R6, UR6, RZ, P0, !PT ;  /* 0x00000006060f7c10 */ /* 0x000fe200087fe4ff */
[----:B------:R-:W-:Y:S01]  /*1660*/  IMAD.U32 R17, RZ, RZ, UR6 ;  /* 0x00000006ff117e24 */ /* 0x000fe2000f8e00ff */
[----:B------:R-:W-:Y:S01]  /*1670*/  SHF.L.U64.HI R13, R3, 0x3, R6 ;  /* 0x00000003030d7819 */ /* 0x000fe20000010206 */
[----:B------:R-:W-:Y:S01]  /*1680*/  IMAD R23, R2, UR10, RZ ;  /* 0x0000000a02177c24 */ /* 0x000fe2000f8e02ff */
[----:B------:R-:W-:-:S02]  /*1690*/  LEA R9, P2, R10, R9, 0x3 ;  /* 0x000000090a097211 */ /* 0x000fc400078418ff */
[----:B------:R-:W-:Y:S01]  /*16a0*/  SHF.L.U64.HI R15, R16, 0x3, R15 ;  /* 0x00000003100f7819 */ /* 0x000fe2000001020f */
[----:B------:R-:W-:Y:S01]  /*16b0*/  IMAD R23, R23, UR9, RZ ;  /* 0x0000000917177c24 */ /* 0x000fe2000f8e02ff */
[----:B------:R-:W-:Y:S02]  /*16c0*/  LEA.HI.X R13, R10, R13, R17, 0x3, P2 ;  /* 0x0000000d0a0d7211 */ /* 0x000fe400010f1c11 */
[----:B--2---:R-:W-:Y:S02]  /*16d0*/  IADD3 R7, P1, PT, R12, UR12, RZ ;  /* 0x0000000c0c077c10 */ /* 0x004fe4000ff3e0ff */
[----:B------:R-:W-:Y:S01]  /*16e0*/  LEA R10, P0, R8, R9, 0x3 ;  /* 0x00000009080a7211 */ /* 0x000fe200078018ff */
[----:B-1----:R-:W-:-:S03]  /*16f0*/  ULEA UR5, UR7, UR5, 0x18 ;  /* 0x0000000507057291 */ /* 0x002fc6000f8ec0ff */
[----:B------:R-:W-:-:S03]  /*1700*/  LEA.HI.X R24, R8, R13, RZ, 0x3, P0 ;  /* 0x0000000d08187211 */ /* 0x000fc600000f1cff */
[----:B------:R-:W-:Y:S01]  /*1710*/  VIADD R11, R12, UR5 ;  /* 0x000000050c0b7c36 */ /* 0x000fe20008000000 */
[----:B------:R-:W-:-:S03]  /*1720*/  UMOV UR5, URZ ;  /* 0x000000ff00057c82 */ /* 0x000fc60008000000 */
[----:B---3--:R-:W-:Y:S01]  /*1730*/  IMAD R18, R18, 0x400, R11 ;  /* 0x0000040012127824 */ /* 0x008fe200078e020b */
[----:B------:R-:W-:Y:S01]  /*1740*/  IADD3.X R11, PT, PT, R14, UR13, RZ, P1, !PT ;  /* 0x0000000d0e0b7c10 */ /* 0x000fe20008ffe4ff */
[----:B------:R-:W-:Y:S01]  /*1750*/  IMAD.SHL.U32 R14, R16, 0x8, RZ ;  /* 0x00000008100e7824 */ /* 0x000fe200078e00ff */
[C---:B------:R-:W-:Y:S01]  /*1760*/  LEA R12, P1, R8.reuse, R9, 0x4 ;  /* 0x00000009080c7211 */ /* 0x040fe200078220ff */
[----:B------:R-:W-:Y:S02]  /*1770*/  IMAD R2, R3, 0x8, R18 ;  /* 0x0000000803027824 */ /* 0x000fe400078e0212 */
[C---:B------:R-:W-:Y:S01]  /*1780*/  IMAD.WIDE.U32 R14, R8.reuse, 0x18, R14 ;  /* 0x00000018080e7825 */ /* 0x040fe200078e000e */
[----:B------:R-:W-:-:S03]  /*1790*/  LEA.HI.X R26, R8, R13, RZ, 0x4, P1 ;  /* 0x0000000d081a7211 */ /* 0x000fc600008f24ff */
[----:B------:R-:W-:Y:S02]  /*17a0*/  VIADD R28, R15, UR5 ;  /* 0x000000050f1c7c36 */ /* 0x000fe40008000000 */
[C-C-:B------:R-:W-:Y:S02]  /*17b0*/  IMAD R22, R23.reuse, 0x8, R2.reuse ;  /* 0x0000000817167824 */ /* 0x140fe400078e0202 */
[C-C-:B------:R-:W-:Y:S02]  /*17c0*/  IMAD R25, R23.reuse, 0x10, R2.reuse ;  /* 0x0000001017197824 */ /* 0x140fe400078e0202 */
[----:B------:R-:W-:-:S07]  /*17d0*/  IMAD R27, R23, 0x18, R2 ;  /* 0x00000018171b7824 */ /* 0x000fce00078e0202 */
.L_x_384:
[C---:B------:R-:W-:Y:S02]  /*17e0*/  IADD3 R16, P0, PT, R7.reuse, R9, RZ ;  /* 0x0000000907107210 */ /* 0x040fe40007f1e0ff */
[----:B------:R-:W-:-:S03]  /*17f0*/  IADD3 R20, P1, PT, R7, R10, RZ ;  /* 0x0000000a07147210 */ /* 0x000fc60007f3e0ff */
[C---:B------:R-:W-:Y:S02]  /*1800*/  IMAD.X R17, R11.reuse, 0x1, R13, P0 ;  /* 0x000000010b117824 */ /* 0x040fe400000e060d */
[----:B------:R-:W-:Y:S01]  /*1810*/  IMAD.X R21, R11, 0x1, R24, P1 ;  /* 0x000000010b157824 */ /* 0x000fe200008e0618 */
[----:B------:R-:W-:Y:S02]  /*1820*/  IADD3 R18, P1, PT, R7, R14, RZ ;  /* 0x0000000e07127210 */ /* 0x000fe40007f3e0ff */
[----:B------:R-:W-:Y:S01]  /*1830*/  @!PT LDS RZ, [RZ] ;  /* 0x00000000fffff984 */ /* 0x000fe20000000800 */
[----:B------:R-:W-:Y:S01]  /*1840*/  @!PT LDS RZ, [RZ] ;  /* 0x00000000fffff984 */ /* 0x000fe20000000800 */
[----:B------:R-:W-:Y:S01]  /*1850*/  @!PT LDS RZ, [RZ] ;  /* 0x00000000fffff984 */ /* 0x000fe20000000800 */
[----:B------:R1:W-:Y:S03]  /*1860*/  LDGSTS.E.64 [R2+0x80], desc[UR22][R16.64] ;  /* 0x0008000010027fae */ /* 0x0003e6000b9a1416 */
[----:B------:R-:W-:Y:S01]  /*1870*/  IMAD.X R19, R11, 0x1, R28, P1 ;  /* 0x000000010b137824 */ /* 0x000fe200008e061c */
[----:B------:R2:W-:Y:S01]  /*1880*/  LDGSTS.E.64 [R22+0x80], desc[UR22][R20.64] ;  /* 0x0008000014167fae */ /* 0x0005e2000b9a1416 */
[----:B-1----:R-:W-:Y:S01]  /*1890*/  IADD3 R16, P0, PT, R7, R12, RZ ;  /* 0x0000000c07107210 */ /* 0x002fe20007f1e0ff */
[----:B------:R-:W-:Y:S01]  /*18a0*/  IMAD R2, R23, 0x20, R2 ;  /* 0x0000002017027824 */ /* 0x000fe200078e0202 */
[----:B------:R-:W-:-:S02]  /*18b0*/  LEA R7, P1, R8, R7, 0x5 ;  /* 0x0000000708077211 */ /* 0x000fc400078228ff */
[----:B------:R-:W-:Y:S01]  /*18c0*/  IADD3.X R17, PT, PT, R11, R26, RZ, P0, !PT ;  /* 0x0000001a0b117210 */ /* 0x000fe200007fe4ff */
[----:B--2---:R-:W-:Y:S01]  /*18d0*/  IMAD R22, R23, 0x20, R22 ;  /* 0x0000002017167824 */ /* 0x004fe200078e0216 */
[C---:B------:R-:W-:Y:S02]  /*18e0*/  LEA R3, P0, R8.reuse, R3, 0x2 ;  /* 0x0000000308037211 */ /* 0x040fe400078010ff */
[C---:B------:R-:W-:Y:S01]  /*18f0*/  LEA.HI.X R11, R8.reuse, R11, RZ, 0x5, P1 ;  /* 0x0000000b080b7211 */ /* 0x040fe200008f2cff */
[----:B------:R1:W-:Y:S01]  /*1900*/  LDGSTS.E.64 [R25+0x80], desc[UR22][R16.64] ;  /* 0x0008000010197fae */ /* 0x0003e2000b9a1416 */
[----:B------:R-:W-:Y:S02]  /*1910*/  LEA.HI.X R6, R8, R6, RZ, 0x2, P0 ;  /* 0x0000000608067211 */ /* 0x000fe400000f14ff */
[----:B------:R-:W-:Y:S01]  /*1920*/  ISETP.GE.U32.AND P0, PT, R3, R4, PT ;  /* 0x000000040300720c */ /* 0x000fe20003f06070 */
[----:B------:R2:W-:Y:S03]  /*1930*/  LDGSTS.E.64 [R27+0x80], desc[UR22][R18.64] ;  /* 0x00080000121b7fae */ /* 0x0005e6000b9a1416 */
[----:B------:R-:W-:Y:S01]  /*1940*/  ISETP.GE.U32.AND.EX P0, PT, R6, R5, PT, P0 ;  /* 0x000000050600720c */ /* 0x000fe20003f06100 */
[----:B-1----:R-:W-:-:S02]  /*1950*/  IMAD R25, R23, 0x20, R25 ;  /* 0x0000002017197824 */ /* 0x002fc400078e0219 */
[----:B--2---:R-:W-:-:S10]  /*1960*/  IMAD R27, R23, 0x20, R27 ;  /* 0x00000020171b7824 */ /* 0x004fd400078e021b */
[----:B------:R-:W-:Y:S05]  /*1970*/  @!P0 BRA `(.L_x_384) ;  /* 0xfffffffc00988947 */ /* 0x000fea000383ffff */
.L_x_377:
[----:B------:R-:W-:Y:S05]  /*1980*/  BSYNC.RECONVERGENT B0 ;  /* 0x0000000000007941 */ /* 0x000fea0003800200 */
.L_x_376:
[----:B------:R-:W0:Y:S01]  /*1990*/  LDGDEPBAR ;  /* 0x00000000000079af */ /* 0x000e220000000000 */
[----:B------:R-:W-:-:S04]  /*19a0*/  DEPBAR.LE SB0, 0x0 ;  /* 0x000080000000791a */ /* 0x000fc80000000000 */
[----:B------:R-:W-:Y:S06]  /*19b0*/  BAR.SYNC.DEFER_BLOCKING 0x0 ;  /* 0x0000000000007b1d */ /* 0x000fec0000010000 */
.L_x_366:
[----:B------:R-:W-:-:S13]  /*19c0*/  ISETP.NE.AND P0, PT, R0, UR19, PT ;  /* 0x0000001300007c0c */ /* 0x000fda000bf05270 */
[----:B------:R-:W-:Y:S05]  /*19d0*/  @!P0 BRA `(.L_x_385) ;  /* 0x0000000000888947 */ /* 0x000fea0003800000 */
[----:B------:R-:W1:Y:S02]  /*19e0*/  LDC R8, c[0x0][0x388] ;  /* 0x0000e200ff087b82 */ /* 0x000e640000000800 */
[----:B-1----:R-:W-:-:S13]  /*19f0*/  ISETP.GE.AND P0, PT, R8, 0x1, PT ;  /* 0x000000010800780c */ /* 0x002fda0003f06270 */
[----:B------:R-:W-:Y:S05]  /*1a00*/  @!P0 EXIT ;  /* 0x000000000000894d */ /* 0x000fea0003800000 */
[----:B------:R-:W1:Y:S01]  /*1a10*/  S2R R5, SR_CgaCtaId ;  /* 0x0000000000057919 */ /* 0x000e620000008800 */
[----:B------:R-:W2:Y:S01]  /*1a20*/  LDC R3, c[0x0][0x3b0] ;  /* 0x0000ec00ff037b82 */ /* 0x000ea20000000800 */
[----:B------:R-:W3:Y:S01]  /*1a30*/  LDCU UR7, c[0x0][0x3a0] ;  /* 0x00007400ff0777ac */ /* 0x000ee20008000800 */
[----:B------:R-:W-:Y:S01]  /*1a40*/  MOV R2, 0x400 ;  /* 0x0000040000027802 */ /* 0x000fe20000000f00 */
[----:B------:R-:W3:Y:S01]  /*1a50*/  S2R R9, SR_TID.X ;  /* 0x0000000000097919 */ /* 0x000ee20000002100 */
[----:B------:R-:W4:Y:S03]  /*1a60*/  LDCU.64 UR4, c[0x0][0x390] ;  /* 0x00007200ff0477ac */ /* 0x000f260008000a00 */
[----:B------:R-:W-:Y:S01]  /*1a70*/  VIADD R4, R2, 0x80 ;  /* 0x0000008002047836 */ /* 0x000fe20000000000 */
[----:B----4-:R-:W-:Y:S01]  /*1a80*/  ULEA UR4, UP0, UR20, UR4, 0x3 ;  /* 0x0000000414047291 */ /* 0x010fe2000f8018ff */
[----:B--2---:R-:W-:-:S02]  /*1a90*/  IMAD R2, R8, 0x400, R3 ;  /* 0x0000040008027824 */ /* 0x004fc400078e0203 */
[----:B------:R-:W-:Y:S01]  /*1aa0*/  IMAD.MOV R8, RZ, RZ, -R8 ;  /* 0x000000ffff087224 */ /* 0x000fe200078e0a08 */
[----:B------:R-:W-:Y:S01]  /*1ab0*/  ULEA.HI.X UR5, UR20, UR5, UR6, 0x3, UP0 ;  /* 0x0000000514057291 */ /* 0x000fe200080f1c06 */
[----:B-1----:R-:W-:Y:S02]  /*1ac0*/  LEA R4, R5, R4, 0x18 ;  /* 0x0000000405047211 */ /* 0x002fe400078ec0ff */
[C---:B---3--:R-:W-:Y:S01]  /*1ad0*/  LEA R3, R9.reuse, UR7, 0x3 ;  /* 0x0000000709037c11 */ /* 0x048fe2000f8e18ff */
[----:B------:R-:W-:-:S04]  /*1ae0*/  IMAD R2, R9, 0x8, R2 ;  /* 0x0000000809027824 */ /* 0x000fc800078e0202 */
[----:B------:R-:W-:Y:S01]  /*1af0*/  IMAD.IADD R11, R4, 0x1, R3 ;  /* 0x00000001040b7824 */ /* 0x000fe200078e0203 */
[----:B------:R-:W-:-:S07]  /*1b00*/  IADD3 R10, PT, PT, R2, 0x80, R4 ;  /* 0x00000080020a7810 */ /* 0x000fce0007ffe004 */
.L_x_386:
[----:B------:R-:W-:Y:S01]  /*1b10*/  ISETP.GE.AND P0, PT, R9, R0, PT ;  /* 0x000000000900720c */ /* 0x000fe20003f06270 */
[----:B------:R-:W-:Y:S01]  /*1b20*/  IMAD.U32 R7, RZ, RZ, UR5 ;  /* 0x00000005ff077e24 */ /* 0x000fe2000f8e00ff */
[----:B------:R-:W-:Y:S01]  /*1b30*/  MOV R6, UR4 ;  /* 0x0000000400067c02 */ /* 0x000fe20008000f00 */
[----:B------:R-:W-:-:S10]  /*1b40*/  VIADD R8, R8, 0x1 ;  /* 0x0000000108087836 */ /* 0x000fd40000000000 */
[----:B------:R1:W-:Y:S04]  /*1b50*/  @!P0 LDS.64 R2, [R11] ;  /* 0x000000000b028984 */ /* 0x0003e80000000a00 */
[----:B------:R2:W3:Y:S01]  /*1b60*/  @!P0 LDS.64 R4, [R10] ;  /* 0x000000000a048984 */ /* 0x0004e20000000a00 */
[----:B-1----:R-:W-:Y:S02]  /*1b70*/  VIADD R11, R11, 0x400 ;  /* 0x000004000b0b7836 */ /* 0x002fe40000000000 */
[----:B--2---:R-:W-:Y:S01]  /*1b80*/  VIADD R10, R10, 0x400 ;  /* 0x000004000a0a7836 */ /* 0x004fe20000000000 */
[----:B---3--:R-:W-:Y:S01]  /*1b90*/  @!P0 DADD R2, R2, -R4 ;  /* 0x0000000002028229 */ /* 0x008fe20000000804 */
[----:B------:R-:W-:-:S04]  /*1ba0*/  @!P0 IMAD.WIDE R4, R9, 0x8, R6 ;  /* 0x0000000809048825 */ /* 0x000fc800078e0206 */
[----:B------:R-:W-:Y:S02]  /*1bb0*/  VIADD R9, R9, 0x80 ;  /* 0x0000008009097836 */ /* 0x000fe40000000000 */
[----:B------:R1:W-:Y:S01]  /*1bc0*/  @!P0 STG.E.64 desc[UR22][R4.64], R2 ;  /* 0x0000000204008986 */ /* 0x0003e2000c101b16 */
[----:B------:R-:W-:-:S13]  /*1bd0*/  ISETP.NE.AND P0, PT, R8, RZ, PT ;  /* 0x000000ff0800720c */ /* 0x000fda0003f05270 */
[----:B-1----:R-:W-:Y:S05]  /*1be0*/  @P0 BRA `(.L_x_386) ;  /* 0xfffffffc00c80947 */ /* 0x002fea000383ffff */
[----:B------:R-:W-:Y:S05]  /*1bf0*/  EXIT ;  /* 0x000000000000794d */ /* 0x000fea0003800000 */
.L_x_385:
        /* <DEDUP_REMOVED lines=19> */
.L_x_387:
[----:B-1----:R-:W-:Y:S01]  /*1d30*/  LDS.64 R2, [R10] ;  /* 0x000000000a027984 */ /* 0x002fe20000000a00 */
[----:B------:R-:W-:Y:S01]  /*1d40*/  VIADD R0, R0, 0x1 ;  /* 0x0000000100007836 */ /* 0x000fe20000000000 */
[----:B------:R-:W-:Y:S01]  /*1d50*/  MOV R6, UR4 ;  /* 0x0000000400067c02 */ /* 0x000fe20008000f00 */
[----:B------:R-:W-:Y:S01]  /*1d60*/  IMAD.U32 R7, RZ, RZ, UR5 ;  /* 0x00000005ff077e24 */ /* 0x000fe2000f8e00ff */
[----:B------:R-:W1:Y:S02]  /*1d70*/  LDS.64 R4, [R8] ;  /* 0x0000000008047984 */ /* 0x000e640000000a00 */
[----:B------:R-:W-:Y:S01]  /*1d80*/  ISETP.NE.AND P0, PT, R0, RZ, PT ;  /* 0x000000ff0000720c */ /* 0x000fe20003f05270 */
[----:B-1----:R-:W-:Y:S01]  /*1d90*/  DADD R4, R2, -R4 ;  /* 0x0000000002047229 */ /* 0x002fe20000000804 */
[----:B------:R-:W-:-:S06]  /*1da0*/  IMAD.WIDE R2, R9, 0x8, R6 ;  /* 0x0000000809027825 */ /* 0x000fcc00078e0206 */
[----:B------:R1:W-:Y:S05]  /*1db0*/  STG.E.64 desc[UR22][R2.64], R4 ;  /* 0x0000000402007986 */ /* 0x0003ea000c101b16 */
[----:B------:R-:W-:Y:S05]  /*1dc0*/  @!P0 EXIT ;  /* 0x000000000000894d */ /* 0x000fea0003800000 */
[----:B------:R-:W-:Y:S02]  /*1dd0*/  VIADD R8, R8, 0x400 ;  /* 0x0000040008087836 */ /* 0x000fe40000000000 */
[----:B------:R-:W-:Y:S02]  /*1de0*/  VIADD R10, R10, 0x400 ;  /* 0x000004000a0a7836 */ /* 0x000fe40000000000 */
[----:B------:R-:W-:Y:S01]  /*1df0*/  VIADD R9, R9, 0x80 ;  /* 0x0000008009097836 */ /* 0x000fe20000000000 */
[----:B------:R-:W-:Y:S06]  /*1e00*/  BRA `(.L_x_387) ;  /* 0xfffffffc00c87947 */ /* 0x000fec000383ffff */
        .weak           $__internal_0_$__cuda_sm20_div_u64
        .type           $__internal_0_$__cuda_sm20_div_u64,@function
        .size           $__internal_0_$__cuda_sm20_div_u64,(.L_x_423 - $__internal_0_$__cuda_sm20_div_u64)
$__internal_0_$__cuda_sm20_div_u64:
[----:B------:R-:W-:Y:S02]  /*1e10*/  IMAD.MOV.U32 R16, RZ, RZ, R8 ;  /* 0x000000ffff107224 */ /* 0x000fe400078e0008 */
[----:B------:R-:W-:-:S04]  /*1e20*/  IMAD.U32 R17, RZ, RZ, UR4 ;  /* 0x00000004ff117e24 */ /* 0x000fc8000f8e00ff */
[----:B------:R-:W1:Y:S08]  /*1e30*/  I2F.U64.RP R16, R16 ;  /* 0x0000001000107312 */ /* 0x000e700000309000 */
[----:B-1----:R-:W1:Y:S02]  /*1e40*/  MUFU.RCP R10, R16 ;  /* 0x00000010000a7308 */ /* 0x002e640000001000 */
[----:B-1----:R-:W-:-:S06]  /*1e50*/  VIADD R10, R10, 0x1ffffffe ;  /* 0x1ffffffe0a0a7836 */ /* 0x002fcc0000000000 */
[----:B------:R-:W1:Y:S02]  /*1e60*/  F2I.U64.TRUNC R10, R10 ;  /* 0x0000000a000a7311 */ /* 0x000e64000020d800 */
[----:B-1----:R-:W-:-:S04]  /*1e70*/  IMAD.WIDE.U32 R12, R10, R8, RZ ;  /* 0x000000080a0c7225 */ /* 0x002fc800078e00ff */
[----:B------:R-:W-:Y:S01]  /*1e80*/  IMAD R13, R10, UR4, R13 ;  /* 0x000000040a0d7c24 */ /* 0x000fe2000f8e020d */
[----:B------:R-:W-:-:S03]  /*1e90*/  IADD3 R19, P0, PT, RZ, -R12, RZ ;  /* 0x8000000cff137210 */ /* 0x000fc60007f1e0ff */
[----:B------:R-:W-:Y:S02]  /*1ea0*/  IMAD R13, R11, R8, R13 ;  /* 0x000000080b0d7224 */ /* 0x000fe400078e020d */
[----:B------:R-:W-:-:S04]  /*1eb0*/  IMAD.HI.U32 R12, R10, R19, RZ ;  /* 0x000000130a0c7227 */ /* 0x000fc800078e00ff */
[----:B------:R-:W-:Y:S02]  /*1ec0*/  IMAD.X R21, RZ, RZ, ~R13, P0 ;  /* 0x000000ffff157224 */ /* 0x000fe400000e0e0d */
[----:B------:R-:W-:Y:S02]  /*1ed0*/  IMAD.MOV.U32 R13, RZ, RZ, R10 ;  /* 0x000000ffff0d7224 */ /* 0x000fe400078e000a */
[-C--:B------:R-:W-:Y:S02]  /*1ee0*/  IMAD R17, R11, R21.reuse, RZ ;  /* 0x000000150b117224 */ /* 0x080fe400078e02ff */
[----:B------:R-:W-:-:S04]  /*1ef0*/  IMAD.WIDE.U32 R12, P0, R10, R21, R12 ;  /* 0x000000150a0c7225 */ /* 0x000fc8000780000c */
[----:B------:R-:W-:-:S04]  /*1f00*/  IMAD.HI.U32 R21, R11, R21, RZ ;  /* 0x000000150b157227 */ /* 0x000fc800078e00ff */
[----:B------:R-:W-:-:S05]  /*1f10*/  IMAD.HI.U32 R12, P1, R11, R19, R12 ;  /* 0x000000130b0c7227 */ /* 0x000fca000782000c */
[----:B------:R-:W-:Y:S02]  /*1f20*/  IADD3 R13, P2, PT, R17, R12, RZ ;  /* 0x0000000c110d7210 */ /* 0x000fe40007f5e0ff */
[----:B------:R-:W-:-:S03]  /*1f30*/  IADD3.X R12, PT, PT, R21, R11, RZ, P0, !PT ;  /* 0x0000000b150c7210 */ /* 0x000fc600007fe4ff */
[----:B------:R-:W-:Y:S01]  /*1f40*/  IMAD.WIDE.U32 R10, R13, R8, RZ ;  /* 0x000000080d0a7225 */ /* 0x000fe200078e00ff */
[----:B------:R-:W-:-:S03]  /*1f50*/  IADD3.X R17, PT, PT, RZ, RZ, R12, P2, P1 ;  /* 0x000000ffff117210 */ /* 0x000fc600017e240c */
[----:B------:R-:W-:Y:S01]  /*1f60*/  IMAD R11, R13, UR4, R11 ;  /* 0x000000040d0b7c24 */ /* 0x000fe2000f8e020b */
[----:B------:R-:W-:-:S03]  /*1f70*/  IADD3 R19, P0, PT, RZ, -R10, RZ ;  /* 0x8000000aff137210 */ /* 0x000fc60007f1e0ff */
[----:B------:R-:W-:Y:S02]  /*1f80*/  IMAD R11, R17, R8, R11 ;  /* 0x00000008110b7224 */ /* 0x000fe400078e020b */
[----:B------:R-:W-:-:S04]  /*1f90*/  IMAD.HI.U32 R12, R13, R19, RZ ;  /* 0x000000130d0c7227 */ /* 0x000fc800078e00ff */
[----:B------:R-:W-:-:S04]  /*1fa0*/  IMAD.X R10, RZ, RZ, ~R11, P0 ;  /* 0x000000ffff0a7224 */ /* 0x000fc800000e0e0b */
[----:B------:R-:W-:-:S04]  /*1fb0*/  IMAD.WIDE.U32 R12, P0, R13, R10, R12 ;  /* 0x0000000a0d0c7225 */ /* 0x000fc8000780000c */
[C---:B------:R-:W-:Y:S02]  /*1fc0*/  IMAD R11, R17.reuse, R10, RZ ;  /* 0x0000000a110b7224 */ /* 0x040fe400078e02ff */
[----:B------:R-:W-:-:S04]  /*1fd0*/  IMAD.HI.U32 R12, P1, R17, R19, R12 ;  /* 0x00000013110c7227 */ /* 0x000fc8000782000c */
[----:B------:R-:W-:Y:S01]  /*1fe0*/  IMAD.HI.U32 R10, R17, R10, RZ ;  /* 0x0000000a110a7227 */ /* 0x000fe200078e00ff */
[----:B------:R-:W-:-:S03]  /*1ff0*/  IADD3 R12, P2, PT, R11, R12, RZ ;  /* 0x0000000c0b0c7210 */ /* 0x000fc60007f5e0ff */
[----:B------:R-:W-:Y:S02]  /*2000*/  IMAD.X R17, R10, 0x1, R17, P0 ;  /* 0x000000010a117824 */ /* 0x000fe400000e0611 */
[----:B------:R-:W-:-:S03]  /*2010*/  IMAD.HI.U32 R10, R12, R9, RZ ;  /* 0x000000090c0a7227 */ /* 0x000fc600078e00ff */
[----:B------:R-:W-:Y:S01]  /*2020*/  IADD3.X R16, PT, PT, RZ, RZ, R17, P2, P1 ;  /* 0x000000ffff107210 */ /* 0x000fe200017e2411 */
[----:B------:R-:W-:Y:S02]  /*2030*/  IMAD.MOV.U32 R11, RZ, RZ, RZ ;  /* 0x000000ffff0b7224 */ /* 0x000fe400078e00ff */
[----:B------:R-:W-:-:S04]  /*2040*/  IMAD.WIDE.U32 R10, R12, R15, R10 ;  /* 0x0000000f0c0a7225 */ /* 0x000fc800078e000a */
[C---:B------:R-:W-:Y:S02]  /*2050*/  IMAD R13, R16.reuse, R15, RZ ;  /* 0x0000000f100d7224 */ /* 0x040fe400078e02ff */
[----:B------:R-:W-:-:S04]  /*2060*/  IMAD.HI.U32 R10, P0, R16, R9, R10 ;  /* 0x00000009100a7227 */ /* 0x000fc8000780000a */
[----:B------:R-:W-:Y:S01]  /*2070*/  IMAD.HI.U32 R12, R16, R15, RZ ;  /* 0x0000000f100c7227 */ /* 0x000fe200078e00ff */
[----:B------:R-:W-:-:S03]  /*2080*/  IADD3 R13, P1, PT, R13, R10, RZ ;  /* 0x0000000a0d0d7210 */ /* 0x000fc60007f3e0ff */
[----:B------:R-:W-:Y:S02]  /*2090*/  IMAD.X R12, RZ, RZ, R12, P0 ;  /* 0x000000ffff0c7224 */ /* 0x000fe400000e060c */
[----:B------:R-:W-:-:S04]  /*20a0*/  IMAD.WIDE.U32 R10, R13, R8, RZ ;  /* 0x000000080d0a7225 */ /* 0x000fc800078e00ff */
[----:B------:R-:W-:Y:S01]  /*20b0*/  IMAD.X R17, RZ, RZ, R12, P1 ;  /* 0x000000ffff117224 */ /* 0x000fe200008e060c */
[----:B------:R-:W-:Y:S01]  /*20c0*/  IADD3 R19, P1, PT, -R10, R9, RZ ;  /* 0x000000090a137210 */ /* 0x000fe20007f3e1ff */
[----:B------:R-:W-:-:S03]  /*20d0*/  IMAD R11, R13, UR4, R11 ;  /* 0x000000040d0b7c24 */ /* 0x000fc6000f8e020b */
[-C--:B------:R-:W-:Y:S01]  /*20e0*/  ISETP.GE.U32.AND P0, PT, R19, R8.reuse, PT ;  /* 0x000000081300720c */ /* 0x080fe20003f06070 */
[----:B------:R-:W-:-:S04]  /*20f0*/  IMAD R10, R17, R8, R11 ;  /* 0x00000008110a7224 */ /* 0x000fc800078e020b */
[----:B------:R-:W-:Y:S01]  /*2100*/  IMAD.X R16, R15, 0x1, ~R10, P1 ;  /* 0x000000010f107824 */ /* 0x000fe200008e0e0a */
[----:B------:R-:W-:Y:S01]  /*2110*/  IADD3 R10, P2, PT, R13, 0x1, RZ ;  /* 0x000000010d0a7810 */ /* 0x000fe20007f5e0ff */
[----:B------:R-:W-:Y:S01]  /*2120*/  IMAD.MOV.U32 R15, RZ, RZ, 0x0 ;  /* 0x00000000ff0f7424 */ /* 0x000fe200078e00ff */
[-C--:B------:R-:W-:Y:S02]  /*2130*/  IADD3 R9, P1, PT, -R8, R19.reuse, RZ ;  /* 0x0000001308097210 */ /* 0x080fe40007f3e1ff */
[C---:B------:R-:W-:Y:S01]  /*2140*/  ISETP.GE.U32.AND.EX P0, PT, R16.reuse, UR4, PT, P0 ;  /* 0x0000000410007c0c */ /* 0x040fe2000bf06100 */
[----:B------:R-:W-:Y:S01]  /*2150*/  IMAD.X R12, RZ, RZ, R17, P2 ;  /* 0x000000ffff0c7224 */ /* 0x000fe200010e0611 */
[----:B------:R-:W-:Y:S02]  /*2160*/  IADD3.X R11, PT, PT, R16, ~UR4, RZ, P1, !PT ;  /* 0x80000004100b7c10 */ /* 0x000fe40008ffe4ff */
[----:B------:R-:W-:Y:S02]  /*2170*/  SEL R9, R9, R19, P0 ;  /* 0x0000001309097207 */ /* 0x000fe40000000000 */
[----:B------:R-:W-:-:S02]  /*2180*/  SEL R13, R10, R13, P0 ;  /* 0x0000000d0a0d7207 */ /* 0x000fc40000000000 */
[----:B------:R-:W-:Y:S02]  /*2190*/  SEL R11, R11, R16, P0 ;  /* 0x000000100b0b7207 */ /* 0x000fe40000000000 */
[----:B------:R-:W-:Y:S02]  /*21a0*/  SEL R12, R12, R17, P0 ;  /* 0x000000110c0c7207 */ /* 0x000fe40000000000 */
[----:B------:R-:W-:Y:S02]  /*21b0*/  ISETP.GE.U32.AND P0, PT, R9, R8, PT ;  /* 0x000000080900720c */ /* 0x000fe40003f06070 */
[----:B------:R-:W-:Y:S02]  /*21c0*/  IADD3 R10, P2, PT, R13, 0x1, RZ ;  /* 0x000000010d0a7810 */ /* 0x000fe40007f5e0ff */
[----:B------:R-:W-:Y:S02]  /*21d0*/  ISETP.GE.U32.AND.EX P0, PT, R11, UR4, PT, P0 ;  /* 0x000000040b007c0c */ /* 0x000fe4000bf06100 */
[----:B------:R-:W-:Y:S01]  /*21e0*/  ISETP.NE.U32.AND P1, PT, R8, RZ, PT ;  /* 0x000000ff0800720c */ /* 0x000fe20003f25070 */
[----:B------:R-:W-:Y:S01]  /*21f0*/  IMAD.X R11, RZ, RZ, R12, P2 ;  /* 0x000000ffff0b7224 */ /* 0x000fe200010e060c */
[----:B------:R-:W-:-:S02]  /*2200*/  SEL R10, R10, R13, P0 ;  /* 0x0000000d0a0a7207 */ /* 0x000fc40000000000 */
[----:B------:R-:W-:Y:S02]  /*2210*/  ISETP.NE.AND.EX P1, PT, RZ, UR4, PT, P1 ;  /* 0x00000004ff007c0c */ /* 0x000fe4000bf25310 */
[----:B------:R-:W-:Y:S02]  /*2220*/  SEL R11, R11, R12, P0 ;  /* 0x0000000c0b0b7207 */ /* 0x000fe40000000000 */
[----:B------:R-:W-:Y:S02]  /*2230*/  SEL R10, R10, 0xffffffff, P1 ;  /* 0xffffffff0a0a7807 */ /* 0x000fe40000800000 */
[----:B------:R-:W-:Y:S01]  /*2240*/  SEL R11, R11, 0xffffffff, P1 ;  /* 0xffffffff0b0b7807 */ /* 0x000fe20000800000 */
[----:B------:R-:W-:Y:S06]  /*2250*/  RET.REL.NODEC R14 `(_ZN3cub18CUB_300001_SM_10006detail9transform16transform_kernelINS2_10policy_hubILb0EN4cuda3std3__45tupleIJN6thrust24THRUST_300001_SM_1000_NS6detail15normal_iteratorINSA_10device_ptrIdEEEESF_EEEE10policy1000ElNS7_5minusIdEESF_JPdSL_EEEvT0_iT1_T2_DpNS2_10kernel_argIT3_EE) ;  /* 0xffffffdc0e687950 */ /* 0x000fec0003c3ffff */
.L_x_388:
        /* <DEDUP_REMOVED lines=10> */
.L_x_423:


//--------------------- .text._ZN3cub18CUB_300001_SM_10006detail9transform16transform_kernelINS2_10policy_hubILb0EN4cuda3std3__45tupleIJN6thrust24THRUST_300001_SM_1000_NS6detail15normal_iteratorINSA_10device_ptrIdEEEESF_EEEE10policy1000EiNS7_5minusIdEESF_JPdSL_EEEvT0_iT1_T2_DpNS2_10kernel_argIT3_EE --------------------------
	.section	.text._ZN3cub18CUB_300001_SM_10006detail9transform16transform_kernelINS2_10policy_hubILb0EN4cuda3std3__45tupleIJN6thrust24THRUST_300001_SM_1000_NS6detail15normal_iteratorINSA_10device_ptrIdEEEESF_EEEE10policy1000EiNS7_5minusIdEESF_JPdSL_EEEvT0_iT1_T2_DpNS2_10kernel_argIT3_EE,"ax",@progbits
	.align	128
        .global         _ZN3cub18CUB_300001_SM_10006detail9transform16transform_kernelINS2_10policy_hubILb0EN4cuda3std3__45tupleIJN6thrust24THRUST_300001_SM_1000_NS6detail15normal_iteratorINSA_10device_ptrIdEEEESF_EEEE10policy1000EiNS7_5minusIdEESF_JPdSL_EEEvT0_iT1_T2_DpNS2_10kernel_argIT3_EE
        .type           _ZN3cub18CUB_300001_SM_10006detail9transform16transform_kernelINS2_10policy_hubILb0EN4cuda3std3__45tupleIJN6thrust24THRUST_300001_SM_1000_NS6detail15normal_iteratorINSA_10device_ptrIdEEEESF_EEEE10policy1000EiNS7_5minusIdEESF_JPdSL_EEEvT0_iT1_T2_DpNS2_10kernel_argIT3_EE,@function
        .size           _ZN3cub18CUB_300001_SM_10006detail9transform16transform_kernelINS2_10policy_hubILb0EN4cuda3std3__45tupleIJN6thrust24THRUST_300001_SM_1000_NS6detail15normal_iteratorINSA_10device_ptrIdEEEESF_EEEE10policy1000EiNS7_5minusIdEESF_JPdSL_EEEvT0_iT1_T2_DpNS2_10kernel_argIT3_EE,(.L_x_424 - _ZN3cub18CUB_300001_SM_10006detail9transform16transform_kernelINS2_10policy_hubILb0EN4cuda3std3__45tupleIJN6thrust24THRUST_300001_SM_1000_NS6detail15normal_iteratorINSA_10device_ptrIdEEEESF_EEEE10policy1000EiNS7_5minusIdEESF_JPdSL_EEEvT0_iT1_T2_DpNS2_10kernel_argIT3_EE)
        .other          _ZN3cub18CUB_300001_SM_10006detail9transform16transform_kernelINS2_10policy_hubILb0EN4cuda3std3__45tupleIJN6thrust24THRUST_300001_SM_1000_NS6detail15normal_iteratorINSA_10device_ptrIdEEEESF_EEEE10policy1000EiNS7_5minusIdEESF_JPdSL_EEEvT0_iT1_T2_DpNS2_10kernel_argIT3_EE,@"STO_CUDA_ENTRY STV_DEFAULT"
_ZN3cub18CUB_300001_SM_10006detail9transform16transform_kernelINS2_10policy_hubILb0EN4cuda3std3__45tupleIJN6thrust24THRUST_300001_SM_1000_NS6detail15normal_iteratorINSA_10device_ptrIdEEEESF_EEEE10policy1000EiNS7_5minusIdEESF_JPdSL_EEEvT0_iT1_T2_DpNS2_10kernel_argIT3_EE:
.text._ZN3cub18CUB_300001_SM_10006detail9transform16transform_kernelINS2_10policy_hubILb0EN4cuda3std3__45tupleIJN6thrust24THRUST_300001_SM_1000_NS6detail15normal_iteratorINSA_10device_ptrIdEEEESF_EEEE10policy1000EiNS7_5minusIdEESF_JPdSL_EEEvT0_iT1_T2_DpNS2_10kernel_argIT3_EE:
[----:B------:R-:W-:Y:S08]  /*0000*/  LDC R1, c[0x0][0x37c] ;  /* 0x0000df00ff017b82 */ /* 0x000ff00000000800 */
[----:B------:R-:W1:Y:S01]  /*0010*/  S2UR UR5, SR_CTAID.X ;  /* 0x00000000000579c3 */ /* 0x000e620000002500 */
[----:B------:R-:W2:Y:S01]  /*0020*/  LDCU UR7, c[0x0][0x370] ;  /* 0x00006e00ff0777ac */ /* 0x000ea20008000800 */
[----:B------:R-:W3:Y:S01]  /*0030*/  LDCU.64 UR16, c[0x0][0x380] ;  /* 0x00007000ff1077ac */ /* 0x000ee20008000a00 */
[----:B------:R-:W4:Y:S01]  /*0040*/  LDCU.64 UR20, c[0x0][0x358] ;  /* 0x00006b00ff1477ac */ /* 0x000f220008000a00 */
[----:B---3--:R-:W-:-:S02]  /*0050*/  USHF.L.U32 UR24, UR17, 0x7, URZ ;  /* 0x0000000711187899 */ /* 0x008fc400080006ff */
[----:B-1----:R-:W-:Y:S02]  /*0060*/  UIADD3 UR4, UPT, UPT, UR5, 0x2, URZ ;  /* 0x0000000205047890 */ /* 0x002fe4000fffe0ff */
[----:B------:R-:W-:Y:S02]  /*0070*/  UIMAD UR22, UR24, UR5, URZ ;  /* 0x00000005181672a4 */ /* 0x000fe4000f8e02ff */
[----:B--2---:R-:W-:Y:S02]  /*0080*/  UISETP.GE.U32.AND UP0, UPT, UR4, UR7, UPT ;  /* 0x000000070400728c */ /* 0x004fe4000bf06070 */
[----:B------:R-:W-:Y:S02]  /*0090*/  UIADD3 UR6, UPT, UPT, -UR22, UR16, URZ ;  /* 0x0000001016067290 */ /* 0x000fe4000fffe1ff */
[----:B------:R-:W-:Y:S02]  /*00a0*/  UISETP.EQ.OR UP0, UPT, UR5, URZ, UP0 ;  /* 0x000000ff0500728c */ /* 0x000fe40008702670 */
[----:B------:R-:W-:-:S04]  /*00b0*/  UISETP.LT.AND UP1, UPT, UR24, UR6, UPT ;  /* 0x000000061800728c */ /* 0x000fc8000bf21270 */
[----:B------:R-:W-:-:S03]  /*00c0*/  USEL UR23, UR24, UR6, UP1 ;  /* 0x0000000618177287 */ /* 0x000fc60008800000 */
[----:B----4-:R-:W-:Y:S09]  /*00d0*/  BRA.U UP0, `(.L_x_389) ;  /* 0x0000000100dc7547 */ /* 0x010ff2000b800000 */
        /* <DEDUP_REMOVED lines=20> */
[----:B------:R-:W-:Y:S02]  /*0220*/  ULOP3.LUT UR13, UR13, 0xfffffff0, URZ, 0xc0, !UPT ;  /* 0xfffffff00d0d7892 */ /* 0x000fe4000f8ec0ff */
[----:B------:R-:W-:Y:S02]  /*0230*/  ULOP3.LUT UR12, UR12, 0xfffffff0, URZ, 0xc0, !UPT ;  /* 0xfffffff00c0c7892 */ /* 0x000fe4000f8ec0ff */
[----:B------:R-:W-:Y:S02]  /*0240*/  ULEA UR14, UR16, UR14, 0x18 ;  /* 0x0000000e100e7291 */ /* 0x000fe4000f8ec0ff */
[----:B------:R-:W-:Y:S01]  /*0250*/  USHF.R.U32.HI UR7, URZ, 0x4, UR13 ;  /* 0x00000004ff077899 */ /* 0x000fe2000801160d */
        /* <DEDUP_REMOVED lines=8> */
[----:B------:R-:W-:-:S02]  /*02e0*/  UIADD3 UR13, UPT, UPT, UR13, UR12, URZ ;  /* 0x0000000c0d0d7290 */ /* 0x000fc4000fffe0ff */
[----:B------:R-:W-:Y:S02]  /*02f0*/  ULEA UR16, UR17, UR14, 0xa ;  /* 0x0000000e11107291 */ /* 0x000fe4000f8e50ff */
[----:B------:R-:W-:Y:S02]  /*0300*/  USHF.R.U32.HI UR12, URZ, 0x4, UR12 ;  /* 0x00000004ff0c7899 */ /* 0x000fe4000801160c */
[----:B----4-:R-:W-:Y:S01]  /*0310*/  UIMAD.WIDE UR4, UR22, 0x8, UR4 ;  /* 0x00000008160478a5 */ /* 0x010fe2000f8e0204 */
[----:B------:R-:W-:Y:S01]  /*0320*/  IMAD.U32 R0, RZ, RZ, UR13 ;  /* 0x0000000dff007e24 */ /* 0x000fe2000f8e00ff */
[----:B------:R-:W-:Y:S02]  /*0330*/  UPRMT UR7, UR7, 0x5410, URZ ;  /* 0x0000541007077896 */ /* 0x000fe400080000ff */
[----:B--2---:R-:W-:Y:S02]  /*0340*/  UIMAD.WIDE UR8, UR22, 0x8, UR8 ;  /* 0x00000008160878a5 */ /* 0x004fe4000f8e0208 */
[----:B------:R-:W-:-:S02]  /*0350*/  UIADD3 UR18, UPT, UPT, UR16, 0x80, URZ ;  /* 0x0000008010127890 */ /* 0x000fc4000fffe0ff */
[----:B------:R-:W-:Y:S01]  /*0360*/  UPRMT UR12, UR12, 0x5410, URZ ;  /* 0x000054100c0c7896 */ /* 0x000fe200080000ff */
[----:B------:R-:W-:Y:S02]  /*0370*/  UMOV UR19, UR15 ;  /* 0x0000000f00137c82 */ /* 0x000fe40008000000 */
[----:B---3--:R1:W-:Y:S06]  /*0380*/  UBLKCP.S.G [UR14], [UR4], UR7 ;  /* 0x0000000e040073ba */ /* 0x0083ec0008000207 */
[----:B------:R1:W-:Y:S01]  /*0390*/  UBLKCP.S.G [UR18], [UR8], UR12 ;  /* 0x00000012080073ba */ /* 0x0003e2000800020c */
[----:B------:R1:W-:Y:S01]  /*03a0*/  SYNCS.ARRIVE.TRANS64 RZ, [UR15], R0 ;  /* 0x00000000ffff79a7 */ /* 0x0003e2000800000f */
[----:B------:R-:W-:Y:S01]  /*03b0*/  NOP ;  /* 0x0000000000007918 */ /* 0x000fe20000000000 */
.L_x_391:
[----:B-1----:R-:W-:Y:S05]  /*03c0*/  BSYNC.RECONVERGENT B0 ;  /* 0x0000000000007941 */ /* 0x002fea0003800200 */
.L_x_390:
[----:B------:R-:W1:Y:S08]  /*03d0*/  S2UR UR5, SR_CgaCtaId ;  /* 0x00000000000579c3 */ /* 0x000e700000008800 */
[----:B------:R-:W-:Y:S01]  /*03e0*/  BAR.SYNC.DEFER_BLOCKING 0x0 ;  /* 0x0000000000007b1d */ /* 0x000fe20000010000 */
[----:B------:R-:W-:-:S05]  /*03f0*/  SHF.L.U32 R0, RZ, 0x1f, RZ ;  /* 0x0000001fff007819 */ /* 0x000fca00000006ff */
[----:B------:R-:W-:Y:S02]  /*0400*/  UMOV UR4, 0x400 ;  /* 0x0000040000047882 */ /* 0x000fe40000000000 */
[----:B-1----:R-:W-:-:S12]  /*0410*/  ULEA UR4, UR5, UR4, 0x18 ;  /* 0x0000000405047291 */ /* 0x002fd8000f8ec0ff */
.L_x_392:
[----:B------:R-:W1:Y:S02]  /*0420*/  SYNCS.PHASECHK.TRANS64.TRYWAIT P0, [UR4], R0 ;  /* 0x00000000ff0075a7 */ /* 0x000e640008001104 */
[----:B-1----:R-:W-:Y:S05]  /*0430*/  @!P0 BRA `(.L_x_392) ;  /* 0xfffffffc00f88947 */ /* 0x002fea000383ffff */
[----:B------:R-:W-:Y:S05]  /*0440*/  BRA `(.L_x_393) ;  /* 0x00000014004c7947 */ /* 0x000fea0003800000 */
.L_x_389:
[----:B------:R-:W1:Y:S01]  /*0450*/  S2R R2, SR_TID.Y ;  /* 0x0000000000027919 */ /* 0x000e620000002200 */
[----:B------:R-:W2:Y:S01]  /*0460*/  LDCU UR10, c[0x0][0x360] ;  /* 0x00006c00ff0a77ac */ /* 0x000ea20008000800 */
[----:B------:R-:W-:Y:S01]  /*0470*/  BSSY.RECONVERGENT B0, `(.L_x_394) ;  /* 0x00000af000007945 */ /* 0x000fe20003800200 */
[----:B------:R-:W1:Y:S01]  /*0480*/  S2R R3, SR_TID.Z ;  /* 0x0000000000037919 */ /* 0x000e620000002300 */
[----:B------:R-:W2:Y:S01]  /*0490*/  LDCU UR11, c[0x0][0x364] ;  /* 0x00006c80ff0b77ac */ /* 0x000ea20008000800 */
[----:B------:R-:W3:Y:S01]  /*04a0*/  LDC R0, c[0x0][0x368] ;  /* 0x0000da00ff007b82 */ /* 0x000ee20000000800 */
[----:B------:R-:W4:Y:S01]  /*04b0*/  S2R R5, SR_TID.X ;  /* 0x0000000000057919 */ /* 0x000f220000002100 */
[----:B------:R-:W-:Y:S02]  /*04c0*/  USHF.L.U32 UR4, UR23, 0x3, URZ ;  /* 0x0000000317047899 */ /* 0x000fe400080006ff */
[----:B------:R-:W-:Y:S02]  /*04d0*/  USHF.R.S32.HI UR12, URZ, 0x1f, UR22 ;  /* 0x0000001fff0c7899 */ /* 0x000fe40008011416 */
[----:B------:R-:W-:-:S04]  /*04e0*/  USHF.R.S32.HI UR5, URZ, 0x1f, UR4 ;  /* 0x0000001fff057899 */ /* 0x000fc80008011404 */
[----:B------:R-:W-:Y:S02]  /*04f0*/  USHF.R.U32.HI UR13, URZ, 0x3, UR5 ;  /* 0x00000003ff0d7899 */ /* 0x000fe40008011605 */
[----:B------:R-:W-:Y:S02]  /*0500*/  USHF.R.U64 UR7, UR4, 0x3, UR5 ;  /* 0x0000000304077899 */ /* 0x000fe40008001205 */
[----:B--2---:R-:W-:Y:S02]  /*0510*/  UIMAD UR4, UR10, UR11, URZ ;  /* 0x0000000b0a0472a4 */ /* 0x004fe4000f8e02ff */
[----:B-1----:R-:W-:Y:S02]  /*0520*/  IMAD R2, R3, UR11, R2 ;  /* 0x0000000b03027c24 */ /* 0x002fe4000f8e0202 */
[----:B------:R-:W-:Y:S02]  /*0530*/  IMAD.U32 R3, RZ, RZ, UR13 ;  /* 0x0000000dff037e24 */ /* 0x000fe4000f8e00ff */
[----:B----4-:R-:W-:-:S02]  /*0540*/  IMAD R2, R2, UR10, R5 ;  /* 0x0000000a02027c24 */ /* 0x010fc4000f8e0205 */
[----:B---3--:R-:W-:Y:S01]  /*0550*/  IMAD R5, R0, UR4, RZ ;  /* 0x0000000400057c24 */ /* 0x008fe2000f8e02ff */
[----:B------:R-:W-:Y:S02]  /*0560*/  UMOV UR4, URZ ;  /* 0x000000ff00047c82 */ /* 0x000fe40008000000 */
[----:B------:R-:W-:-:S04]  /*0570*/  ISETP.LT.U32.AND P0, PT, R2, UR7, PT ;  /* 0x0000000702007c0c */ /* 0x000fc8000bf01070 */
[----:B------:R-:W-:Y:S01]  /*0580*/  ISETP.GT.U32.AND.EX P0, PT, R3, RZ, PT, P0 ;  /* 0x000000ff0300720c */ /* 0x000fe20003f04100 */
[----:B------:R-:W-:-:S12]  /*0590*/  IMAD.MOV.U32 R3, RZ, RZ, RZ ;  /* 0x000000ffff037224 */ /* 0x000fd800078e00ff */
[----:B------:R-:W-:Y:S05]  /*05a0*/  @!P0 BRA `(.L_x_395) ;  /* 0x00000008006c8947 */ /* 0x000fea0003800000 */
[----:B------:R-:W-:Y:S01]  /*05b0*/  IMAD.IADD R7, R5, 0x1, R2 ;  /* 0x0000000105077824 */ /* 0x000fe200078e0202 */
[----:B------:R-:W-:Y:S01]  /*05c0*/  MOV R6, UR7 ;  /* 0x0000000700067c02 */ /* 0x000fe20008000f00 */
[----:B------:R-:W-:Y:S01]  /*05d0*/  IMAD.U32 R4, RZ, RZ, UR13 ;  /* 0x0000000dff047e24 */ /* 0x000fe2000f8e00ff */
[----:B------:R-:W-:Y:S01]  /*05e0*/  BSSY.RECONVERGENT B1, `(.L_x_396) ;  /* 0x0000029000017945 */ /* 0x000fe20003800200 */
[----:B------:R-:W-:Y:S01]  /*05f0*/  IMAD.U32 R8, RZ, RZ, UR13 ;  /* 0x0000000dff087e24 */ /* 0x000fe2000f8e00ff */
[C---:B------:R-:W-:Y:S01]  /*0600*/  ISETP.LT.U32.AND P2, PT, R7.reuse, UR7, PT ;  /* 0x0000000707007c0c */ /* 0x040fe2000bf41070 */
[----:B------:R-:W-:Y:S01]  /*0610*/  IMAD.MOV.U32 R9, RZ, RZ, -0x1 ;  /* 0xffffffffff097424 */ /* 0x000fe200078e00ff */
[----:B------:R-:W-:Y:S02]  /*0620*/  ISETP.LT.U32.AND P1, PT, R7, UR7, PT ;  /* 0x0000000707007c0c */ /* 0x000fe4000bf21070 */
[----:B------:R-:W-:Y:S02]  /*0630*/  ISETP.GT.U32.AND.EX P2, PT, R4, RZ, PT, P2 ;  /* 0x000000ff0400720c */ /* 0x000fe40003f44120 */
[----:B------:R-:W-:Y:S01]  /*0640*/  ISETP.GT.U32.AND.EX P1, PT, R8, RZ, PT, P1 ;  /* 0x000000ff0800720c */ /* 0x000fe20003f24110 */
[----:B------:R-:W-:Y:S01]  /*0650*/  IMAD.U32 R8, RZ, RZ, UR13 ;  /* 0x0000000dff087e24 */ /* 0x000fe2000f8e00ff */
[----:B------:R-:W-:-:S02]  /*0660*/  SEL R6, R6, R7, P2 ;  /* 0x0000000706067207 */ /* 0x000fc40001000000 */
[----:B------:R-:W-:Y:S02]  /*0670*/  SEL R4, RZ, 0x1, !P1 ;  /* 0x00000001ff047807 */ /* 0x000fe40004800000 */
        /* <DEDUP_REMOVED lines=23> */
[----:B------:R-:W-:-:S05]  /*07f0*/  @!P3 LOP3.LUT R7, RZ, R5, RZ, 0x33, !PT ;  /* 0x00000005ff07b212 */ /* 0x000fca00078e33ff */
[----:B------:R-:W-:Y:S01]  /*0800*/  IMAD.MOV.U32 R8, RZ, RZ, R7 ;  /* 0x000000ffff087224 */ /* 0x000fe200078e0007 */
[----:B------:R-:W-:Y:S06]  /*0810*/  BRA `(.L_x_398) ;  /* 0x0000000000147947 */ /* 0x000fec0003800000 */
.L_x_397:
[----:B------:R-:W-:Y:S01]  /*0820*/  IMAD.MOV.U32 R9, RZ, RZ, R12 ;  /* 0x000000ffff097224 */ /* 0x000fe200078e000c */
[----:B------:R-:W-:-:S07]  /*0830*/  MOV R8, 0x850 ;  /* 0x0000085000087802 */ /* 0x000fce0000000f00 */
[----:B------:R-:W-:Y:S05]  /*0840*/  CALL.REL.NOINC `($__internal_1_$__cuda_sm20_div_u64) ;  /* 0x0000001400587944 */ /* 0x000fea0003c00000 */
[----:B------:R-:W-:Y:S01]  /*0850*/  IMAD.MOV.U32 R8, RZ, RZ, R6 ;  /* 0x000000ffff087224 */ /* 0x000fe200078e0006 */
[----:B------:R-:W-:-:S07]  /*0860*/  MOV R9, R7 ;  /* 0x0000000700097202 */ /* 0x000fce0000000f00 */
.L_x_398:
[----:B------:R-:W-:Y:S05]  /*0870*/  BSYNC.RECONVERGENT B1 ;  /* 0x0000000000017941 */ /* 0x000fea0003800200 */
.L_x_396:
[----:B------:R-:W-:Y:S01]  /*0880*/  IADD3 R4, P1, PT, R8, R4, RZ ;  /* 0x0000000408047210 */ /* 0x000fe20007f3e0ff */
[----:B------:R-:W1:Y:S01]  /*0890*/  LDC R6, c[0x0][0x3a0] ;  /* 0x0000e800ff067b82 */ /* 0x000e620000000800 */
[----:B------:R-:W-:Y:S01]  /*08a0*/  BSSY.RECONVERGENT B1, `(.L_x_399) ;  /* 0x0000030000017945 */ /* 0x000fe20003800200 */
[----:B------:R-:W-:Y:S01]  /*08b0*/  IMAD.MOV.U32 R28, RZ, RZ, R2 ;  /* 0x000000ffff1c7224 */ /* 0x000fe200078e0002 */
[C---:B------:R-:W-:Y:S01]  /*08c0*/  LOP3.LUT R7, R4.reuse, 0x3, RZ, 0xc0, !PT ;  /* 0x0000000304077812 */ /* 0x040fe200078ec0ff */
[----:B------:R-:W-:Y:S01]  /*08d0*/  IMAD.X R8, RZ, RZ, R9, P1 ;  /* 0x000000ffff087224 */ /* 0x000fe200008e0609 */
[----:B------:R-:W-:Y:S01]  /*08e0*/  ISETP.GE.U32.AND P1, PT, R4, 0x3, PT ;  /* 0x000000030400780c */ /* 0x000fe20003f26070 */
[----:B------:R-:W-:Y:S01]  /*08f0*/  IMAD.MOV.U32 R29, RZ, RZ, R3 ;  /* 0x000000ffff1d7224 */ /* 0x000fe200078e0003 */
[----:B------:R-:W-:Y:S02]  /*0900*/  ISETP.NE.U32.AND P2, PT, R7, 0x3, PT ;  /* 0x000000030700780c */ /* 0x000fe40003f45070 */
[----:B------:R-:W-:-:S02]  /*0910*/  ISETP.GE.U32.AND.EX P1, PT, R8, RZ, PT, P1 ;  /* 0x000000ff0800720c */ /* 0x000fc40003f26110 */
[----:B------:R-:W-:Y:S02]  /*0920*/  ISETP.NE.AND.EX P2, PT, RZ, RZ, PT, P2 ;  /* 0x000000ffff00720c */ /* 0x000fe40003f45320 */
[----:B-1----:R-:W-:-:S11]  /*0930*/  SHF.R.S32.HI R10, RZ, 0x1f, R6 ;  /* 0x0000001fff0a7819 */ /* 0x002fd60000011406 */
[----:B------:R-:W-:Y:S05]  /*0940*/  @!P2 BRA `(.L_x_400) ;  /* 0x000000000094a947 */ /* 0x000fea0003800000 */
[----:B------:R-:W1:Y:S01]  /*0950*/  S2UR UR8, SR_CgaCtaId ;  /* 0x00000000000879c3 */ /* 0x000e620000008800 */
[----:B------:R-:W2:Y:S01]  /*0960*/  LDCU.64 UR14, c[0x0][0x398] ;  /* 0x00007300ff0e77ac */ /* 0x000ea20008000a00 */
[----:B------:R-:W-:Y:S01]  /*0970*/  VIADD R11, R4, 0x1 ;  /* 0x00000001040b7836 */ /* 0x000fe20000000000 */
[----:B------:R-:W-:Y:S01]  /*0980*/  MOV R29, R3 ;  /* 0x00000003001d7202 */ /* 0x000fe20000000f00 */
[----:B------:R-:W-:Y:S01]  /*0990*/  IMAD R4, R0, UR11, RZ ;  /* 0x0000000b00047c24 */ /* 0x000fe2000f8e02ff */
[----:B------:R-:W-:Y:S01]  /*09a0*/  USHF.L.U32 UR5, UR22, 0x3, URZ ;  /* 0x0000000316057899 */ /* 0x000fe200080006ff */
[----:B------:R-:W-:Y:S01]  /*09b0*/  IMAD.MOV.U32 R28, RZ, RZ, R2 ;  /* 0x000000ffff1c7224 */ /* 0x000fe200078e0002 */
[----:B------:R-:W-:Y:S01]  /*09c0*/  USHF.L.U64.HI UR9, UR22, 0x3, UR12 ;  /* 0x0000000316097899 */ /* 0x000fe2000801020c */
[----:B------:R-:W-:Y:S01]  /*09d0*/  LOP3.LUT R11, R11, 0x3, RZ, 0xc0, !PT ;  /* 0x000000030b0b7812 */ /* 0x000fe200078ec0ff */
[----:B------:R-:W-:Y:S02]  /*09e0*/  IMAD R4, R4, UR10, RZ ;  /* 0x0000000a04047c24 */ /* 0x000fe4000f8e02ff */
[----:B------:R-:W-:Y:S01]  /*09f0*/  LEA R7, P2, R2, UR5, 0x3 ;  /* 0x0000000502077c11 */ /* 0x000fe2000f8418ff */
[----:B------:R-:W-:-:S02]  /*0a00*/  UMOV UR5, 0x400 ;  /* 0x0000040000057882 */ /* 0x000fc40000000000 */
[----:B------:R-:W-:Y:S01]  /*0a10*/  UIADD3 UR5, UPT, UPT, UR5, 0x80, URZ ;  /* 0x0000008005057890 */ /* 0x000fe2000fffe0ff */
[----:B------:R-:W-:Y:S02]  /*0a20*/  LEA.HI.X R15, R2, UR9, R3, 0x3, P2 ;  /* 0x00000009020f7c11 */ /* 0x000fe400090f1c03 */
[----:B------:R-:W-:Y:S02]  /*0a30*/  IADD3 R11, P2, PT, RZ, -R11, RZ ;  /* 0x8000000bff0b7210 */ /* 0x000fe40007f5e0ff */
[----:B--2---:R-:W-:-:S03]  /*0a40*/  IADD3 R14, P3, P4, R7, UR14, R6 ;  /* 0x0000000e070e7c10 */ /* 0x004fc6000fc7e006 */
[----:B------:R-:W-:Y:S01]  /*0a50*/  IMAD.X R12, RZ, RZ, -0x1, P2 ;  /* 0xffffffffff0c7424 */ /* 0x000fe200010e06ff */
[----:B------:R-:W-:Y:S01]  /*0a60*/  IADD3.X R15, PT, PT, R15, UR15, R10, P3, P4 ;  /* 0x0000000f0f0f7c10 */ /* 0x000fe20009fe840a */
[----:B-1----:R-:W-:-:S06]  /*0a70*/  ULEA UR5, UR8, UR5, 0x18 ;  /* 0x0000000508057291 */ /* 0x002fcc000f8ec0ff */
[----:B------:R-:W-:-:S04]  /*0a80*/  VIADD R7, R6, UR5 ;  /* 0x0000000506077c36 */ /* 0x000fc80008000000 */
[----:B------:R-:W-:-:S07]  /*0a90*/  IMAD R7, R2, 0x8, R7 ;  /* 0x0000000802077824 */ /* 0x000fce00078e0207 */
.L_x_401:
[----:B------:R-:W-:Y:S01]  /*0aa0*/  IADD3 R11, P2, PT, R11, 0x1, RZ ;  /* 0x000000010b0b7810 */ /* 0x000fe20007f5e0ff */
[----:B------:R-:W-:Y:S01]  /*0ab0*/  IMAD.MOV.U32 R8, RZ, RZ, R14 ;  /* 0x000000ffff087224 */ /* 0x000fe200078e000e */
[C---:B------:R-:W-:Y:S01]  /*0ac0*/  IADD3 R28, P3, PT, R5.reuse, R28, RZ ;  /* 0x0000001c051c7210 */ /* 0x040fe20007f7e0ff */
[----:B------:R-:W-:Y:S01]  /*0ad0*/  IMAD.MOV.U32 R9, RZ, RZ, R15 ;  /* 0x000000ffff097224 */ /* 0x000fe200078e000f */
[----:B------:R-:W-:Y:S01]  /*0ae0*/  LEA R14, P4, R5, R14, 0x3 ;  /* 0x0000000e050e7211 */ /* 0x000fe200078818ff */
        /* <DEDUP_REMOVED lines=8> */
[----:B------:R-:W-:-:S02]  /*0b70*/  ISETP.NE.AND.EX P2, PT, R12, RZ, PT, P2 ;  /* 0x000000ff0c00720c */ /* 0x000fc40003f45320 */
[----:B-1----:R-:W-:-:S11]  /*0b80*/  LEA R7, R4, R7, 0x3 ;  /* 0x0000000704077211 */ /* 0x002fd600078e18ff */
[----:B------:R-:W-:Y:S05]  /*0b90*/  @P2 BRA `(.L_x_401) ;  /* 0xfffffffc00c02947 */ /* 0x000fea000383ffff */
.L_x_400:
[----:B------:R-:W-:Y:S05]  /*0ba0*/  BSYNC.RECONVERGENT B1 ;  /* 0x0000000000017941 */ /* 0x000fea0003800200 */
.L_x_399:
[----:B------:R-:W-:Y:S05]  /*0bb0*/  @!P1 BRA `(.L_x_395) ;  /* 0x0000000000e89947 */ /* 0x000fea0003800000 */
[----:B------:R-:W1:Y:S01]  /*0bc0*/  S2UR UR9, SR_CgaCtaId ;  /* 0x00000000000979c3 */ /* 0x000e620000008800 */
[----:B------:R-:W2:Y:S01]  /*0bd0*/  LDCU.64 UR16, c[0x0][0x398] ;  /* 0x00007300ff1077ac */ /* 0x000ea20008000a00 */
[----:B------:R-:W-:Y:S01]  /*0be0*/  IADD3 R4, P1, PT, R28, UR22, RZ ;  /* 0x000000161c047c10 */ /* 0x000fe2000ff3e0ff */
[----:B------:R-:W-:Y:S01]  /*0bf0*/  IMAD R9, R0, UR11, RZ ;  /* 0x0000000b00097c24 */ /* 0x000fe2000f8e02ff */
[----:B------:R-:W-:Y:S01]  /*0c00*/  UMOV UR8, 0x400 ;  /* 0x0000040000087882 */ /* 0x000fe20000000000 */
[----:B------:R-:W-:Y:S01]  /*0c10*/  USHF.L.U32 UR15, UR22, 0x3, URZ ;  /* 0x00000003160f7899 */ /* 0x000fe200080006ff */
[----:B------:R-:W-:Y:S01]  /*0c20*/  IADD3.X R13, PT, PT, R29, UR12, RZ, P1, !PT ;  /* 0x0000000c1d0d7c10 */ /* 0x000fe20008ffe4ff */
[----:B------:R-:W-:Y:S01]  /*0c30*/  UIADD3 UR8, UPT, UPT, UR8, 0x80, URZ ;  /* 0x0000008008087890 */ /* 0x000fe2000fffe0ff */
[C---:B------:R-:W-:Y:S01]  /*0c40*/  IMAD.SHL.U32 R12, R4.reuse, 0x8, RZ ;  /* 0x00000008040c7824 */ /* 0x040fe200078e00ff */
[----:B------:R-:W-:Y:S01]  /*0c50*/  USHF.L.U64.HI UR14, UR22, 0x3, UR12 ;  /* 0x00000003160e7899 */ /* 0x000fe2000801020c */
[----:B------:R-:W-:Y:S01]  /*0c60*/  SHF.L.U64.HI R13, R4, 0x3, R13 ;  /* 0x00000003040d7819 */ /* 0x000fe2000001020d */
[----:B------:R-:W-:Y:S01]  /*0c70*/  IMAD R9, R9, UR10, RZ ;  /* 0x0000000a09097c24 */ /* 0x000fe2000f8e02ff */
[----:B------:R-:W-:Y:S01]  /*0c80*/  UMOV UR5, URZ ;  /* 0x000000ff00057c82 */ /* 0x000fe20008000000 */
[----:B------:R-:W-:Y:S01]  /*0c90*/  IMAD.WIDE.U32 R12, R5, 0x18, R12 ;  /* 0x00000018050c7825 */ /* 0x000fe200078e000c */
[----:B--2---:R-:W-:-:S03]  /*0ca0*/  IADD3 R25, P2, PT, R6, UR16, RZ ;  /* 0x0000001006197c10 */ /* 0x004fc6000ff5e0ff */
[----:B------:R-:W-:Y:S01]  /*0cb0*/  VIADD R26, R13, UR5 ;  /* 0x000000050d1a7c36 */ /* 0x000fe20008000000 */
[----:B------:R-:W-:Y:S01]  /*0cc0*/  IADD3.X R7, PT, PT, R10, UR17, RZ, P2, !PT ;  /* 0x000000110a077c10 */ /* 0x000fe200097fe4ff */
[----:B-1----:R-:W-:Y:S01]  /*0cd0*/  ULEA UR8, UR9, UR8, 0x18 ;  /* 0x0000000809087291 */ /* 0x002fe2000f8ec0ff */
[----:B------:R-:W-:-:S04]  /*0ce0*/  LEA R10, P1, R28, UR15, 0x3 ;  /* 0x0000000f1c0a7c11 */ /* 0x000fc8000f8218ff */
[----:B------:R-:W-:Y:S01]  /*0cf0*/  LEA.HI.X R11, R28, UR14, R29, 0x3, P1 ;  /* 0x0000000e1c0b7c11 */ /* 0x000fe200088f1c1d */
[----:B------:R-:W-:Y:S01]  /*0d00*/  VIADD R15, R6, UR8 ;  /* 0x00000008060f7c36 */ /* 0x000fe20008000000 */
[----:B------:R-:W-:-:S03]  /*0d10*/  LEA R20, P1, R5, R10, 0x4 ;  /* 0x0000000a05147211 */ /* 0x000fc600078220ff */
[----:B------:R-:W-:Y:S01]  /*0d20*/  IMAD R8, R28, 0x8, R15 ;  /* 0x000000081c087824 */ /* 0x000fe200078e020f */
[C---:B------:R-:W-:Y:S01]  /*0d30*/  LEA.HI.X R24, R5.reuse, R11, RZ, 0x4, P1 ;  /* 0x0000000b05187211 */ /* 0x040fe200008f24ff */
[----:B------:R-:W-:-:S04]  /*0d40*/  IMAD.WIDE.U32 R14, R5, 0x8, R10 ;  /* 0x00000008050e7825 */ /* 0x000fc800078e000a */
[C-C-:B------:R-:W-:Y:S02]  /*0d50*/  IMAD R21, R9.reuse, 0x8, R8.reuse ;  /* 0x0000000809157824 */ /* 0x140fe400078e0208 */
[C-C-:B------:R-:W-:Y:S02]  /*0d60*/  IMAD R6, R9.reuse, 0x10, R8.reuse ;  /* 0x0000001009067824 */ /* 0x140fe400078e0208 */
[----:B------:R-:W-:-:S07]  /*0d70*/  IMAD R4, R9, 0x18, R8 ;  /* 0x0000001809047824 */ /* 0x000fce00078e0208 */
.L_x_402:
[----:B------:R-:W-:Y:S02]  /*0d80*/  IADD3 R16, P1, PT, R25, R10, RZ ;  /* 0x0000000a19107210 */ /* 0x000fe40007f3e0ff */
[----:B------:R-:W-:Y:S02]  /*0d90*/  IADD3 R22, P2, PT, R14, R25, RZ ;  /* 0x000000190e167210 */ /* 0x000fe40007f5e0ff */
[----:B------:R-:W-:-:S03]  /*0da0*/  IADD3.X R17, PT, PT, R7, R11, RZ, P1, !PT ;  /* 0x0000000b07117210 */ /* 0x000fc60000ffe4ff */
[----:B------:R-:W-:Y:S01]  /*0db0*/  IMAD.X R23, R15, 0x1, R7, P2 ;  /* 0x000000010f177824 */ /* 0x000fe200010e0607 */
[----:B------:R-:W-:Y:S01]  /*0dc0*/  IADD3 R18, P2, PT, R25, R12, RZ ;  /* 0x0000000c19127210 */ /* 0x000fe20007f5e0ff */
[----:B------:R-:W-:Y:S01]  /*0dd0*/  @!PT LDS RZ, [RZ] ;  /* 0x00000000fffff984 */ /* 0x000fe20000000800 */
[----:B------:R-:W-:Y:S01]  /*0de0*/  @!PT LDS RZ, [RZ] ;  /* 0x00000000fffff984 */ /* 0x000fe20000000800 */
[----:B------:R-:W-:Y:S01]  /*0df0*/  @!PT LDS RZ, [RZ] ;  /* 0x00000000fffff984 */ /* 0x000fe20000000800 */
[----:B------:R1:W-:Y:S04]  /*0e00*/  LDGSTS.E.64 [R8], desc[UR20][R16.64] ;  /* 0x0000000010087fae */ /* 0x0003e8000b9a1414 */
[----:B------:R-:W-:Y:S01]  /*0e10*/  IMAD.X R19, R7, 0x1, R26, P2 ;  /* 0x0000000107137824 */ /* 0x000fe200010e061a */
[----:B------:R2:W-:Y:S01]  /*0e20*/  LDGSTS.E.64 [R21], desc[UR20][R22.64] ;  /* 0x0000000016157fae */ /* 0x0005e2000b9a1414 */
[----:B-1----:R-:W-:Y:S01]  /*0e30*/  IADD3 R16, P1, PT, R25, R20, RZ ;  /* 0x0000001419107210 */ /* 0x002fe20007f3e0ff */
[----:B------:R-:W-:-:S04]  /*0e40*/  IMAD R8, R9, 0x20, R8 ;  /* 0x0000002009087824 */ /* 0x000fc800078e0208 */
[----:B------:R-:W-:Y:S02]  /*0e50*/  IMAD.X R17, R7, 0x1, R24, P1 ;  /* 0x0000000107117824 */ /* 0x000fe400008e0618 */
[----:B--2---:R-:W-:-:S03]  /*0e60*/  IMAD R21, R9, 0x20, R21 ;  /* 0x0000002009157824 */ /* 0x004fc600078e0215 */
[----:B------:R1:W-:Y:S04]  /*0e70*/  LDGSTS.E.64 [R6], desc[UR20][R16.64] ;  /* 0x0000000010067fae */ /* 0x0003e8000b9a1414 */
[----:B------:R2:W-:Y:S01]  /*0e80*/  LDGSTS.E.64 [R4], desc[UR20][R18.64] ;  /* 0x0000000012047fae */ /* 0x0005e2000b9a1414 */
[----:B-1----:R-:W-:Y:S02]  /*0e90*/  IMAD.MOV.U32 R16, RZ, RZ, R25 ;  /* 0x000000ffff107224 */ /* 0x002fe400078e0019 */
[----:B------:R-:W-:Y:S02]  /*0ea0*/  IMAD.MOV.U32 R17, RZ, RZ, R7 ;  /* 0x000000ffff117224 */ /* 0x000fe400078e0007 */
[----:B--2---:R-:W-:-:S04]  /*0eb0*/  IMAD.WIDE.U32 R18, R5, 0x4, R28 ;  /* 0x0000000405127825 */ /* 0x004fc800078e001c */
[----:B------:R-:W-:Y:S01]  /*0ec0*/  IMAD.WIDE.U32 R16, R5, 0x20, R16 ;  /* 0x0000002005107825 */ /* 0x000fe200078e0010 */
[----:B------:R-:W-:Y:S02]  /*0ed0*/  ISETP.GE.U32.AND P1, PT, R18, UR7, PT ;  /* 0x0000000712007c0c */ /* 0x000fe4000bf26070 */
[----:B------:R-:W-:Y:S01]  /*0ee0*/  MOV R29, R19 ;  /* 0x00000013001d7202 */ /* 0x000fe20000000f00 */
[----:B------:R-:W-:Y:S01]  /*0ef0*/  IMAD.MOV.U32 R28, RZ, RZ, R18 ;  /* 0x000000ffff1c7224 */ /* 0x000fe200078e0012 */
[----:B------:R-:W-:Y:S01]  /*0f00*/  ISETP.GE.U32.AND.EX P1, PT, R19, UR13, PT, P1 ;  /* 0x0000000d13007c0c */ /* 0x000fe2000bf26110 */
[----:B------:R-:W-:Y:S02]  /*0f10*/  IMAD.MOV.U32 R25, RZ, RZ, R16 ;  /* 0x000000ffff197224 */ /* 0x000fe400078e0010 */
[----:B------:R-:W-:Y:S02]  /*0f20*/  IMAD.MOV.U32 R7, RZ, RZ, R17 ;  /* 0x000000ffff077224 */ /* 0x000fe400078e0011 */
[----:B------:R-:W-:-:S02]  /*0f30*/  IMAD R6, R9, 0x20, R6 ;  /* 0x0000002009067824 */ /* 0x000fc400078e0206 */
[----:B------:R-:W-:-:S06]  /*0f40*/  IMAD R4, R9, 0x20, R4 ;  /* 0x0000002009047824 */ /* 0x000fcc00078e0204 */
[----:B------:R-:W-:Y:S05]  /*0f50*/  @!P1 BRA `(.L_x_402) ;  /* 0xfffffffc00889947 */ /* 0x000fea000383ffff */
.L_x_395:
[----:B------:R-:W-:Y:S05]  /*0f60*/  BSYNC.RECONVERGENT B0 ;  /* 0x0000000000007941 */ /* 0x000fea0003800200 */
.L_x_394:
[----:B------:R-:W0:Y:S01]  /*0f70*/  LDGDEPBAR ;  /* 0x00000000000079af */ /* 0x000e220000000000 */
[----:B------:R-:W-:Y:S04]  /*0f80*/  BSSY.RECONVERGENT B0, `(.L_x_403) ;  /* 0x000009c000007945 */ /* 0x000fe80003800200 */
[----:B------:R-:W-:Y:S05]  /*0f90*/  @!P0 BRA `(.L_x_404) ;  /* 0x0000000800688947 */ /* 0x000fea0003800000 */
[----:B------:R-:W-:Y:S01]  /*0fa0*/  IADD3 R9, PT, PT, R5, R2, RZ ;  /* 0x0000000205097210 */ /* 0x000fe20007ffe0ff */
[----:B------:R-:W-:Y:S01]  /*0fb0*/  IMAD.U32 R4, RZ, RZ, UR13 ;  /* 0x0000000dff047e24 */ /* 0x000fe2000f8e00ff */
[----:B------:R-:W-:Y:S01]  /*0fc0*/  BSSY.RECONVERGENT B1, `(.L_x_405) ;  /* 0x0000028000017945 */ /* 0x000fe20003800200 */
[----:B------:R-:W-:Y:S01]  /*0fd0*/  IMAD.U32 R7, RZ, RZ, UR13 ;  /* 0x0000000dff077e24 */ /* 0x000fe2000f8e00ff */
[C---:B------:R-:W-:Y:S01]  /*0fe0*/  ISETP.LT.U32.AND P0, PT, R9.reuse, UR7, PT ;  /* 0x0000000709007c0c */ /* 0x040fe2000bf01070 */
[----:B------:R-:W-:Y:S01]  /*0ff0*/  IMAD.U32 R6, RZ, RZ, UR7 ;  /* 0x00000007ff067e24 */ /* 0x000fe2000f8e00ff */
[----:B------:R-:W-:Y:S01]  /*1000*/  ISETP.LT.U32.AND P1, PT, R9, UR7, PT ;  /* 0x0000000709007c0c */ /* 0x000fe2000bf21070 */
[----:B------:R-:W-:Y:S01]  /*1010*/  IMAD.U32 R10, RZ, RZ, UR13 ;  /* 0x0000000dff0a7e24 */ /* 0x000fe2000f8e00ff */
[----:B------:R-:W-:Y:S02]  /*1020*/  ISETP.GT.U32.AND.EX P0, PT, R4, RZ, PT, P0 ;  /* 0x000000ff0400720c */ /* 0x000fe40003f04100 */
[----:B------:R-:W-:Y:S01]  /*1030*/  ISETP.GT.U32.AND.EX P1, PT, R7, RZ, PT, P1 ;  /* 0x000000ff0700720c */ /* 0x000fe20003f24110 */
[----:B------:R-:W-:Y:S01]  /*1040*/  IMAD.MOV.U32 R7, RZ, RZ, -0x1 ;  /* 0xffffffffff077424 */ /* 0x000fe200078e00ff */
        /* <DEDUP_REMOVED lines=12> */
[----:B-1----:R-:W-:-:S06]  /*1110*/  IADD3 R7, PT, PT, R10, 0xffffffe, RZ ;  /* 0x0ffffffe0a077810 */ /* 0x002fcc0007ffe0ff */
[----:B------:R-:W1:Y:S02]  /*1120*/  F2I.FTZ.U32.TRUNC.NTZ R7, R7 ;  /* 0x0000000700077305 */ /* 0x000e64000021f000 */
[----:B-1----:R-:W-:-:S04]  /*1130*/  IMAD R11, R11, R7, RZ ;  /* 0x000000070b0b7224 */ /* 0x002fc800078e02ff */
[----:B------:R-:W-:-:S06]  /*1140*/  IMAD.HI.U32 R6, R7, R11, R6 ;  /* 0x0000000b07067227 */ /* 0x000fcc00078e0006 */
[----:B------:R-:W-:-:S04]  /*1150*/  IMAD.HI.U32 R8, R6, R9, RZ ;  /* 0x0000000906087227 */ /* 0x000fc800078e00ff */
[----:B------:R-:W-:-:S04]  /*1160*/  IMAD.MOV R6, RZ, RZ, -R8 ;  /* 0x000000ffff067224 */ /* 0x000fc800078e0a08 */
[----:B------:R-:W-:Y:S02]  /*1170*/  IMAD R6, R5, R6, R9 ;  /* 0x0000000605067224 */ /* 0x000fe400078e0209 */
[----:B------:R-:W-:-:S03]  /*1180*/  IMAD.MOV.U32 R9, RZ, RZ, RZ ;  /* 0x000000ffff097224 */ /* 0x000fc600078e00ff */
[----:B------:R-:W-:-:S13]  /*1190*/  ISETP.GE.U32.AND P0, PT, R6, R5, PT ;  /* 0x000000050600720c */ /* 0x000fda0003f06070 */
[----:B------:R-:W-:Y:S02]  /*11a0*/  @P0 IMAD.IADD R6, R6, 0x1, -R5 ;  /* 0x0000000106060824 */ /* 0x000fe400078e0a05 */
[----:B------:R-:W-:-:S03]  /*11b0*/  @P0 VIADD R8, R8, 0x1 ;  /* 0x0000000108080836 */ /* 0x000fc60000000000 */
[----:B------:R-:W-:-:S13]  /*11c0*/  ISETP.GE.U32.AND P1, PT, R6, R5, PT ;  /* 0x000000050600720c */ /* 0x000fda0003f26070 */
[----:B------:R-:W-:Y:S02]  /*11d0*/  @P1 IADD3 R8, PT, PT, R8, 0x1, RZ ;  /* 0x0000000108081810 */ /* 0x000fe40007ffe0ff */
[----:B------:R-:W-:Y:S01]  /*11e0*/  @!P2 LOP3.LUT R8, RZ, R5, RZ, 0x33, !PT ;  /* 0x00000005ff08a212 */ /* 0x000fe200078e33ff */
[----:B------:R-:W-:Y:S06]  /*11f0*/  BRA `(.L_x_407) ;  /* 0x0000000000107947 */ /* 0x000fec0003800000 */
.L_x_406:
[----:B------:R-:W-:-:S07]  /*1200*/  MOV R8, 0x1220 ;  /* 0x0000122000087802 */ /* 0x000fce0000000f00 */
[----:B------:R-:W-:Y:S05]  /*1210*/  CALL.REL.NOINC `($__internal_1_$__cuda_sm20_div_u64) ;  /* 0x0000000800e47944 */ /* 0x000fea0003c00000 */
[----:B------:R-:W-:Y:S02]  /*1220*/  IMAD.MOV.U32 R8, RZ, RZ, R6 ;  /* 0x000000ffff087224 */ /* 0x000fe400078e0006 */
[----:B------:R-:W-:-:S07]  /*1230*/  IMAD.MOV.U32 R9, RZ, RZ, R7 ;  /* 0x000000ffff097224 */ /* 0x000fce00078e0007 */
.L_x_407:
[----:B------:R-:W-:Y:S05]  /*1240*/  BSYNC.RECONVERGENT B1 ;  /* 0x0000000000017941 */ /* 0x000fea0003800200 */
.L_x_405:
[----:B------:R-:W-:Y:S01]  /*1250*/  IADD3 R4, P0, PT, R8, R4, RZ ;  /* 0x0000000408047210 */ /* 0x000fe20007f1e0ff */
[----:B------:R-:W1:Y:S01]  /*1260*/  LDC R6, c[0x0][0x3b0] ;  /* 0x0000ec00ff067b82 */ /* 0x000e620000000800 */
[----:B------:R-:W-:Y:S02]  /*1270*/  BSSY.RECONVERGENT B1, `(.L_x_408) ;  /* 0x0000031000017945 */ /* 0x000fe40003800200 */
[C---:B------:R-:W-:Y:S01]  /*1280*/  LOP3.LUT R7, R4.reuse, 0x3, RZ, 0xc0, !PT ;  /* 0x0000000304077812 */ /* 0x040fe200078ec0ff */
[----:B------:R-:W-:Y:S01]  /*1290*/  IMAD.X R8, RZ, RZ, R9, P0 ;  /* 0x000000ffff087224 */ /* 0x000fe200000e0609 */
[----:B------:R-:W-:Y:S02]  /*12a0*/  ISETP.GE.U32.AND P0, PT, R4, 0x3, PT ;  /* 0x000000030400780c */ /* 0x000fe40003f06070 */
[----:B------:R-:W-:Y:S02]  /*12b0*/  ISETP.NE.U32.AND P1, PT, R7, 0x3, PT ;  /* 0x000000030700780c */ /* 0x000fe40003f25070 */
[----:B------:R-:W-:Y:S01]  /*12c0*/  ISETP.GE.U32.AND.EX P0, PT, R8, RZ, PT, P0 ;  /* 0x000000ff0800720c */ /* 0x000fe20003f06100 */
[----:B------:R-:W-:Y:S01]  /*12d0*/  IMAD.U32 R8, RZ, RZ, UR22 ;  /* 0x00000016ff087e24 */ /* 0x000fe2000f8e00ff */
[----:B------:R-:W-:-:S04]  /*12e0*/  ISETP.NE.AND.EX P1, PT, RZ, RZ, PT, P1 ;  /* 0x000000ffff00720c */ /* 0x000fc80003f25310 */
[----:B------:R-:W-:Y:S02]  /*12f0*/  SHF.R.S32.HI R8, RZ, 0x1f, R8 ;  /* 0x0000001fff087819 */ /* 0x000fe40000011408 */
[----:B-1----:R-:W-:-:S07]  /*1300*/  SHF.R.S32.HI R18, RZ, 0x1f, R6 ;  /* 0x0000001fff127819 */ /* 0x002fce0000011406 */
[----:B------:R-:W-:Y:S05]  /*1310*/  @!P1 BRA `(.L_x_409) ;  /* 0x0000000000989947 */ /* 0x000fea0003800000 */
[----:B------:R-:W1:Y:S01]  /*1320*/  S2UR UR8, SR_CgaCtaId ;  /* 0x00000000000879c3 */ /* 0x000e620000008800 */
[----:B------:R-:W2:Y:S01]  /*1330*/  LDCU.64 UR14, c[0x0][0x3a8] ;  /* 0x00007500ff0e77ac */ /* 0x000ea20008000a00 */
[----:B------:R-:W-:Y:S01]  /*1340*/  MOV R7, UR22 ;  /* 0x0000001600077c02 */ /* 0x000fe20008000f00 */
[----:B------:R-:W-:Y:S01]  /*1350*/  VIADD R9, R4, 0x1 ;  /* 0x0000000104097836 */ /* 0x000fe20000000000 */
[----:B------:R-:W-:Y:S01]  /*1360*/  UMOV UR5, 0x400 ;  /* 0x0000040000057882 */ /* 0x000fe20000000000 */
[----:B------:R-:W-:Y:S01]  /*1370*/  USHF.L.U32 UR9, UR22, 0x3, URZ ;  /* 0x0000000316097899 */ /* 0x000fe200080006ff */
[----:B------:R-:W-:Y:S02]  /*1380*/  SHF.L.U64.HI R4, R7, 0x3, R8 ;  /* 0x0000000307047819 */ /* 0x000fe40000010208 */
[----:B------:R-:W3:Y:S01]  /*1390*/  LDC R11, c[0x0][0x384] ;  /* 0x0000e100ff0b7b82 */ /* 0x000ee20000000800 */
[----:B------:R-:W-:Y:S01]  /*13a0*/  UIADD3 UR5, UPT, UPT, UR5, 0x80, URZ ;  /* 0x0000008005057890 */ /* 0x000fe2000fffe0ff */
[----:B------:R-:W-:Y:S01]  /*13b0*/  LOP3.LUT R9, R9, 0x3, RZ, 0xc0, !PT ;  /* 0x0000000309097812 */ /* 0x000fe200078ec0ff */
[----:B------:R-:W-:Y:S01]  /*13c0*/  IMAD R10, R0, UR11, RZ ;  /* 0x0000000b000a7c24 */ /* 0x000fe2000f8e02ff */
[----:B------:R-:W-:-:S02]  /*13d0*/  LEA R7, P1, R2, UR9, 0x3 ;  /* 0x0000000902077c11 */ /* 0x000fc4000f8218ff */
[----:B------:R-:W-:Y:S01]  /*13e0*/  IADD3 R9, P3, PT, RZ, -R9, RZ ;  /* 0x80000009ff097210 */ /* 0x000fe20007f7e0ff */
[----:B------:R-:W-:Y:S01]  /*13f0*/  IMAD R14, R10, UR10, RZ ;  /* 0x0000000a0a0e7c24 */ /* 0x000fe2000f8e02ff */
[----:B------:R-:W-:Y:S02]  /*1400*/  LEA.HI.X R13, R2, R4, R3, 0x3, P1 ;  /* 0x00000004020d7211 */ /* 0x000fe400008f1c03 */
[----:B--2---:R-:W-:-:S04]  /*1410*/  IADD3 R12, P1, P2, R7, UR14, R6 ;  /* 0x0000000e070c7c10 */ /* 0x004fc8000fa3e006 */
[----:B------:R-:W-:Y:S01]  /*1420*/  IADD3.X R13, PT, PT, R13, UR15, R18, P1, P2 ;  /* 0x0000000f0d0d7c10 */ /* 0x000fe20008fe4412 */
[----:B-1----:R-:W-:-:S06]  /*1430*/  ULEA UR5, UR8, UR5, 0x18 ;  /* 0x0000000508057291 */ /* 0x002fcc000f8ec0ff */
[----:B------:R-:W-:-:S04]  /*1440*/  VIADD R4, R6, UR5 ;  /* 0x0000000506047c36 */ /* 0x000fc80008000000 */
[----:B---3--:R-:W-:Y:S02]  /*1450*/  IMAD R7, R11, 0x400, R4 ;  /* 0x000004000b077824 */ /* 0x008fe400078e0204 */
[----:B------:R-:W-:Y:S02]  /*1460*/  IMAD.X R4, RZ, RZ, -0x1, P3 ;  /* 0xffffffffff047424 */ /* 0x000fe400018e06ff */
[----:B------:R-:W-:-:S07]  /*1470*/  IMAD R7, R2, 0x8, R7 ;  /* 0x0000000802077824 */ /* 0x000fce00078e0207 */
.L_x_410:
[----:B------:R-:W-:Y:S01]  /*1480*/  IADD3 R9, P1, PT, R9, 0x1, RZ ;  /* 0x0000000109097810 */ /* 0x000fe20007f3e0ff */
[----:B------:R-:W-:Y:S01]  /*1490*/  IMAD.MOV.U32 R11, RZ, RZ, R13 ;  /* 0x000000ffff0b7224 */ /* 0x000fe200078e000d */
[----:B------:R-:W-:Y:S02]  /*14a0*/  MOV R10, R12 ;  /* 0x0000000c000a7202 */ /* 0x000fe40000000f00 */
[----:B------:R-:W-:Y:S01]  /*14b0*/  IADD3 R2, P2, PT, R5, R2, RZ ;  /* 0x0000000205027210 */ /* 0x000fe20007f5e0ff */
[----:B------:R-:W-:Y:S01]  /*14c0*/  IMAD.X R4, RZ, RZ, R4, P1 ;  /* 0x000000ffff047224 */ /* 0x000fe200008e0604 */
[----:B------:R-:W-:Y:S01]  /*14d0*/  ISETP.NE.U32.AND P1, PT, R9, RZ, PT ;  /* 0x000000ff0900720c */ /* 0x000fe20003f25070 */
[----:B------:R-:W-:Y:S01]  /*14e0*/  @!PT LDS RZ, [RZ] ;  /* 0x00000000fffff984 */ /* 0x000fe20000000800 */
[----:B------:R-:W-:Y:S01]  /*14f0*/  @!PT LDS RZ, [RZ] ;  /* 0x00000000fffff984 */ /* 0x000fe20000000800 */
[----:B------:R-:W-:Y:S01]  /*1500*/  @!PT LDS RZ, [RZ] ;  /* 0x00000000fffff984 */ /* 0x000fe20000000800 */
[----:B------:R1:W-:Y:S01]  /*1510*/  LDGSTS.E.64 [R7+0x80], desc[UR20][R10.64] ;  /* 0x000800000a077fae */ /* 0x0003e2000b9a1414 */
[----:B------:R-:W-:Y:S01]  /*1520*/  LEA R12, P3, R5, R12, 0x3 ;  /* 0x0000000c050c7211 */ /* 0x000fe200078618ff */
[----:B------:R-:W-:Y:S01]  /*1530*/  IMAD.X R3, RZ, RZ, R3, P2 ;  /* 0x000000ffff037224 */ /* 0x000fe200010e0603 */
[----:B------:R-:W-:-:S02]  /*1540*/  ISETP.NE.AND.EX P1, PT, R4, RZ, PT, P1 ;  /* 0x000000ff0400720c */ /* 0x000fc40003f25310 */
[----:B------:R-:W-:Y:S01]  /*1550*/  LEA.HI.X R13, R5, R13, RZ, 0x3, P3 ;  /* 0x0000000d050d7211 */ /* 0x000fe200018f1cff */
[----:B-1----:R-:W-:-:S10]  /*1560*/  IMAD R7, R14, 0x8, R7 ;  /* 0x000000080e077824 */ /* 0x002fd400078e0207 */
[----:B------:R-:W-:Y:S05]  /*1570*/  @P1 BRA `(.L_x_410) ;  /* 0xfffffffc00c01947 */ /* 0x000fea000383ffff */
.L_x_409:
[----:B------:R-:W-:Y:S05]  /*1580*/  BSYNC.RECONVERGENT B1 ;  /* 0x0000000000017941 */ /* 0x000fea0003800200 */
.L_x_408:
[----:B------:R-:W-:Y:S05]  /*1590*/  @!P0 BRA `(.L_x_404) ;  /* 0x0000000000e88947 */ /* 0x000fea0003800000 */
[----:B------:R-:W1:Y:S01]  /*15a0*/  S2UR UR8, SR_CgaCtaId ;  /* 0x00000000000879c3 */ /* 0x000e620000008800 */
[----:B------:R-:W2:Y:S01]  /*15b0*/  LDCU.64 UR14, c[0x0][0x3a8] ;  /* 0x00007500ff0e77ac */ /* 0x000ea20008000a00 */
[----:B------:R-:W-:Y:S02]  /*15c0*/  IADD3 R9, P0, PT, R2, UR22, RZ ;  /* 0x0000001602097c10 */ /* 0x000fe4000ff1e0ff */
[----:B------:R-:W-:Y:S01]  /*15d0*/  MOV R11, UR22 ;  /* 0x00000016000b7c02 */ /* 0x000fe20008000f00 */
[----:B------:R-:W-:Y:S02]  /*15e0*/  UMOV UR5, 0x400 ;  /* 0x0000040000057882 */ /* 0x000fe40000000000 */
[----:B------:R-:W-:Y:S01]  /*15f0*/  UIADD3 UR5, UPT, UPT, UR5, 0x80, URZ ;  /* 0x0000008005057890 */ /* 0x000fe2000fffe0ff */
[----:B------:R-:W3:Y:S01]  /*1600*/  LDC R10, c[0x0][0x384] ;  /* 0x0000e100ff0a7b82 */ /* 0x000ee20000000800 */
[----:B--2---:R-:W-:-:S04]  /*1610*/  IADD3 R4, P1, PT, R6, UR14, RZ ;  /* 0x0000000e06047c10 */ /* 0x004fc8000ff3e0ff */
[----:B------:R-:W-:Y:S01]  /*1620*/  IADD3.X R18, PT, PT, R18, UR15, RZ, P1, !PT ;  /* 0x0000000f12127c10 */ /* 0x000fe20008ffe4ff */
[----:B-1----:R-:W-:Y:S02]  /*1630*/  ULEA UR5, UR8, UR5, 0x18 ;  /* 0x0000000508057291 */ /* 0x002fe4000f8ec0ff */
[----:B------:R-:W-:-:S04]  /*1640*/  USHF.L.U32 UR8, UR22, 0x3, URZ ;  /* 0x0000000316087899 */ /* 0x000fc800080006ff */
[----:B------:R-:W-:Y:S01]  /*1650*/  VIADD R7, R6, UR5 ;  /* 0x0000000506077c36 */ /* 0x000fe20008000000 */
[----:B------:R-:W-:Y:S01]  /*1660*/  UMOV UR5, URZ ;  /* 0x000000ff00057c82 */ /* 0x000fe20008000000 */
[----:B------:R-:W-:Y:S01]  /*1670*/  IMAD.X R6, R8, 0x1, R3, P0 ;  /* 0x0000000108067824 */ /* 0x000fe200000e0603 */
[----:B------:R-:W-:Y:S01]  /*1680*/  LEA R16, P0, R2, UR8, 0x3 ;  /* 0x0000000802107c11 */ /* 0x000fe2000f8018ff */
[----:B---3--:R-:W-:Y:S01]  /*1690*/  IMAD R21, R10, 0x400, R7 ;  /* 0x000004000a157824 */ /* 0x008fe200078e0207 */
[----:B------:R-:W-:Y:S01]  /*16a0*/  SHF.L.U64.HI R10, R11, 0x3, R8 ;  /* 0x000000030b0a7819 */ /* 0x000fe20000010208 */
[----:B------:R-:W-:Y:S01]  /*16b0*/  IMAD R8, R0, UR11, RZ ;  /* 0x0000000b00087c24 */ /* 0x000fe2000f8e02ff */
[C---:B------:R-:W-:Y:S01]  /*16c0*/  SHF.L.U64.HI R7, R9.reuse, 0x3, R6 ;  /* 0x0000000309077819 */ /* 0x040fe20000010206 */
[----:B------:R-:W-:Y:S01]  /*16d0*/  IMAD.SHL.U32 R6, R9, 0x8, RZ ;  /* 0x0000000809067824 */ /* 0x000fe200078e00ff */
[----:B------:R-:W-:Y:S01]  /*16e0*/  LEA.HI.X R0, R2, R10, R3, 0x3, P0 ;  /* 0x0000000a02007211 */ /* 0x000fe200000f1c03 */
[----:B------:R-:W-:Y:S01]  /*16f0*/  IMAD R24, R8, UR10, RZ ;  /* 0x0000000a08187c24 */ /* 0x000fe2000f8e02ff */
[CC--:B------:R-:W-:Y:S01]  /*1700*/  LEA R19, P0, R5.reuse, R16.reuse, 0x3 ;  /* 0x0000001005137211 */ /* 0x0c0fe200078018ff */
[----:B------:R-:W-:Y:S01]  /*1710*/  IMAD R21, R2, 0x8, R21 ;  /* 0x0000000802157824 */ /* 0x000fe200078e0215 */
[C---:B------:R-:W-:Y:S01]  /*1720*/  LEA R17, P1, R5.reuse, R16, 0x4 ;  /* 0x0000001005117211 */ /* 0x040fe200078220ff */
[C---:B------:R-:W-:Y:S01]  /*1730*/  IMAD.WIDE.U32 R6, R5.reuse, 0x18, R6 ;  /* 0x0000001805067825 */ /* 0x040fe200078e0006 */
[----:B------:R-:W-:-:S02]  /*1740*/  LEA.HI.X R29, R5, R0, RZ, 0x3, P0 ;  /* 0x00000000051d7211 */ /* 0x000fc400000f1cff */
[----:B------:R-:W-:Y:S01]  /*1750*/  LEA.HI.X R20, R5, R0, RZ, 0x4, P1 ;  /* 0x0000000005147211 */ /* 0x000fe200008f24ff */
[----:B------:R-:W-:Y:S01]  /*1760*/  VIADD R22, R7, UR5 ;  /* 0x0000000507167c36 */ /* 0x000fe20008000000 */
[C---:B------:R-:W-:Y:S01]  /*1770*/  LEA R23, R24.reuse, R21, 0x3 ;  /* 0x0000001518177211 */ /* 0x040fe200078e18ff */
[C-C-:B------:R-:W-:Y:S02]  /*1780*/  IMAD R25, R24.reuse, 0x10, R21.reuse ;  /* 0x0000001018197824 */ /* 0x140fe400078e0215 */
[----:B------:R-:W-:-:S07]  /*1790*/  IMAD R27, R24, 0x18, R21 ;  /* 0x00000018181b7824 */ /* 0x000fce00078e0215 */
.L_x_411:
[C---:B------:R-:W-:Y:S02]  /*17a0*/  IADD3 R8, P0, PT, R4.reuse, R16, RZ ;  /* 0x0000001004087210 */ /* 0x040fe40007f1e0ff */
[C---:B------:R-:W-:Y:S02]  /*17b0*/  IADD3 R10, P1, PT, R4.reuse, R19, RZ ;  /* 0x00000013040a7210 */ /* 0x040fe40007f3e0ff */
[----:B------:R-:W-:Y:S01]  /*17c0*/  IADD3 R14, P2, PT, R4, R6, RZ ;  /* 0x00000006040e7210 */ /* 0x000fe20007f5e0ff */
[----:B------:R-:W-:Y:S01]  /*17d0*/  IMAD.X R9, R18, 0x1, R0, P0 ;  /* 0x0000000112097824 */ /* 0x000fe200000e0600 */
[----:B------:R-:W-:Y:S01]  /*17e0*/  IADD3 R12, P0, PT, R4, R17, RZ ;  /* 0x00000011040c7210 */ /* 0x000fe20007f1e0ff */
[C---:B------:R-:W-:Y:S01]  /*17f0*/  IMAD.X R11, R18.reuse, 0x1, R29, P1 ;  /* 0x00000001120b7824 */ /* 0x040fe200008e061d */
[C---:B------:R-:W-:Y:S01]  /*1800*/  LEA R4, P1, R5.reuse, R4, 0x5 ;  /* 0x0000000405047211 */ /* 0x040fe200078228ff */
[C---:B------:R-:W-:Y:S01]  /*1810*/  IMAD.X R15, R18.reuse, 0x1, R22, P2 ;  /* 0x00000001120f7824 */ /* 0x040fe200010e0616 */
[----:B------:R-:W-:Y:S01]  /*1820*/  @!PT LDS RZ, [RZ] ;  /* 0x00000000fffff984 */ /* 0x000fe20000000800 */
[----:B------:R-:W-:Y:S01]  /*1830*/  @!PT LDS RZ, [RZ] ;  /* 0x00000000fffff984 */ /* 0x000fe20000000800 */
[----:B------:R-:W-:Y:S01]  /*1840*/  @!PT LDS RZ, [RZ] ;  /* 0x00000000fffff984 */ /* 0x000fe20000000800 */
[----:B------:R1:W-:Y:S01]  /*1850*/  LDGSTS.E.64 [R21+0x80], desc[UR20][R8.64] ;  /* 0x0008000008157fae */ /* 0x0003e2000b9a1414 */
[----:B------:R-:W-:Y:S01]  /*1860*/  IMAD.X R13, R18, 0x1, R20, P0 ;  /* 0x00000001120d7824 */ /* 0x000fe200000e0614 */
[----:B------:R-:W-:-:S02]  /*1870*/  LEA R2, P0, R5, R2, 0x2 ;  /* 0x0000000205027211 */ /* 0x000fc400078010ff */
[----:B------:R2:W-:Y:S01]  /*1880*/  LDGSTS.E.64 [R23+0x80], desc[UR20][R10.64] ;  /* 0x000800000a177fae */ /* 0x0005e2000b9a1414 */
[C---:B------:R-:W-:Y:S02]  /*1890*/  LEA.HI.X R18, R5.reuse, R18, RZ, 0x5, P1 ;  /* 0x0000001205127211 */ /* 0x040fe400008f2cff */
[----:B------:R-:W-:Y:S01]  /*18a0*/  LEA.HI.X R3, R5, R3, RZ, 0x2, P0 ;  /* 0x0000000305037211 */ /* 0x000fe200000f14ff */
[----:B------:R3:W-:Y:S01]  /*18b0*/  LDGSTS.E.64 [R25+0x80], desc[UR20][R12.64] ;  /* 0x000800000c197fae */ /* 0x0007e2000b9a1414 */
[----:B------:R-:W-:-:S03]  /*18c0*/  ISETP.GE.U32.AND P0, PT, R2, UR7, PT ;  /* 0x0000000702007c0c */ /* 0x000fc6000bf06070 */
[----:B------:R4:W-:Y:S01]  /*18d0*/  LDGSTS.E.64 [R27+0x80], desc[UR20][R14.64] ;  /* 0x000800000e1b7fae */ /* 0x0009e2000b9a1414 */
[----:B------:R-:W-:Y:S02]  /*18e0*/  ISETP.GE.U32.AND.EX P0, PT, R3, UR13, PT, P0 ;  /* 0x0000000d03007c0c */ /* 0x000fe4000bf06100 */
[C---:B-1----:R-:W-:Y:S01]  /*18f0*/  LEA R21, R24.reuse, R21, 0x5 ;  /* 0x0000001518157211 */ /* 0x042fe200078e28ff */
[C---:B--2---:R-:W-:Y:S02]  /*1900*/  IMAD R23, R24.reuse, 0x20, R23 ;  /* 0x0000002018177824 */ /* 0x044fe400078e0217 */
[C---:B---3--:R-:W-:Y:S02]  /*1910*/  IMAD R25, R24.reuse, 0x20, R25 ;  /* 0x0000002018197824 */ /* 0x048fe400078e0219 */
[----:B----4-:R-:W-:-:S06]  /*1920*/  IMAD R27, R24, 0x20, R27 ;  /* 0x00000020181b7824 */ /* 0x010fcc00078e021b */
[----:B------:R-:W-:Y:S05]  /*1930*/  @!P0 BRA `(.L_x_411) ;  /* 0xfffffffc00988947 */ /* 0x000fea000383ffff */
.L_x_404:
[----:B------:R-:W-:Y:S05]  /*1940*/  BSYNC.RECONVERGENT B0 ;  /* 0x0000000000007941 */ /* 0x000fea0003800200 */
.L_x_403:
[----:B------:R-:W0:Y:S01]  /*1950*/  LDGDEPBAR ;  /* 0x00000000000079af */ /* 0x000e220000000000 */
[----:B------:R-:W-:-:S04]  /*1960*/  DEPBAR.LE SB0, 0x0 ;  /* 0x000080000000791a */ /* 0x000fc80000000000 */
[----:B------:R-:W-:Y:S06]  /*1970*/  BAR.SYNC.DEFER_BLOCKING 0x0 ;  /* 0x0000000000007b1d */ /* 0x000fec0000010000 */
.L_x_393:
[----:B------:R-:W-:-:S09]  /*1980*/  UISETP.GT.AND UP0, UPT, UR24, UR6, UPT ;  /* 0x000000061800728c */ /* 0x000fd2000bf04270 */
[----:B------:R-:W-:Y:S05]  /*1990*/  BRA.U UP0, `(.L_x_412) ;  /* 0x0000000100807547 */ /* 0x000fea000b800000 */
        /* <DEDUP_REMOVED lines=10> */
[----:B----4-:R-:W-:Y:S01]  /*1a40*/  UIMAD.WIDE UR4, UR22, 0x8, UR4 ;  /* 0x00000008160478a5 */ /* 0x010fe2000f8e0204 */
[----:B--2---:R-:W-:-:S03]  /*1a50*/  IMAD R0, R3, 0x400, R0 ;  /* 0x0000040003007824 */ /* 0x004fc600078e0200 */
[----:B-1----:R-:W-:Y:S02]  /*1a60*/  LEA R5, R5, R2, 0x18 ;  /* 0x0000000205057211 */ /* 0x002fe400078ec0ff */
[C---:B---3--:R-:W-:Y:S02]  /*1a70*/  LEA R2, R9.reuse, UR6, 0x3 ;  /* 0x0000000609027c11 */ /* 0x048fe4000f8e18ff */
[----:B------:R-:W-:-:S03]  /*1a80*/  LEA R0, R9, R0, 0x3 ;  /* 0x0000000009007211 */ /* 0x000fc600078e18ff */
[----:B------:R-:W-:Y:S01]  /*1a90*/  IMAD.IADD R10, R5, 0x1, R2 ;  /* 0x00000001050a7824 */ /* 0x000fe200078e0202 */
[----:B------:R-:W-:Y:S01]  /*1aa0*/  IADD3 R8, PT, PT, R0, 0x80, R5 ;  /* 0x0000008000087810 */ /* 0x000fe20007ffe005 */
[----:B------:R-:W-:-:S07]  /*1ab0*/  IMAD.MOV R0, RZ, RZ, -R3 ;  /* 0x000000ffff007224 */ /* 0x000fce00078e0a03 */
.L_x_413:
[----:B-1----:R-:W-:Y:S01]  /*1ac0*/  LDS.64 R2, [R10] ;  /* 0x000000000a027984 */ /* 0x002fe20000000a00 */
[----:B------:R-:W-:Y:S02]  /*1ad0*/  VIADD R0, R0, 0x1 ;  /* 0x0000000100007836 */ /* 0x000fe40000000000 */
[----:B------:R-:W-:Y:S01]  /*1ae0*/  IMAD.U32 R6, RZ, RZ, UR4 ;  /* 0x00000004ff067e24 */ /* 0x000fe2000f8e00ff */
[----:B------:R-:W1:Y:S01]  /*1af0*/  LDS.64 R4, [R8] ;  /* 0x0000000008047984 */ /* 0x000e620000000a00 */
[----:B------:R-:W-:Y:S01]  /*1b00*/  IMAD.U32 R7, RZ, RZ, UR5 ;  /* 0x00000005ff077e24 */ /* 0x000fe2000f8e00ff */
[----:B------:R-:W-:Y:S01]  /*1b10*/  ISETP.NE.AND P0, PT, R0, RZ, PT ;  /* 0x000000ff0000720c */ /* 0x000fe20003f05270 */
[----:B-1----:R-:W-:Y:S01]  /*1b20*/  DADD R4, R2, -R4 ;  /* 0x0000000002047229 */ /* 0x002fe20000000804 */
[----:B------:R-:W-:-:S06]  /*1b30*/  IMAD.WIDE R2, R9, 0x8, R6 ;  /* 0x0000000809027825 */ /* 0x000fcc00078e0206 */
[----:B------:R1:W-:Y:S05]  /*1b40*/  STG.E.64 desc[UR20][R2.64], R4 ;  /* 0x0000000402007986 */ /* 0x0003ea000c101b14 */
[----:B------:R-:W-:Y:S05]  /*1b50*/  @!P0 EXIT ;  /* 0x000000000000894d */ /* 0x000fea0003800000 */
[----:B------:R-:W-:Y:S01]  /*1b60*/  IADD3 R8, PT, PT, R8, 0x400, RZ ;  /* 0x0000040008087810 */ /* 0x000fe20007ffe0ff */
[----:B------:R-:W-:Y:S02]  /*1b70*/  VIADD R10, R10, 0x400 ;  /* 0x000004000a0a7836 */ /* 0x000fe40000000000 */
[----:B------:R-:W-:Y:S01]  /*1b80*/  VIADD R9, R9, 0x80 ;  /* 0x0000008009097836 */ /* 0x000fe20000000000 */
[----:B------:R-:W-:Y:S06]  /*1b90*/  BRA `(.L_x_413) ;  /* 0xfffffffc00c87947 */ /* 0x000fec000383ffff */
.L_x_412:
[----:B------:R-:W1:Y:S02]  /*1ba0*/  LDC R0, c[0x0][0x384] ;  /* 0x0000e100ff007b82 */ /* 0x000e640000000800 */
[----:B-1----:R-:W-:-:S13]  /*1bb0*/  ISETP.GE.AND P0, PT, R0, 0x1, PT ;  /* 0x000000010000780c */ /* 0x002fda0003f06270 */
[----:B------:R-:W-:Y:S05]  /*1bc0*/  @!P0 EXIT ;  /* 0x000000000000894d */ /* 0x000fea0003800000 */
[----:B------:R-:W1:Y:S01]  /*1bd0*/  S2R R9, SR_TID.X ;  /* 0x0000000000097919 */ /* 0x000e620000002100 */
[----:B------:R-:W2:Y:S01]  /*1be0*/  LDC R3, c[0x0][0x3b0] ;  /* 0x0000ec00ff037b82 */ /* 0x000ea20000000800 */
[----:B------:R-:W3:Y:S01]  /*1bf0*/  LDCU UR6, c[0x0][0x3a0] ;  /* 0x00007400ff0677ac */ /* 0x000ee20008000800 */
[----:B------:R-:W-:Y:S01]  /*1c00*/  MOV R2, 0x400 ;  /* 0x0000040000027802 */ /* 0x000fe20000000f00 */
[----:B------:R-:W4:Y:S01]  /*1c10*/  S2R R5, SR_CgaCtaId ;  /* 0x0000000000057919 */ /* 0x000f220000008800 */
[----:B------:R-:W5:Y:S03]  /*1c20*/  LDCU.64 UR4, c[0x0][0x390] ;  /* 0x00007200ff0477ac */ /* 0x000f660008000a00 */
[----:B------:R-:W-:Y:S01]  /*1c30*/  VIADD R4, R2, 0x80 ;  /* 0x0000008002047836 */ /* 0x000fe20000000000 */
[----:B-----5:R-:W-:Y:S01]  /*1c40*/  UIMAD.WIDE UR4, UR22, 0x8, UR4 ;  /* 0x00000008160478a5 */ /* 0x020fe2000f8e0204 */
[----:B--2---:R-:W-:-:S02]  /*1c50*/  IMAD R2, R0, 0x400, R3 ;  /* 0x0000040000027824 */ /* 0x004fc400078e0203 */
[----:B------:R-:W-:Y:S02]  /*1c60*/  IMAD.MOV R0, RZ, RZ, -R0 ;  /* 0x000000ffff007224 */ /* 0x000fe400078e0a00 */
[C---:B-1----:R-:W-:Y:S01]  /*1c70*/  IMAD R2, R9.reuse, 0x8, R2 ;  /* 0x0000000809027824 */ /* 0x042fe200078e0202 */
[----:B---3--:R-:W-:Y:S02]  /*1c80*/  LEA R10, R9, UR6, 0x3 ;  /* 0x00000006090a7c11 */ /* 0x008fe4000f8e18ff */
[----:B----4-:R-:W-:-:S04]  /*1c90*/  LEA R5, R5, R4, 0x18 ;  /* 0x0000000405057211 */ /* 0x010fc800078ec0ff */
[----:B------:R-:W-:Y:S02]  /*1ca0*/  IADD3 R10, PT, PT, R5, R10, RZ ;  /* 0x0000000a050a7210 */ /* 0x000fe40007ffe0ff */
[----:B------:R-:W-:-:S07]  /*1cb0*/  IADD3 R8, PT, PT, R2, 0x80, R5 ;  /* 0x0000008002087810 */ /* 0x000fce0007ffe005 */
.L_x_414:
[----:B------:R-:W-:Y:S01]  /*1cc0*/  ISETP.GE.AND P0, PT, R9, UR23, PT ;  /* 0x0000001709007c0c */ /* 0x000fe2000bf06270 */
[----:B------:R-:W-:Y:S02]  /*1cd0*/  IMAD.U32 R6, RZ, RZ, UR4 ;  /* 0x00000004ff067e24 */ /* 0x000fe4000f8e00ff */
[----:B------:R-:W-:Y:S02]  /*1ce0*/  IMAD.U32 R7, RZ, RZ, UR5 ;  /* 0x00000005ff077e24 */ /* 0x000fe4000f8e00ff */
[----:B------:R-:W-:-:S08]  /*1cf0*/  VIADD R0, R0, 0x1 ;  /* 0x0000000100007836 */ /* 0x000fd00000000000 */
[----:B------:R1:W-:Y:S04]  /*1d00*/  @!P0 LDS.64 R2, [R10] ;  /* 0x000000000a028984 */ /* 0x0003e80000000a00 */
[----:B------:R2:W3:Y:S01]  /*1d10*/  @!P0 LDS.64 R4, [R8] ;  /* 0x0000000008048984 */ /* 0x0004e20000000a00 */
[----:B-1----:R-:W-:Y:S01]  /*1d20*/  IADD3 R10, PT, PT, R10, 0x400, RZ ;  /* 0x000004000a0a7810 */ /* 0x002fe20007ffe0ff */
        /* <DEDUP_REMOVED lines=8> */
        .weak           $__internal_1_$__cuda_sm20_div_u64
        .type           $__internal_1_$__cuda_sm20_div_u64,@function
        .size           $__internal_1_$__cuda_sm20_div_u64,(.L_x_424 - $__internal_1_$__cuda_sm20_div_u64)
$__internal_1_$__cuda_sm20_div_u64:
[----:B------:R-:W-:Y:S02]  /*1db0*/  IMAD.U32 R15, RZ, RZ, UR4 ;  /* 0x00000004ff0f7e24 */ /* 0x000fe4000f8e00ff */
[----:B------:R-:W-:-:S04]  /*1dc0*/  IMAD.MOV.U32 R14, RZ, RZ, R5 ;  /* 0x000000ffff0e7224 */ /* 0x000fc800078e0005 */
        /* <DEDUP_REMOVED lines=9> */
[----:B------:R-:W-:Y:S01]  /*1e60*/  IMAD.X R19, RZ, RZ, ~R13, P1 ;  /* 0x000000ffff137224 */ /* 0x000fe200008e0e0d */
[----:B------:R-:W-:-:S03]  /*1e70*/  MOV R13, R6 ;  /* 0x00000006000d7202 */ /* 0x000fc60000000f00 */
[-C--:B------:R-:W-:Y:S02]  /*1e80*/  IMAD R15, R7, R19.reuse, RZ ;  /* 0x00000013070f7224 */ /* 0x080fe400078e02ff */
[----:B------:R-:W-:-:S04]  /*1e90*/  IMAD.WIDE.U32 R12, P1, R6, R19, R12 ;  /* 0x00000013060c7225 */ /* 0x000fc8000782000c */
[----:B------:R-:W-:-:S04]  /*1ea0*/  IMAD.HI.U32 R11, R7, R19, RZ ;  /* 0x00000013070b7227 */ /* 0x000fc800078e00ff */
[----:B------:R-:W-:-:S04]  /*1eb0*/  IMAD.HI.U32 R12, P2, R7, R17, R12 ;  /* 0x00000011070c7227 */ /* 0x000fc8000784000c */
[----:B------:R-:W-:Y:S01]  /*1ec0*/  IMAD.X R11, R11, 0x1, R7, P1 ;  /* 0x000000010b0b7824 */ /* 0x000fe200008e0607 */
[----:B------:R-:W-:-:S04]  /*1ed0*/  IADD3 R13, P3, PT, R15, R12, RZ ;  /* 0x0000000c0f0d7210 */ /* 0x000fc80007f7e0ff */
[----:B------:R-:W-:Y:S01]  /*1ee0*/  IADD3.X R11, PT, PT, RZ, RZ, R11, P3, P2 ;  /* 0x000000ffff0b7210 */ /* 0x000fe20001fe440b */
[----:B------:R-:W-:-:S04]  /*1ef0*/  IMAD.WIDE.U32 R6, R13, R5, RZ ;  /* 0x000000050d067225 */ /* 0x000fc800078e00ff */
        /* <DEDUP_REMOVED lines=20> */
[----:B------:R-:W-:-:S03]  /*2040*/  IMAD.WIDE.U32 R6, R12, R5, RZ ;  /* 0x000000050c067225 */ /* 0x000fc600078e00ff */
[----:B------:R-:W-:Y:S01]  /*2050*/  IADD3.X R14, PT, PT, RZ, R11, RZ, P2, !PT ;  /* 0x0000000bff0e7210 */ /* 0x000fe200017fe4ff */
[----:B------:R-:W-:Y:S01]  /*2060*/  IMAD R7, R12, UR4, R7 ;  /* 0x000000040c077c24 */ /* 0x000fe2000f8e0207 */
[----:B------:R-:W-:Y:S02]  /*2070*/  IADD3 R16, P2, PT, -R6, R9, RZ ;  /* 0x0000000906107210 */ /* 0x000fe40007f5e1ff */
[----:B------:R-:W-:Y:S01]  /*2080*/  IADD3 R9, P3, PT, R12, 0x1, RZ ;  /* 0x000000010c097810 */ /* 0x000fe20007f7e0ff */
[-C--:B------:R-:W-:Y:S01]  /*2090*/  IMAD R7, R14, R5.reuse, R7 ;  /* 0x000000050e077224 */ /* 0x080fe200078e0207 */
[----:B------:R-:W-:-:S03]  /*20a0*/  ISETP.GE.U32.AND P1, PT, R16, R5, PT ;  /* 0x000000051000720c */ /* 0x000fc60003f26070 */
[----:B------:R-:W-:Y:S01]  /*20b0*/  IMAD.X R11, R10, 0x1, ~R7, P2 ;  /* 0x000000010a0b7824 */ /* 0x000fe200010e0e07 */
[----:B------:R-:W-:Y:S01]  /*20c0*/  IADD3 R6, P2, PT, -R5, R16, RZ ;  /* 0x0000001005067210 */ /* 0x000fe20007f5e1ff */
[----:B------:R-:W-:-:S03]  /*20d0*/  IMAD.X R7, RZ, RZ, R14, P3 ;  /* 0x000000ffff077224 */ /* 0x000fc600018e060e */
[C---:B------:R-:W-:Y:S02]  /*20e0*/  ISETP.GE.U32.AND.EX P1, PT, R11.reuse, UR4, PT, P1 ;  /* 0x000000040b007c0c */ /* 0x040fe4000bf26110 */
[----:B------:R-:W-:Y:S02]  /*20f0*/  IADD3.X R10, PT, PT, R11, ~UR4, RZ, P2, !PT ;  /* 0x800000040b0a7c10 */ /* 0x000fe400097fe4ff */
[----:B------:R-:W-:Y:S02]  /*2100*/  SEL R6, R6, R16, P1 ;  /* 0x0000001006067207 */ /* 0x000fe40000800000 */
[----:B------:R-:W-:Y:S02]  /*2110*/  SEL R9, R9, R12, P1 ;  /* 0x0000000c09097207 */ /* 0x000fe40000800000 */
[----:B------:R-:W-:Y:S02]  /*2120*/  SEL R10, R10, R11, P1 ;  /* 0x0000000b0a0a7207 */ /* 0x000fe40000800000 */
[----:B------:R-:W-:-:S02]  /*2130*/  SEL R14, R7, R14, P1 ;  /* 0x0000000e070e7207 */ /* 0x000fc40000800000 */
[----:B------:R-:W-:Y:S02]  /*2140*/  ISETP.GE.U32.AND P1, PT, R6, R5, PT ;  /* 0x000000050600720c */ /* 0x000fe40003f26070 */
[----:B------:R-:W-:Y:S02]  /*2150*/  IADD3 R6, P3, PT, R9, 0x1, RZ ;  /* 0x0000000109067810 */ /* 0x000fe40007f7e0ff */
[----:B------:R-:W-:Y:S02]  /*2160*/  ISETP.GE.U32.AND.EX P1, PT, R10, UR4, PT, P1 ;  /* 0x000000040a007c0c */ /* 0x000fe4000bf26110 */
[----:B------:R-:W-:Y:S01]  /*2170*/  ISETP.NE.U32.AND P2, PT, R5, RZ, PT ;  /* 0x000000ff0500720c */ /* 0x000fe20003f45070 */
[----:B------:R-:W-:Y:S01]  /*2180*/  IMAD.X R7, RZ, RZ, R14, P3 ;  /* 0x000000ffff077224 */ /* 0x000fe200018e060e */
[----:B------:R-:W-:Y:S01]  /*2190*/  SEL R6, R6, R9, P1 ;  /* 0x0000000906067207 */ /* 0x000fe20000800000 */
[----:B------:R-:W-:Y:S01]  /*21a0*/  IMAD.MOV.U32 R9, RZ, RZ, 0x0 ;  /* 0x00000000ff097424 */ /* 0x000fe200078e00ff */
[----:B------:R-:W-:-:S02]  /*21b0*/  ISETP.NE.AND.EX P2, PT, RZ, UR4, PT, P2 ;  /* 0x00000004ff007c0c */ /* 0x000fc4000bf45320 */
[----:B------:R-:W-:Y:S02]  /*21c0*/  SEL R7, R7, R14, P1 ;  /* 0x0000000e07077207 */ /* 0x000fe40000800000 */
[----:B------:R-:W-:Y:S02]  /*21d0*/  SEL R6, R6, 0xffffffff, P2 ;  /* 0xffffffff06067807 */ /* 0x000fe40001000000 */
[----:B------:R-:W-:Y:S01]  /*21e0*/  SEL R7, R7, 0xffffffff, P2 ;  /* 0xffffffff07077807 */ /* 0x000fe20001000000 */
[----:B------:R-:W-:Y:S06]  /*21f0*/  RET.REL.NODEC R8 `(_ZN3cub18CUB_300001_SM_10006detail9transform16transform_kernelINS2_10policy_hubILb0EN4cuda3std3__45tupleIJN6thrust24THRUST_300001_SM_1000_NS6detail15normal_iteratorINSA_10device_ptrIdEEEESF_EEEE10policy1000EiNS7_5minusIdEESF_JPdSL_EEEvT0_iT1_T2_DpNS2_10kernel_argIT3_EE) ;  /* 0xffffffdc08807950 */ /* 0x000fec0003c3ffff */
.L_x_415:
        /* <DEDUP_REMOVED lines=16> */
.L_x_424:


//--------------------- .text._ZN3cub18CUB_300001_SM_10006detail8for_each13static_kernelINS2_12policy_hub_t12policy_500_tElN6thrust24THRUST_300001_SM_1000_NS8cuda_cub11__transform17unary_transform_fINS7_6detail15normal_iteratorINS7_10device_ptrIdEEEESF_SF_NS8_9__replace10constant_fIiEE11is_negativeEEEEvT0_T1_ --------------------------
	.section	.text._ZN3cub18CUB_300001_SM_10006detail8for_each13static_kernelINS2_12policy_hub_t12policy_500_tElN6thrust24THRUST_300001_SM_1000_NS8cuda_cub11__transform17unary_transform_fINS7_6detail15normal_iteratorINS7_10device_ptrIdEEEESF_SF_NS8_9__replace10constant_fIiEE11is_negativeEEEEvT0_T1_,"ax",@progbits
	.align	128
        .global         _ZN3cub18CUB_300001_SM_10006detail8for_each13static_kernelINS2_12policy_hub_t12policy_500_tElN6thrust24THRUST_300001_SM_1000_NS8cuda_cub11__transform17unary_transform_fINS7_6detail15normal_iteratorINS7_10device_ptrIdEEEESF_SF_NS8_9__replace10constant_fIiEE11is_negativeEEEEvT0_T1_
        .type           _ZN3cub18CUB_300001_SM_10006detail8for_each13static_kernelINS2_12policy_hub_t12policy_500_tElN6thrust24THRUST_300001_SM_1000_NS8cuda_cub11__transform17unary_transform_fINS7_6detail15normal_iteratorINS7_10device_ptrIdEEEESF_SF_NS8_9__replace10constant_fIiEE11is_negativeEEEEvT0_T1_,@function
        .size           _ZN3cub18CUB_300001_SM_10006detail8for_each13static_kernelINS2_12policy_hub_t12policy_500_tElN6thrust24THRUST_300001_SM_1000_NS8cuda_cub11__transform17unary_transform_fINS7_6detail15normal_iteratorINS7_10device_ptrIdEEEESF_SF_NS8_9__replace10constant_fIiEE11is_negativeEEEEvT0_T1_,(.L_x_439 - _ZN3cub18CUB_300001_SM_10006detail8for_each13static_kernelINS2_12policy_hub_t12policy_500_tElN6thrust24THRUST_300001_SM_1000_NS8cuda_cub11__transform17unary_transform_fINS7_6detail15normal_iteratorINS7_10device_ptrIdEEEESF_SF_NS8_9__replace10constant_fIiEE11is_negativeEEEEvT0_T1_)
        .other          _ZN3cub18CUB_300001_SM_10006detail8for_each13static_kernelINS2_12policy_hub_t12policy_500_tElN6thrust24THRUST_300001_SM_1000_NS8cuda_cub11__transform17unary_transform_fINS7_6detail15normal_iteratorINS7_10device_ptrIdEEEESF_SF_NS8_9__replace10constant_fIiEE11is_negativeEEEEvT0_T1_,@"STO_CUDA_ENTRY STV_DEFAULT"
_ZN3cub18CUB_300001_SM_10006detail8for_each13static_kernelINS2_12policy_hub_t12policy_500_tElN6thrust24THRUST_300001_SM_1000_NS8cuda_cub11__transform17unary_transform_fINS7_6detail15normal_iteratorINS7_10device_ptrIdEEEESF_SF_NS8_9__replace10constant_fIiEE11is_negativeEEEEvT0_T1_:
.text._ZN3cub18CUB_300001_SM_10006detail8for_each13static_kernelINS2_12policy_hub_t12policy_500_tElN6thrust24THRUST_300001_SM_1000_NS8cuda_cub11__transform17unary_transform_fINS7_6detail15normal_iteratorINS7_10device_ptrIdEEEESF_SF_NS8_9__replace10constant_fIiEE11is_negativeEEEEvT0_T1_:
[----:B------:R-:W-:Y:S08]  /*0000*/  LDC R1, c[0x0][0x37c] ;  /* 0x0000df00ff017b82 */ /* 0x000ff00000000800 */
[----:B------:R-:W0:Y:S01]  /*0010*/  S2UR UR4, SR_CTAID.X ;  /* 0x00000000000479c3 */ /* 0x000e220000002500 */
[----:B------:R-:W1:Y:S01]  /*0020*/  LDCU.64 UR6, c[0x0][0x380] ;  /* 0x00007000ff0677ac */ /* 0x000e620008000a00 */
[----:B------:R-:W2:Y:S01]  /*0030*/  LDCU.64 UR8, c[0x0][0x358] ;  /* 0x00006b00ff0877ac */ /* 0x000ea20008000a00 */
[----:B0-----:R-:W-:-:S04]  /*0040*/  UIMAD.WIDE.U32 UR4, UR4, 0x200, URZ ;  /* 0x00000200040478a5 */ /* 0x001fc8000f8e00ff */
[----:B-1----:R-:W-:-:S04]  /*0050*/  UIADD3 UR6, UP0, UPT, -UR4, UR6, URZ ;  /* 0x0000000604067290 */ /* 0x002fc8000ff1e1ff */
[----:B------:R-:W-:Y:S02]  /*0060*/  UIADD3.X UR7, UPT, UPT, ~UR5, UR7, URZ, UP0, !UPT ;  /* 0x0000000705077290 */ /* 0x000fe400087fe5ff */
[----:B------:R-:W-:-:S04]  /*0070*/  UISETP.GE.U32.AND UP0, UPT, UR6, 0x200, UPT ;  /* 0x000002000600788c */ /* 0x000fc8000bf06070 */
[----:B------:R-:W-:-:S09]  /*0080*/  UISETP.GE.AND.EX UP0, UPT, UR7, URZ, UPT, UP0 ;  /* 0x000000ff0700728c */ /* 0x000fd2000bf06300 */
[----:B--2---:R-:W-:Y:S05]  /*0090*/  BRA.U !UP0, `(.L_x_416) ;  /* 0x0000000108507547 */ /* 0x004fea000b800000 */
[----:B------:R-:W0:Y:S01]  /*00a0*/  S2R R0, SR_TID.X ;  /* 0x0000000000007919 */ /* 0x000e220000002100 */
[----:B------:R-:W1:Y:S01]  /*00b0*/  LDCU.128 UR12, c[0x0][0x390] ;  /* 0x00007200ff0c77ac */ /* 0x000e620008000c00 */
[----:B------:R-:W2:Y:S01]  /*00c0*/  LDCU UR7, c[0x0][0x3a0] ;  /* 0x00007400ff0777ac */ /* 0x000ea20008000800 */
[----:B0-----:R-:W-:-:S05]  /*00d0*/  IADD3 R0, P0, PT, R0, UR4, RZ ;  /* 0x0000000400007c10 */ /* 0x001fca000ff1e0ff */
[----:B------:R-:W-:Y:S02]  /*00e0*/  IMAD.X R3, RZ, RZ, UR5, P0 ;  /* 0x00000005ff037e24 */ /* 0x000fe400080e06ff */
[----:B------:R-:W-:-:S03]  /*00f0*/  IMAD.SHL.U32 R6, R0, 0x8, RZ ;  /* 0x0000000800067824 */ /* 0x000fc600078e00ff */
[----:B------:R-:W-:Y:S02]  /*0100*/  SHF.L.U64.HI R0, R0, 0x3, R3 ;  /* 0x0000000300007819 */ /* 0x000fe40000010203 */
[----:B-1----:R-:W-:-:S04]  /*0110*/  IADD3 R4, P0, PT, R6, UR14, RZ ;  /* 0x0000000e06047c10 */ /* 0x002fc8000ff1e0ff */
[----:B------:R-:W-:-:S05]  /*0120*/  IADD3.X R5, PT, PT, R0, UR15, RZ, P0, !PT ;  /* 0x0000000f00057c10 */ /* 0x000fca00087fe4ff */
[----:B------:R-:W3:Y:S01]  /*0130*/  LDG.E.64 R8, desc[UR8][R4.64] ;  /* 0x0000000804087981 */ /* 0x000ee2000c1e1b00 */
[----:B--2---:R-:W0:Y:S01]  /*0140*/  I2F.F64 R2, UR7 ;  /* 0x0000000700027d12 */ /* 0x004e220008201c00 */
[----:B------:R-:W-:-:S04]  /*0150*/  IADD3 R6, P1, PT, R6, UR12, RZ ;  /* 0x0000000c06067c10 */ /* 0x000fc8000ff3e0ff */
[----:B------:R-:W-:Y:S01]  /*0160*/  IADD3.X R7, PT, PT, R0, UR13, RZ, P1, !PT ;  /* 0x0000000d00077c10 */ /* 0x000fe20008ffe4ff */
[----:B---3--:R-:W-:-:S14]  /*0170*/  DSETP.GEU.AND P0, PT, R8, RZ, PT ;  /* 0x000000ff0800722a */ /* 0x008fdc0003f0e000 */
[----:B0-----:R0:W-:Y:S04]  /*0180*/  @!P0 STG.E.64 desc[UR8][R6.64], R2 ;  /* 0x0000000206008986 */ /* 0x0011e8000c101b08 */
[----:B------:R-:W2:Y:S02]  /*0190*/  LDG.E.64 R8, desc[UR8][R4.64+0x800] ;  /* 0x0008000804087981 */ /* 0x000ea4000c1e1b00 */
[----:B--2---:R-:W-:-:S14]  /*01a0*/  DSETP.GEU.AND P0, PT, R8, RZ, PT ;  /* 0x000000ff0800722a */ /* 0x004fdc0003f0e000 */
[----:B0-----:R-:W-:Y:S05]  /*01b0*/  @P0 EXIT ;  /* 0x000000000000094d */ /* 0x001fea0003800000 */
[----:B------:R-:W-:Y:S01]  /*01c0*/  STG.E.64 desc[UR8][R6.64+0x800], R2 ;  /* 0x0008000206007986 */ /* 0x000fe2000c101b08 */
[----:B------:R-:W-:Y:S05]  /*01d0*/  EXIT ;  /* 0x000000000000794d */ /* 0x000fea0003800000 */
.L_x_416:
[----:B------:R-:W0:Y:S01]  /*01e0*/  S2R R0, SR_TID.X ;  /* 0x0000000000007919 */ /* 0x000e220000002100 */
[----:B------:R-:W-:Y:S01]  /*01f0*/  USHF.R.S32.HI UR7, URZ, 0x1f, UR6 ;  /* 0x0000001fff077899 */ /* 0x000fe20008011406 */
[----:B------:R-:W-:Y:S01]  /*0200*/  BSSY.RECONVERGENT B0, `(.L_x_417) ;  /* 0x0000018000007945 */ /* 0x000fe20003800200 */
[----:B------:R-:W1:Y:S04]  /*0210*/  LDCU UR10, c[0x0][0x3a0] ;  /* 0x00007400ff0a77ac */ /* 0x000e680008000800 */
[----:B------:R-:W-:Y:S02]  /*0220*/  IMAD.U32 R3, RZ, RZ, UR7 ;  /* 0x00000007ff037e24 */ /* 0x000fe4000f8e00ff */
[C---:B0-----:R-:W-:Y:S01]  /*0230*/  VIADD R2, R0.reuse, 0x100 ;  /* 0x0000010000027836 */ /* 0x041fe20000000000 */
[----:B------:R-:W-:-:S04]  /*0240*/  ISETP.LT.U32.AND P1, PT, R0, UR6, PT ;  /* 0x0000000600007c0c */ /* 0x000fc8000bf21070 */
[----:B------:R-:W-:Y:S01]  /*0250*/  ISETP.LT.U32.AND P0, PT, R2, UR6, PT ;  /* 0x0000000602007c0c */ /* 0x000fe2000bf01070 */
[----:B------:R-:W-:-:S03]  /*0260*/  IMAD.U32 R2, RZ, RZ, UR7 ;  /* 0x00000007ff027e24 */ /* 0x000fc6000f8e00ff */
[----:B------:R-:W-:Y:S02]  /*0270*/  ISETP.GT.AND.EX P0, PT, R3, RZ, PT, P0 ;  /* 0x000000ff0300720c */ /* 0x000fe40003f04300 */
[----:B------:R-:W-:Y:S02]  /*0280*/  ISETP.GT.AND.EX P1, PT, R2, RZ, PT, P1 ;  /* 0x000000ff0200720c */ /* 0x000fe40003f24310 */
[----:B-1----:R-:W0:Y:S11]  /*0290*/  I2F.F64 R2, UR10 ;  /* 0x0000000a00027d12 */ /* 0x002e360008201c00 */
[----:B------:R-:W-:Y:S05]  /*02a0*/  @!P1 BRA `(.L_x_418) ;  /* 0x0000000000349947 */ /* 0x000fea0003800000 */
[----:B------:R-:W1:Y:S01]  /*02b0*/  LDCU.64 UR10, c[0x0][0x398] ;  /* 0x00007300ff0a77ac */ /* 0x000e620008000a00 */
[----:B------:R-:W-:-:S05]  /*02c0*/  IADD3 R4, P1, PT, R0, UR4, RZ ;  /* 0x0000000400047c10 */ /* 0x000fca000ff3e0ff */
[----:B------:R-:W-:Y:S02]  /*02d0*/  IMAD.X R5, RZ, RZ, UR5, P1 ;  /* 0x00000005ff057e24 */ /* 0x000fe400088e06ff */
[----:B------:R-:W-:-:S03]  /*02e0*/  IMAD.SHL.U32 R7, R4, 0x8, RZ ;  /* 0x0000000804077824 */ /* 0x000fc600078e00ff */
[----:B------:R-:W-:Y:S02]  /*02f0*/  SHF.L.U64.HI R8, R4, 0x3, R5 ;  /* 0x0000000304087819 */ /* 0x000fe40000010205 */
[----:B-1----:R-:W-:-:S04]  /*0300*/  IADD3 R4, P1, PT, R7, UR10, RZ ;  /* 0x0000000a07047c10 */ /* 0x002fc8000ff3e0ff */
[----:B------:R-:W-:-:S06]  /*0310*/  IADD3.X R5, PT, PT, R8, UR11, RZ, P1, !PT ;  /* 0x0000000b08057c10 */ /* 0x000fcc0008ffe4ff */
[----:B------:R-:W2:Y:S02]  /*0320*/  LDG.E.64 R4, desc[UR8][R4.64] ;  /* 0x0000000804047981 */ /* 0x000ea4000c1e1b00 */
[----:B--2---:R-:W-:-:S14]  /*0330*/  DSETP.GEU.AND P1, PT, R4, RZ, PT ;  /* 0x000000ff0400722a */ /* 0x004fdc0003f2e000 */
[----:B------:R-:W1:Y:S02]  /*0340*/  @!P1 LDC.64 R10, c[0x0][0x390] ;  /* 0x0000e400ff0a9b82 */ /* 0x000e640000000a00 */
[----:B-1----:R-:W-:-:S05]  /*0350*/  @!P1 IADD3 R6, P2, PT, R7, R10, RZ ;  /* 0x0000000a07069210 */ /* 0x002fca0007f5e0ff */
[----:B------:R-:W-:-:S05]  /*0360*/  @!P1 IMAD.X R7, R8, 0x1, R11, P2 ;  /* 0x0000000108079824 */ /* 0x000fca00010e060b */
[----:B0-----:R1:W-:Y:S03]  /*0370*/  @!P1 STG.E.64 desc[UR8][R6.64], R2 ;  /* 0x0000000206009986 */ /* 0x0013e6000c101b08 */
.L_x_418:
[----:B------:R-:W-:Y:S05]  /*0380*/  BSYNC.RECONVERGENT B0 ;  /* 0x0000000000007941 */ /* 0x000fea0003800200 */
.L_x_417:
[----:B------:R-:W-:Y:S05]  /*0390*/  @!P0 EXIT ;  /* 0x000000000000894d */ /* 0x000fea0003800000 */
[----:B------:R-:W2:Y:S01]  /*03a0*/  LDCU.64 UR6, c[0x0][0x398] ;  /* 0x00007300ff0677ac */ /* 0x000ea20008000a00 */
[----:B------:R-:W-:-:S05]  /*03b0*/  IADD3 R0, P0, PT, R0, UR4, RZ ;  /* 0x0000000400007c10 */ /* 0x000fca000ff1e0ff */
[----:B------:R-:W-:Y:S02]  /*03c0*/  IMAD.X R5, RZ, RZ, UR5, P0 ;  /* 0x00000005ff057e24 */ /* 0x000fe400080e06ff */
[----:B-1----:R-:W-:-:S03]  /*03d0*/  IMAD.SHL.U32 R6, R0, 0x8, RZ ;  /* 0x0000000800067824 */ /* 0x002fc600078e00ff */
[----:B------:R-:W-:Y:S02]  /*03e0*/  SHF.L.U64.HI R0, R0, 0x3, R5 ;  /* 0x0000000300007819 */ /* 0x000fe40000010205 */
[----:B--2---:R-:W-:-:S04]  /*03f0*/  IADD3 R4, P0, PT, R6, UR6, RZ ;  /* 0x0000000606047c10 */ /* 0x004fc8000ff1e0ff */
[----:B------:R-:W-:-:S06]  /*0400*/  IADD3.X R5, PT, PT, R0, UR7, RZ, P0, !PT ;  /* 0x0000000700057c10 */ /* 0x000fcc00087fe4ff */
[----:B------:R-:W2:Y:S02]  /*0410*/  LDG.E.64 R4, desc[UR8][R4.64+0x800] ;  /* 0x0008000804047981 */ /* 0x000ea4000c1e1b00 */
[----:B--2---:R-:W-:-:S14]  /*0420*/  DSETP.GEU.AND P0, PT, R4, RZ, PT ;  /* 0x000000ff0400722a */ /* 0x004fdc0003f0e000 */
[----:B------:R-:W-:Y:S05]  /*0430*/  @P0 EXIT ;  /* 0x000000000000094d */ /* 0x000fea0003800000 */
[----:B------:R-:W1:Y:S02]  /*0440*/  LDCU.64 UR4, c[0x0][0x390] ;  /* 0x00007200ff0477ac */ /* 0x000e640008000a00 */
[----:B-1----:R-:W-:-:S04]  /*0450*/  IADD3 R4, P0, PT, R6, UR4, RZ ;  /* 0x0000000406047c10 */ /* 0x002fc8000ff1e0ff */
[----:B------:R-:W-:-:S05]  /*0460*/  IADD3.X R5, PT, PT, R0, UR5, RZ, P0, !PT ;  /* 0x0000000500057c10 */ /* 0x000fca00087fe4ff */
[----:B0-----:R-:W-:Y:S01]  /*0470*/  STG.E.64 desc[UR8][R4.64+0x800], R2 ;  /* 0x0008000204007986 */ /* 0x001fe2000c101b08 */
[----:B------:R-:W-:Y:S05]  /*0480*/  EXIT ;  /* 0x000000000000794d */ /* 0x000fea0003800000 */
.L_x_419:
        /* <DEDUP_REMOVED lines=15> */
.L_x_439:


//--------------------- .text._ZN3cub18CUB_300001_SM_10006detail8for_each13static_kernelINS2_12policy_hub_t12policy_500_tEmN6thrust24THRUST_300001_SM_1000_NS8cuda_cub20__uninitialized_fill7functorINS7_10device_ptrIdEEdEEEEvT0_T1_ --------------------------
	.section	.text._ZN3cub18CUB_300001_SM_10006detail8for_each13static_kernelINS2_12policy_hub_t12policy_500_tEmN6thrust24THRUST_300001_SM_1000_NS8cuda_cub20__uninitialized_fill7functorINS7_10device_ptrIdEEdEEEEvT0_T1_,"ax",@progbits
	.align	128
        .global         _ZN3cub18CUB_300001_SM_10006detail8for_each13static_kernelINS2_12policy_hub_t12policy_500_tEmN6thrust24THRUST_300001_SM_1000_NS8cuda_cub20__uninitialized_fill7functorINS7_10device_ptrIdEEdEEEEvT0_T1_
        .type           _ZN3cub18CUB_300001_SM_10006detail8for_each13static_kernelINS2_12policy_hub_t12policy_500_tEmN6thrust24THRUST_300001_SM_1000_NS8cuda_cub20__uninitialized_fill7functorINS7_10device_ptrIdEEdEEEEvT0_T1_,@function
        .size           _ZN3cub18CUB_300001_SM_10006detail8for_each13static_kernelINS2_12policy_hub_t12policy_500_tEmN6thrust24THRUST_300001_SM_1000_NS8cuda_cub20__uninitialized_fill7functorINS7_10device_ptrIdEEdEEEEvT0_T1_,(.L_x_440 - _ZN3cub18CUB_300001_SM_10006detail8for_each13static_kernelINS2_12policy_hub_t12policy_500_tEmN6thrust24THRUST_300001_SM_1000_NS8cuda_cub20__uninitialized_fill7functorINS7_10device_ptrIdEEdEEEEvT0_T1_)
        .other          _ZN3cub18CUB_300001_SM_10006detail8for_each13static_kernelINS2_12policy_hub_t12policy_500_tEmN6thrust24THRUST_300001_SM_1000_NS8cuda_cub20__uninitialized_fill7functorINS7_10device_ptrIdEEdEEEEvT0_T1_,@"STO_CUDA_ENTRY STV_DEFAULT"
_ZN3cub18CUB_300001_SM_10006detail8for_each13static_kernelINS2_12policy_hub_t12policy_500_tEmN6thrust24THRUST_300001_SM_1000_NS8cuda_cub20__uninitialized_fill7functorINS7_10device_ptrIdEEdEEEEvT0_T1_:
.text._ZN3cub18CUB_300001_SM_10006detail8for_each13static_kernelINS2_12policy_hub_t12policy_500_tEmN6thrust24THRUST_300001_SM_1000_NS8cuda_cub20__uninitialized_fill7functorINS7_10device_ptrIdEEdEEEEvT0_T1_:
        /* <DEDUP_REMOVED lines=8> */
[----:B------:R-:W-:-:S09]  /*0080*/  UISETP.GE.U32.AND.EX UP0, UPT, UR7, URZ, UPT, UP0 ;  /* 0x000000ff0700728c */ /* 0x000fd2000bf06100 */
[----:B--2---:R-:W-:Y:S05]  /*0090*/  BRA.U !UP0, `(.L_x_420) ;  /* 0x0000000108287547 */ /* 0x004fea000b800000 */
[----:B------:R-:W0:Y:S01]  /*00a0*/  S2R R0, SR_TID.X ;  /* 0x0000000000007919 */ /* 0x000e220000002100 */
[----:B------:R-:W1:Y:S01]  /*00b0*/  LDCU.64 UR6, c[0x0][0x388] ;  /* 0x00007100ff0677ac */ /* 0x000e620008000a00 */
[----:B------:R-:W2:Y:S01]  /*00c0*/  LDC.64 R4, c[0x0][0x390] ;  /* 0x0000e400ff047b82 */ /* 0x000ea20000000a00 */
[----:B0-----:R-:W-:-:S05]  /*00d0*/  IADD3 R0, P0, PT, R0, UR4, RZ ;  /* 0x0000000400007c10 */ /* 0x001fca000ff1e0ff */
[----:B------:R-:W-:Y:S01]  /*00e0*/  IMAD.X R3, RZ, RZ, UR5, P0 ;  /* 0x00000005ff037e24 */ /* 0x000fe200080e06ff */
[----:B-1----:R-:W-:-:S04]  /*00f0*/  LEA R2, P0, R0, UR6, 0x3 ;  /* 0x0000000600027c11 */ /* 0x002fc8000f8018ff */
[----:B------:R-:W-:-:S05]  /*0100*/  LEA.HI.X R3, R0, UR7, R3, 0x3, P0 ;  /* 0x0000000700037c11 */ /* 0x000fca00080f1c03 */
[----:B--2---:R-:W-:Y:S04]  /*0110*/  STG.E.64 desc[UR8][R2.64], R4 ;  /* 0x0000000402007986 */ /* 0x004fe8000c101b08 */
[----:B------:R-:W-:Y:S01]  /*0120*/  STG.E.64 desc[UR8][R2.64+0x800], R4 ;  /* 0x0008000402007986 */ /* 0x000fe2000c101b08 */
[----:B------:R-:W-:Y:S05]  /*0130*/  EXIT ;  /* 0x000000000000794d */ /* 0x000fea0003800000 */
.L_x_420:
[----:B------:R-:W0:Y:S01]  /*0140*/  S2R R0, SR_TID.X ;  /* 0x0000000000007919 */ /* 0x000e220000002100 */
[----:B------:R-:W-:Y:S01]  /*0150*/  IMAD.U32 R2, RZ, RZ, UR7 ;  /* 0x00000007ff027e24 */ /* 0x000fe2000f8e00ff */
[----:B------:R-:W1:Y:S01]  /*0160*/  LDCU.64 UR10, c[0x0][0x388] ;  /* 0x00007100ff0a77ac */ /* 0x000e620008000a00 */
[----:B------:R-:W-:Y:S01]  /*0170*/  IMAD.U32 R6, RZ, RZ, UR7 ;  /* 0x00000007ff067e24 */ /* 0x000fe2000f8e00ff */
[----:B0-----:R-:W-:-:S04]  /*0180*/  ISETP.LT.U32.AND P0, PT, R0, UR6, PT ;  /* 0x0000000600007c0c */ /* 0x001fc8000bf01070 */
[----:B------:R-:W-:Y:S01]  /*0190*/  ISETP.GT.U32.AND.EX P0, PT, R2, RZ, PT, P0 ;  /* 0x000000ff0200720c */ /* 0x000fe20003f04100 */
[C---:B------:R-:W-:Y:S01]  /*01a0*/  VIADD R2, R0.reuse, 0x100 ;  /* 0x0000010000027836 */ /* 0x040fe20000000000 */
[----:B------:R-:W-:-:S04]  /*01b0*/  IADD3 R0, P2, PT, R0, UR4, RZ ;  /* 0x0000000400007c10 */ /* 0x000fc8000ff5e0ff */
[----:B------:R-:W-:Y:S01]  /*01c0*/  ISETP.LT.U32.AND P1, PT, R2, UR6, PT ;  /* 0x0000000602007c0c */ /* 0x000fe2000bf21070 */
[----:B------:R-:W-:Y:S01]  /*01d0*/  IMAD.X R3, RZ, RZ, UR5, P2 ;  /* 0x00000005ff037e24 */ /* 0x000fe200090e06ff */
[----:B-1----:R-:W-:Y:S02]  /*01e0*/  LEA R2, P2, R0, UR10, 0x3 ;  /* 0x0000000a00027c11 */ /* 0x002fe4000f8418ff */
[----:B------:R-:W-:Y:S02]  /*01f0*/  ISETP.GT.U32.AND.EX P1, PT, R6, RZ, PT, P1 ;  /* 0x000000ff0600720c */ /* 0x000fe40003f24110 */
[----:B------:R-:W-:Y:S01]  /*0200*/  LEA.HI.X R3, R0, UR11, R3, 0x3, P2 ;  /* 0x0000000b00037c11 */ /* 0x000fe200090f1c03 */
[----:B------:R-:W0:Y:S04]  /*0210*/  @P0 LDC.64 R4, c[0x0][0x390] ;  /* 0x0000e400ff040b82 */ /* 0x000e280000000a00 */
[----:B0-----:R0:W-:Y:S06]  /*0220*/  @P0 STG.E.64 desc[UR8][R2.64], R4 ;  /* 0x0000000402000986 */ /* 0x0011ec000c101b08 */
[----:B------:R-:W-:Y:S05]  /*0230*/  @!P1 EXIT ;  /* 0x000000000000994d */ /* 0x000fea0003800000 */
[----:B0-----:R-:W0:Y:S02]  /*0240*/  LDC.64 R4, c[0x0][0x390] ;  /* 0x0000e400ff047b82 */ /* 0x001e240000000a00 */
[----:B0-----:R-:W-:Y:S01]  /*0250*/  STG.E.64 desc[UR8][R2.64+0x800], R4 ;  /* 0x0008000402007986 */ /* 0x001fe2000c101b08 */
[----:B------:R-:W-:Y:S05]  /*0260*/  EXIT ;  /* 0x000000000000794d */ /* 0x000fea0003800000 */
.L_x_421:
        /* <DEDUP_REMOVED lines=9> */
.L_x_440:


//--------------------- .text._ZN3cub18CUB_300001_SM_10006detail11EmptyKernelIvEEvv --------------------------
	.section	.text._ZN3cub18CUB_300001_SM_10006detail11EmptyKernelIvEEvv,"ax",@progbits
	.align	128
        .global         _ZN3cub18CUB_300001_SM_10006detail11EmptyKernelIvEEvv
        .type           _ZN3cub18CUB_300001_SM_10006detail11EmptyKernelIvEEvv,@function
        .size           _ZN3cub18CUB_300001_SM_10006detail11EmptyKernelIvEEvv,(.L_x_441 - _ZN3cub18CUB_300001_SM_10006detail11EmptyKernelIvEEvv)
        .other          _ZN3cub18CUB_300001_SM_10006detail11EmptyKernelIvEEvv,@"STO_CUDA_ENTRY STV_DEFAULT"
_ZN3cub18CUB_300001_SM_10006detail11EmptyKernelIvEEvv:
.text._ZN3cub18CUB_300001_SM_10006detail11EmptyKernelIvEEvv:
[----:B------:R-:W-:Y:S01]  /*0000*/  LDC R1, c[0x0][0x37c] ;  /* 0x0000df00ff017b82 */ /* 0x000fe20000000800 */
[----:B------:R-:W-:Y:S05]  /*0010*/  EXIT ;  /* 0x000000000000794d */ /* 0x000fea0003800000 */
.L_x_422:
        /* <DEDUP_REMOVED lines=14> */
.L_x_441:


//--------------------- .nv.shared._ZN3cub18CUB_300001_SM_10006detail6reduce28DeviceReduceSingleTileKernelINS2_10policy_hubIdyN4cuda3std3__44plusIdEEE10Policy1000EPdSC_iS9_ddNS7_10__identityEEEvT0_T1_T2_T3_T4_T6_ --------------------------
	.section	.nv.shared._ZN3cub18CUB_300001_SM_10006detail6reduce28DeviceReduceSingleTileKernelINS2_10policy_hubIdyN4cuda3std3__44plusIdEEE10Policy1000EPdSC_iS9_ddNS7_10__identityEEEvT0_T1_T2_T3_T4_T6_,"aw",@nobits
	.sectionflags	@""
	.align	128
.nv.shared._ZN3cub18CUB_300001_SM_10006detail6reduce28DeviceReduceSingleTileKernelINS2_10policy_hubIdyN4cuda3std3__44plusIdEEE10Policy1000EPdSC_iS9_ddNS7_10__identityEEEvT0_T1_T2_T3_T4_T6_:
	.zero		1280


//--------------------- .nv.shared.reserved.0     --------------------------
	.section	.nv.shared.reserved.0,"aw",@nobits
	.weak		__nv_reservedSMEM_offset_0_alias
	.size		__nv_reservedSMEM_offset_0_alias, 0, 64
	.other		__nv_reservedSMEM_offset_0_alias,@"STO_CUDA_RESERVED_SHARED STV_DEFAULT"
__nv_reservedSMEM_offset_0_alias:
	.zero		0
	.zero		64


//--------------------- .nv.global                --------------------------
	.section	.nv.global,"aw",@nobits
.nv.global:
	.type		_ZN30_INTERNAL_8d7dded8_4_k_cu_main6thrust24THRUST_300001_SM_1000_NS3seqE,@object
	.size		_ZN30_INTERNAL_8d7dded8_4_k_cu_main6thrust24THRUST_300001_SM_1000_NS3seqE,(_ZN30_INTERNAL_8d7dded8_4_k_cu_main4cuda3std3__48in_placeE - _ZN30_INTERNAL_8d7dded8_4_k_cu_main6thrust24THRUST_300001_SM_1000_NS3seqE)
_ZN30_INTERNAL_8d7dded8_4_k_cu_main6thrust24THRUST_300001_SM_1000_NS3seqE:
	.zero		1
	.type		_ZN30_INTERNAL_8d7dded8_4_k_cu_main4cuda3std3__48in_placeE,@object
	.size		_ZN30_INTERNAL_8d7dded8_4_k_cu_main4cuda3std3__48in_placeE,(_ZN30_INTERNAL_8d7dded8_4_k_cu_main4cuda3std6ranges3__45__cpo4sizeE - _ZN30_INTERNAL_8d7dded8_4_k_cu_main4cuda3std3__48in_placeE)
_ZN30_INTERNAL_8d7dded8_4_k_cu_main4cuda3std3__48in_placeE:
	.zero		1
	.type		_ZN30_INTERNAL_8d7dded8_4_k_cu_main4cuda3std6ranges3__45__cpo4sizeE,@object
	.size		_ZN30_INTERNAL_8d7dded8_4_k_cu_main4cuda3std6ranges3__45__cpo4sizeE,(_ZN30_INTERNAL_8d7dded8_4_k_cu_main6thrust24THRUST_300001_SM_1000_NS12placeholders2_3E - _ZN30_INTERNAL_8d7dded8_4_k_cu_main4cuda3std6ranges3__45__cpo4sizeE)
_ZN30_INTERNAL_8d7dded8_4_k_cu_main4cuda3std6ranges3__45__cpo4sizeE:
	.zero		1
	.type		_ZN30_INTERNAL_8d7dded8_4_k_cu_main6thrust24THRUST_300001_SM_1000_NS12placeholders2_3E,@object
	.size		_ZN30_INTERNAL_8d7dded8_4_k_cu_main6thrust24THRUST_300001_SM_1000_NS12placeholders2_3E,(_ZN30_INTERNAL_8d7dded8_4_k_cu_main4cuda3std3__45__cpo6cbeginE - _ZN30_INTERNAL_8d7dded8_4_k_cu_main6thrust24THRUST_300001_SM_1000_NS12placeholders2_3E)
_ZN30_INTERNAL_8d7dded8_4_k_cu_main6thrust24THRUST_300001_SM_1000_NS12placeholders2_3E:
	.zero		1
	.type		_ZN30_INTERNAL_8d7dded8_4_k_cu_main4cuda3std3__45__cpo6cbeginE,@object
	.size		_ZN30_INTERNAL_8d7dded8_4_k_cu_main4cuda3std3__45__cpo6cbeginE,(_ZN30_INTERNAL_8d7dded8_4_k_cu_main4cuda3std6ranges3__45__cpo6cbeginE - _ZN30_INTERNAL_8d7dded8_4_k_cu_main4cuda3std3__45__cpo6cbeginE)
_ZN30_INTERNAL_8d7dded8_4_k_cu_main4cuda3std3__45__cpo6cbeginE:
	.zero		1
	.type		_ZN30_INTERNAL_8d7dded8_4_k_cu_main4cuda3std6ranges3__45__cpo6cbeginE,@object
	.size		_ZN30_INTERNAL_8d7dded8_4_k_cu_main4cuda3std6ranges3__45__cpo6cbeginE,(_ZN30_INTERNAL_8d7dded8_4_k_cu_main6thrust24THRUST_300001_SM_1000_NS12placeholders2_7E - _ZN30_INTERNAL_8d7dded8_4_k_cu_main4cuda3std6ranges3__45__cpo6cbeginE)
_ZN30_INTERNAL_8d7dded8_4_k_cu_main4cuda3std6ranges3__45__cpo6cbeginE:
	.zero		1
	.type		_ZN30_INTERNAL_8d7dded8_4_k_cu_main6thrust24THRUST_300001_SM_1000_NS12placeholders2_7E,@object
	.size		_ZN30_INTERNAL_8d7dded8_4_k_cu_main6thrust24THRUST_300001_SM_1000_NS12placeholders2_7E,(_ZN30_INTERNAL_8d7dded8_4_k_cu_main4cuda3std3__45__cpo7crbeginE - _ZN30_INTERNAL_8d7dded8_4_k_cu_main6thrust24THRUST_300001_SM_1000_NS12placeholders2_7E)
_ZN30_INTERNAL_8d7dded8_4_k_cu_main6thrust24THRUST_300001_SM_1000_NS12placeholders2_7E:
	.zero		1
	.type		_ZN30_INTERNAL_8d7dded8_4_k_cu_main4cuda3std3__45__cpo7crbeginE,@object
	.size		_ZN30_INTERNAL_8d7dded8_4_k_cu_main4cuda3std3__45__cpo7crbeginE,(_ZN30_INTERNAL_8d7dded8_4_k_cu_main4cuda3std6ranges3__45__cpo4nextE - _ZN30_INTERNAL_8d7dded8_4_k_cu_main4cuda3std3__45__cpo7crbeginE)
_ZN30_INTERNAL_8d7dded8_4_k_cu_main4cuda3std3__45__cpo7crbeginE:
	.zero		1
	.type		_ZN30_INTERNAL_8d7dded8_4_k_cu_main4cuda3std6ranges3__45__cpo4nextE,@object
	.size		_ZN30_INTERNAL_8d7dded8_4_k_cu_main4cuda3std6ranges3__45__cpo4nextE,(_ZN30_INTERNAL_8d7dded8_4_k_cu_main4cuda3std6ranges3__45__cpo4swapE - _ZN30_INTERNAL_8d7dded8_4_k_cu_main4cuda3std6ranges3__45__cpo4nextE)
_ZN30_INTERNAL_8d7dded8_4_k_cu_main4cuda3std6ranges3__45__cpo4nextE:
	.zero		1
	.type		_ZN30_INTERNAL_8d7dded8_4_k_cu_main4cuda3std6ranges3__45__cpo4swapE,@object
	.size		_ZN30_INTERNAL_8d7dded8_4_k_cu_main4cuda3std6ranges3__45__cpo4swapE,(_ZN30_INTERNAL_8d7dded8_4_k_cu_main6thrust24THRUST_300001_SM_1000_NS8cuda_cub10par_nosyncE - _ZN30_INTERNAL_8d7dded8_4_k_cu_main4cuda3std6ranges3__45__cpo4swapE)
_ZN30_INTERNAL_8d7dded8_4_k_cu_main4cuda3std6ranges3__45__cpo4swapE:
	.zero		1
	.type		_ZN30_INTERNAL_8d7dded8_4_k_cu_main6thrust24THRUST_300001_SM_1000_NS8cuda_cub10par_nosyncE,@object
	.size		_ZN30_INTERNAL_8d7dded8_4_k_cu_main6thrust24THRUST_300001_SM_1000_NS8cuda_cub10par_nosyncE,(_ZN30_INTERNAL_8d7dded8_4_k_cu_main6thrust24THRUST_300001_SM_1000_NS12placeholders2_9E - _ZN30_INTERNAL_8d7dded8_4_k_cu_main6thrust24THRUST_300001_SM_1000_NS8cuda_cub10par_nosyncE)
_ZN30_INTERNAL_8d7dded8_4_k_cu_main6thrust24THRUST_300001_SM_1000_NS8cuda_cub10par_nosyncE:
	.zero		1
	.type		_ZN30_INTERNAL_8d7dded8_4_k_cu_main6thrust24THRUST_300001_SM_1000_NS12placeholders2_9E,@object
	.size		_ZN30_INTERNAL_8d7dded8_4_k_cu_main6thrust24THRUST_300001_SM_1000_NS12placeholders2_9E,(_ZN30_INTERNAL_8d7dded8_4_k_cu_main4cuda3std3__432_GLOBAL__N__8d7dded8_4_k_cu_main6ignoreE - _ZN30_INTERNAL_8d7dded8_4_k_cu_main6thrust24THRUST_300001_SM_1000_NS12placeholders2_9E)
_ZN30_INTERNAL_8d7dded8_4_k_cu_main6thrust24THRUST_300001_SM_1000_NS12placeholders2_9E:
	.zero		1
	.type		_ZN30_INTERNAL_8d7dded8_4_k_cu_main4cuda3std3__432_GLOBAL__N__8d7dded8_4_k_cu_main6ignoreE,@object
	.size		_ZN30_INTERNAL_8d7dded8_4_k_cu_main4cuda3std3__432_GLOBAL__N__8d7dded8_4_k_cu_main6ignoreE,(_ZN30_INTERNAL_8d7dded8_4_k_cu_main4cuda3std6ranges3__45__cpo4dataE - _ZN30_INTERNAL_8d7dded8_4_k_cu_main4cuda3std3__432_GLOBAL__N__8d7dded8_4_k_cu_main6ignoreE)
_ZN30_INTERNAL_8d7dded8_4_k_cu_main4cuda3std3__432_GLOBAL__N__8d7dded8_4_k_cu_main6ignoreE:
	.zero		1
	.type		_ZN30_INTERNAL_8d7dded8_4_k_cu_main4cuda3std6ranges3__45__cpo4dataE,@object
	.size		_ZN30_INTERNAL_8d7dded8_4_k_cu_main4cuda3std6ranges3__45__cpo4dataE,(_ZN30_INTERNAL_8d7dded8_4_k_cu_main6thrust24THRUST_300001_SM_1000_NS12placeholders2_1E - _ZN30_INTERNAL_8d7dded8_4_k_cu_main4cuda3std6ranges3__45__cpo4dataE)
_ZN30_INTERNAL_8d7dded8_4_k_cu_main4cuda3std6ranges3__45__cpo4dataE:
	.zero		1
	.type		_ZN30_INTERNAL_8d7dded8_4_k_cu_main6thrust24THRUST_300001_SM_1000_NS12placeholders2_1E,@object
	.size		_ZN30_INTERNAL_8d7dded8_4_k_cu_main6thrust24THRUST_300001_SM_1000_NS12placeholders2_1E,(_ZN30_INTERNAL_8d7dded8_4_k_cu_main4cuda3std3__45__cpo5beginE - _ZN30_INTERNAL_8d7dded8_4_k_cu_main6thrust24THRUST_300001_SM_1000_NS12placeholders2_1E)
_ZN30_INTERNAL_8d7dded8_4_k_cu_main6thrust24THRUST_300001_SM_1000_NS12placeholders2_1E:
	.zero		1
	.type		_ZN30_INTERNAL_8d7dded8_4_k_cu_main4cuda3std3__45__cpo5beginE,@object
	.size		_ZN30_INTERNAL_8d7dded8_4_k_cu_main4cuda3std3__45__cpo5beginE,(_ZN30_INTERNAL_8d7dded8_4_k_cu_main4cuda3std6ranges3__45__cpo5beginE - _ZN30_INTERNAL_8d7dded8_4_k_cu_main4cuda3std3__45__cpo5beginE)
_ZN30_INTERNAL_8d7dded8_4_k_cu_main4cuda3std3__45__cpo5beginE:
	.zero		1
	.type		_ZN30_INTERNAL_8d7dded8_4_k_cu_main4cuda3std6ranges3__45__cpo5beginE,@object
	.size		_ZN30_INTERNAL_8d7dded8_4_k_cu_main4cuda3std6ranges3__45__cpo5beginE,(_ZN30_INTERNAL_8d7dded8_4_k_cu_main6thrust24THRUST_300001_SM_1000_NS12placeholders2_5E - _ZN30_INTERNAL_8d7dded8_4_k_cu_main4cuda3std6ranges3__45__cpo5beginE)
_ZN30_INTERNAL_8d7dded8_4_k_cu_main4cuda3std6ranges3__45__cpo5beginE:
	.zero		1
	.type		_ZN30_INTERNAL_8d7dded8_4_k_cu_main6thrust24THRUST_300001_SM_1000_NS12placeholders2_5E,@object
	.size		_ZN30_INTERNAL_8d7dded8_4_k_cu_main6thrust24THRUST_300001_SM_1000_NS12placeholders2_5E,(_ZN30_INTERNAL_8d7dded8_4_k_cu_main4cuda3std3__45__cpo6rbeginE - _ZN30_INTERNAL_8d7dded8_4_k_cu_main6thrust24THRUST_300001_SM_1000_NS12placeholders2_5E)
_ZN30_INTERNAL_8d7dded8_4_k_cu_main6thrust24THRUST_300001_SM_1000_NS12placeholders2_5E:
	.zero		1
	.type		_ZN30_INTERNAL_8d7dded8_4_k_cu_main4cuda3std3__45__cpo6rbeginE,@object
	.size		_ZN30_INTERNAL_8d7dded8_4_k_cu_main4cuda3std3__45__cpo6rbeginE,(_ZN30_INTERNAL_8d7dded8_4_k_cu_main4cuda3std6ranges3__45__cpo7advanceE - _ZN30_INTERNAL_8d7dded8_4_k_cu_main4cuda3std3__45__cpo6rbeginE)
_ZN30_INTERNAL_8d7dded8_4_k_cu_main4cuda3std3__45__cpo6rbeginE:
	.zero		1
	.type		_ZN30_INTERNAL_8d7dded8_4_k_cu_main4cuda3std6ranges3__45__cpo7advanceE,@object
	.size		_ZN30_INTERNAL_8d7dded8_4_k_cu_main4cuda3std6ranges3__45__cpo7advanceE,(_ZN30_INTERNAL_8d7dded8_4_k_cu_main4cuda3std3__47nulloptE - _ZN30_INTERNAL_8d7dded8_4_k_cu_main4cuda3std6ranges3__45__cpo7advanceE)
_ZN30_INTERNAL_8d7dded8_4_k_cu_main4cuda3std6ranges3__45__cpo7advanceE:
	.zero		1
	.type		_ZN30_INTERNAL_8d7dded8_4_k_cu_main4cuda3std3__47nulloptE,@object
	.size		_ZN30_INTERNAL_8d7dded8_4_k_cu_main4cuda3std3__47nulloptE,(_ZN30_INTERNAL_8d7dded8_4_k_cu_main4cuda3std6ranges3__45__cpo8distanceE - _ZN30_INTERNAL_8d7dded8_4_k_cu_main4cuda3std3__47nulloptE)
_ZN30_INTERNAL_8d7dded8_4_k_cu_main4cuda3std3__47nulloptE:
	.zero		1
	.type		_ZN30_INTERNAL_8d7dded8_4_k_cu_main4cuda3std6ranges3__45__cpo8distanceE,@object
	.size		_ZN30_INTERNAL_8d7dded8_4_k_cu_main4cuda3std6ranges3__45__cpo8distanceE,(_ZN30_INTERNAL_8d7dded8_4_k_cu_main6thrust24THRUST_300001_SM_1000_NS12placeholders3_10E - _ZN30_INTERNAL_8d7dded8_4_k_cu_main4cuda3std6ranges3__45__cpo8distanceE)
_ZN30_INTERNAL_8d7dded8_4_k_cu_main4cuda3std6ranges3__45__cpo8distanceE:
	.zero		1
	.type		_ZN30_INTERNAL_8d7dded8_4_k_cu_main6thrust24THRUST_300001_SM_1000_NS12placeholders3_10E,@object
	.size		_ZN30_INTERNAL_8d7dded8_4_k_cu_main6thrust24THRUST_300001_SM_1000_NS12placeholders3_10E,(_ZN30_INTERNAL_8d7dded8_4_k_cu_main4cuda3std3__419piecewise_constructE - _ZN30_INTERNAL_8d7dded8_4_k_cu_main6thrust24THRUST_300001_SM_1000_NS12placeholders3_10E)
_ZN30_INTERNAL_8d7dded8_4_k_cu_main6thrust24THRUST_300001_SM_1000_NS12placeholders3_10E:
	.zero		1
	.type		_ZN30_INTERNAL_8d7dded8_4_k_cu_main4cuda3std3__419piecewise_constructE,@object
	.size		_ZN30_INTERNAL_8d7dded8_4_k_cu_main4cuda3std3__419piecewise_constructE,(_ZN30_INTERNAL_8d7dded8_4_k_cu_main4cuda3std6ranges3__45__cpo5cdataE - _ZN30_INTERNAL_8d7dded8_4_k_cu_main4cuda3std3__419piecewise_constructE)
_ZN30_INTERNAL_8d7dded8_4_k_cu_main4cuda3std3__419piecewise_constructE:
	.zero		1
	.type		_ZN30_INTERNAL_8d7dded8_4_k_cu_main4cuda3std6ranges3__45__cpo5cdataE,@object
	.size		_ZN30_INTERNAL_8d7dded8_4_k_cu_main4cuda3std6ranges3__45__cpo5cdataE,(_ZN30_INTERNAL_8d7dded8_4_k_cu_main6thrust24THRUST_300001_SM_1000_NS12placeholders2_2E - _ZN30_INTERNAL_8d7dded8_4_k_cu_main4cuda3std6ranges3__45__cpo5cdataE)
_ZN30_INTERNAL_8d7dded8_4_k_cu_main4cuda3std6ranges3__45__cpo5cdataE:
	.zero		1
	.type		_ZN30_INTERNAL_8d7dded8_4_k_cu_main6thrust24THRUST_300001_SM_1000_NS12placeholders2_2E,@object
	.size		_ZN30_INTERNAL_8d7dded8_4_k_cu_main6thrust24THRUST_300001_SM_1000_NS12placeholders2_2E,(_ZN30_INTERNAL_8d7dded8_4_k_cu_main4cuda3std3__45__cpo3endE - _ZN30_INTERNAL_8d7dded8_4_k_cu_main6thrust24THRUST_300001_SM_1000_NS12placeholders2_2E)
_ZN30_INTERNAL_8d7dded8_4_k_cu_main6thrust24THRUST_300001_SM_1000_NS12placeholders2_2E:
	.zero		1
	.type		_ZN30_INTERNAL_8d7dded8_4_k_cu_main4cuda3std3__45__cpo3endE,@object
	.size		_ZN30_INTERNAL_8d7dded8_4_k_cu_main4cuda3std3__45__cpo3endE,(_ZN30_INTERNAL_8d7dded8_4_k_cu_main4cuda3std6ranges3__45__cpo3endE - _ZN30_INTERNAL_8d7dded8_4_k_cu_main4cuda3std3__45__cpo3endE)
_ZN30_INTERNAL_8d7dded8_4_k_cu_main4cuda3std3__45__cpo3endE:
	.zero		1
	.type		_ZN30_INTERNAL_8d7dded8_4_k_cu_main4cuda3std6ranges3__45__cpo3endE,@object
	.size		_ZN30_INTERNAL_8d7dded8_4_k_cu_main4cuda3std6ranges3__45__cpo3endE,(_ZN30_INTERNAL_8d7dded8_4_k_cu_main6thrust24THRUST_300001_SM_1000_NS12placeholders2_6E - _ZN30_INTERNAL_8d7dded8_4_k_cu_main4cuda3std6ranges3__45__cpo3endE)
_ZN30_INTERNAL_8d7dded8_4_k_cu_main4cuda3std6ranges3__45__cpo3endE:
	.zero		1
	.type		_ZN30_INTERNAL_8d7dded8_4_k_cu_main6thrust24THRUST_300001_SM_1000_NS12placeholders2_6E,@object
	.size		_ZN30_INTERNAL_8d7dded8_4_k_cu_main6thrust24THRUST_300001_SM_1000_NS12placeholders2_6E,(_ZN30_INTERNAL_8d7dded8_4_k_cu_main4cuda3std3__45__cpo4rendE - _ZN30_INTERNAL_8d7dded8_4_k_cu_main6thrust24THRUST_300001_SM_1000_NS12placeholders2_6E)
_ZN30_INTERNAL_8d7dded8_4_k_cu_main6thrust24THRUST_300001_SM_1000_NS12placeholders2_6E:
	.zero		1
	.type		_ZN30_INTERNAL_8d7dded8_4_k_cu_main4cuda3std3__45__cpo4rendE,@object
	.size		_ZN30_INTERNAL_8d7dded8_4_k_cu_main4cuda3std3__45__cpo4rendE,(_ZN30_INTERNAL_8d7dded8_4_k_cu_main4cuda3std6ranges3__45__cpo9iter_swapE - _ZN30_INTERNAL_8d7dded8_4_k_cu_main4cuda3std3__45__cpo4rendE)
_ZN30_INTERNAL_8d7dded8_4_k_cu_main4cuda3std3__45__cpo4rendE:
	.zero		1
	.type		_ZN30_INTERNAL_8d7dded8_4_k_cu_main4cuda3std6ranges3__45__cpo9iter_swapE,@object
	.size		_ZN30_INTERNAL_8d7dded8_4_k_cu_main4cuda3std6ranges3__45__cpo9iter_swapE,(_ZN30_INTERNAL_8d7dded8_4_k_cu_main4cuda3std3__48unexpectE - _ZN30_INTERNAL_8d7dded8_4_k_cu_main4cuda3std6ranges3__45__cpo9iter_swapE)
_ZN30_INTERNAL_8d7dded8_4_k_cu_main4cuda3std6ranges3__45__cpo9iter_swapE:
	.zero		1
	.type		_ZN30_INTERNAL_8d7dded8_4_k_cu_main4cuda3std3__48unexpectE,@object
	.size		_ZN30_INTERNAL_8d7dded8_4_k_cu_main4cuda3std3__48unexpectE,(_ZN30_INTERNAL_8d7dded8_4_k_cu_main6thrust24THRUST_300001_SM_1000_NS8cuda_cub3parE - _ZN30_INTERNAL_8d7dded8_4_k_cu_main4cuda3std3__48unexpectE)
_ZN30_INTERNAL_8d7dded8_4_k_cu_main4cuda3std3__48unexpectE:
	.zero		1
	.type		_ZN30_INTERNAL_8d7dded8_4_k_cu_main6thrust24THRUST_300001_SM_1000_NS8cuda_cub3parE,@object
	.size		_ZN30_INTERNAL_8d7dded8_4_k_cu_main6thrust24THRUST_300001_SM_1000_NS8cuda_cub3parE,(_ZN30_INTERNAL_8d7dded8_4_k_cu_main6thrust24THRUST_300001_SM_1000_NS12placeholders2_4E - _ZN30_INTERNAL_8d7dded8_4_k_cu_main6thrust24THRUST_300001_SM_1000_NS8cuda_cub3parE)
_ZN30_INTERNAL_8d7dded8_4_k_cu_main6thrust24THRUST_300001_SM_1000_NS8cuda_cub3parE:
	.zero		1
	.type		_ZN30_INTERNAL_8d7dded8_4_k_cu_main6thrust24THRUST_300001_SM_1000_NS12placeholders2_4E,@object
	.size		_ZN30_INTERNAL_8d7dded8_4_k_cu_main6thrust24THRUST_300001_SM_1000_NS12placeholders2_4E,(_ZN30_INTERNAL_8d7dded8_4_k_cu_main4cuda3std3__45__cpo4cendE - _ZN30_INTERNAL_8d7dded8_4_k_cu_main6thrust24THRUST_300001_SM_1000_NS12placeholders2_4E)
_ZN30_INTERNAL_8d7dded8_4_k_cu_main6thrust24THRUST_300001_SM_1000_NS12placeholders2_4E:
	.zero		1
	.type		_ZN30_INTERNAL_8d7dded8_4_k_cu_main4cuda3std3__45__cpo4cendE,@object
	.size		_ZN30_INTERNAL_8d7dded8_4_k_cu_main4cuda3std3__45__cpo4cendE,(_ZN30_INTERNAL_8d7dded8_4_k_cu_main4cuda3std6ranges3__45__cpo4cendE - _ZN30_INTERNAL_8d7dded8_4_k_cu_main4cuda3std3__45__cpo4cendE)
_ZN30_INTERNAL_8d7dded8_4_k_cu_main4cuda3std3__45__cpo4cendE:
	.zero		1
	.type		_ZN30_INTERNAL_8d7dded8_4_k_cu_main4cuda3std6ranges3__45__cpo4cendE,@object
	.size		_ZN30_INTERNAL_8d7dded8_4_k_cu_main4cuda3std6ranges3__45__cpo4cendE,(_ZN30_INTERNAL_8d7dded8_4_k_cu_main4cuda3std3__420unreachable_sentinelE - _ZN30_INTERNAL_8d7dded8_4_k_cu_main4cuda3std6ranges3__45__cpo4cendE)
_ZN30_INTERNAL_8d7dded8_4_k_cu_main4cuda3std6ranges3__45__cpo4cendE:
	.zero		1
	.type		_ZN30_INTERNAL_8d7dded8_4_k_cu_main4cuda3std3__420unreachable_sentinelE,@object
	.size		_ZN30_INTERNAL_8d7dded8_4_k_cu_main4cuda3std3__420unreachable_sentinelE,(_ZN30_INTERNAL_8d7dded8_4_k_cu_main4cuda3std6ranges3__45__cpo5ssizeE - _ZN30_INTERNAL_8d7dded8_4_k_cu_main4cuda3std3__420unreachable_sentinelE)
_ZN30_INTERNAL_8d7dded8_4_k_cu_main4cuda3std3__420unreachable_sentinelE:
	.zero		1
	.type		_ZN30_INTERNAL_8d7dded8_4_k_cu_main4cuda3std6ranges3__45__cpo5ssizeE,@object
	.size		_ZN30_INTERNAL_8d7dded8_4_k_cu_main4cuda3std6ranges3__45__cpo5ssizeE,(_ZN30_INTERNAL_8d7dded8_4_k_cu_main6thrust24THRUST_300001_SM_1000_NS12placeholders2_8E - _ZN30_INTERNAL_8d7dded8_4_k_cu_main4cuda3std6ranges3__45__cpo5ssizeE)
_ZN30_INTERNAL_8d7dded8_4_k_cu_main4cuda3std6ranges3__45__cpo5ssizeE:
	.zero		1
	.type		_ZN30_INTERNAL_8d7dded8_4_k_cu_main6thrust24THRUST_300001_SM_1000_NS12placeholders2_8E,@object
	.size		_ZN30_INTERNAL_8d7dded8_4_k_cu_main6thrust24THRUST_300001_SM_1000_NS12placeholders2_8E,(_ZN30_INTERNAL_8d7dded8_4_k_cu_main4cuda3std3__45__cpo5crendE - _ZN30_INTERNAL_8d7dded8_4_k_cu_main6thrust24THRUST_300001_SM_1000_NS12placeholders2_8E)
_ZN30_INTERNAL_8d7dded8_4_k_cu_main6thrust24THRUST_300001_SM_1000_NS12placeholders2_8E:
	.zero		1
	.type		_ZN30_INTERNAL_8d7dded8_4_k_cu_main4cuda3std3__45__cpo5crendE,@object
	.size		_ZN30_INTERNAL_8d7dded8_4_k_cu_main4cuda3std3__45__cpo5crendE,(_ZN30_INTERNAL_8d7dded8_4_k_cu_main4cuda3std6ranges3__45__cpo4prevE - _ZN30_INTERNAL_8d7dded8_4_k_cu_main4cuda3std3__45__cpo5crendE)
_ZN30_INTERNAL_8d7dded8_4_k_cu_main4cuda3std3__45__cpo5crendE:
	.zero		1
	.type		_ZN30_INTERNAL_8d7dded8_4_k_cu_main4cuda3std6ranges3__45__cpo4prevE,@object
	.size		_ZN30_INTERNAL_8d7dded8_4_k_cu_main4cuda3std6ranges3__45__cpo4prevE,(_ZN30_INTERNAL_8d7dded8_4_k_cu_main4cuda3std6ranges3__45__cpo9iter_moveE - _ZN30_INTERNAL_8d7dded8_4_k_cu_main4cuda3std6ranges3__45__cpo4prevE)
_ZN30_INTERNAL_8d7dded8_4_k_cu_main4cuda3std6ranges3__45__cpo4prevE:
	.zero		1
	.type		_ZN30_INTERNAL_8d7dded8_4_k_cu_main4cuda3std6ranges3__45__cpo9iter_moveE,@object
	.size		_ZN30_INTERNAL_8d7dded8_4_k_cu_main4cuda3std6ranges3__45__cpo9iter_moveE,(_ZN30_INTERNAL_8d7dded8_4_k_cu_main6thrust24THRUST_300001_SM_1000_NS6system6detail10sequential3seqE - _ZN30_INTERNAL_8d7dded8_4_k_cu_main4cuda3std6ranges3__45__cpo9iter_moveE)
_ZN30_INTERNAL_8d7dded8_4_k_cu_main4cuda3std6ranges3__45__cpo9iter_moveE:
	.zero		1
	.type		_ZN30_INTERNAL_8d7dded8_4_k_cu_main6thrust24THRUST_300001_SM_1000_NS6system6detail10sequential3seqE,@object
	.size		_ZN30_INTERNAL_8d7dded8_4_k_cu_main6thrust24THRUST_300001_SM_1000_NS6system6detail10sequential3seqE,(.L_31 - _ZN30_INTERNAL_8d7dded8_4_k_cu_main6thrust24THRUST_300001_SM_1000_NS6system6detail10sequential3seqE)
_ZN30_INTERNAL_8d7dded8_4_k_cu_main6thrust24THRUST_300001_SM_1000_NS6system6detail10sequential3seqE:
	.zero		1
.L_31:


//--------------------- .nv.shared._ZN3cub18CUB_300001_SM_10006detail6reduce18DeviceReduceKernelINS2_10policy_hubIdyN4cuda3std3__44plusIdEEE10Policy1000EN6thrust24THRUST_300001_SM_1000_NS6detail15normal_iteratorINSD_10device_ptrIdEEEEyS9_dNS7_10__identityEEEvT0_PT3_T1_NS0_13GridEvenShareISN_EET2_T4_ --------------------------
	.section	.nv.shared._ZN3cub18CUB_300001_SM_10006detail6reduce18DeviceReduceKernelINS2_10policy_hubIdyN4cuda3std3__44plusIdEEE10Policy1000EN6thrust24THRUST_300001_SM_1000_NS6detail15normal_iteratorINSD_10device_ptrIdEEEEyS9_dNS7_10__identityEEEvT0_PT3_T1_NS0_13GridEvenShareISN_EET2_T4_,"aw",@nobits
	.sectionflags	@""
	.align	128
.nv.shared._ZN3cub18CUB_300001_SM_10006detail6reduce18DeviceReduceKernelINS2_10policy_hubIdyN4cuda3std3__44plusIdEEE10Policy1000EN6thrust24THRUST_300001_SM_1000_NS6detail15normal_iteratorINSD_10device_ptrIdEEEEyS9_dNS7_10__identityEEEvT0_PT3_T1_NS0_13GridEvenShareISN_EET2_T4_:
	.zero		1280


//--------------------- .nv.shared._ZN3cub18CUB_300001_SM_10006detail6reduce28DeviceReduceSingleTileKernelINS2_10policy_hubIdyN4cuda3std3__44plusIdEEE10Policy1000EN6thrust24THRUST_300001_SM_1000_NS6detail15normal_iteratorINSD_10device_ptrIdEEEEPdyS9_ddNS7_10__identityEEEvT0_T1_T2_T3_T4_T6_ --------------------------
	.section	.nv.shared._ZN3cub18CUB_300001_SM_10006detail6reduce28DeviceReduceSingleTileKernelINS2_10policy_hubIdyN4cuda3std3__44plusIdEEE10Policy1000EN6thrust24THRUST_300001_SM_1000_NS6detail15normal_iteratorINSD_10device_ptrIdEEEEPdyS9_ddNS7_10__identityEEEvT0_T1_T2_T3_T4_T6_,"aw",@nobits
	.sectionflags	@""
	.align	128
.nv.shared._ZN3cub18CUB_300001_SM_10006detail6reduce28DeviceReduceSingleTileKernelINS2_10policy_hubIdyN4cuda3std3__44plusIdEEE10Policy1000EN6thrust24THRUST_300001_SM_1000_NS6detail15normal_iteratorINSD_10device_ptrIdEEEEPdyS9_ddNS7_10__identityEEEvT0_T1_T2_T3_T4_T6_:
	.zero		1280


//--------------------- .nv.shared._ZN3cub18CUB_300001_SM_10006detail6reduce28DeviceReduceSingleTileKernelINS2_10policy_hubIdjN4cuda3std3__44plusIdEEE10Policy1000EPdSC_iS9_ddNS7_10__identityEEEvT0_T1_T2_T3_T4_T6_ --------------------------
	.section	.nv.shared._ZN3cub18CUB_300001_SM_10006detail6reduce28DeviceReduceSingleTileKernelINS2_10policy_hubIdjN4cuda3std3__44plusIdEEE10Policy1000EPdSC_iS9_ddNS7_10__identityEEEvT0_T1_T2_T3_T4_T6_,"aw",@nobits
	.sectionflags	@""
	.align	128
.nv.shared._ZN3cub18CUB_300001_SM_10006detail6reduce28DeviceReduceSingleTileKernelINS2_10policy_hubIdjN4cuda3std3__44plusIdEEE10Policy1000EPdSC_iS9_ddNS7_10__identityEEEvT0_T1_T2_T3_T4_T6_:
	.zero		1280


//--------------------- .nv.shared._ZN3cub18CUB_300001_SM_10006detail6reduce18DeviceReduceKernelINS2_10policy_hubIdjN4cuda3std3__44plusIdEEE10Policy1000EN6thrust24THRUST_300001_SM_1000_NS6detail15normal_iteratorINSD_10device_ptrIdEEEEjS9_dNS7_10__identityEEEvT0_PT3_T1_NS0_13GridEvenShareISN_EET2_T4_ --------------------------
	.section	.nv.shared._ZN3cub18CUB_300001_SM_10006detail6reduce18DeviceReduceKernelINS2_10policy_hubIdjN4cuda3std3__44plusIdEEE10Policy1000EN6thrust24THRUST_300001_SM_1000_NS6detail15normal_iteratorINSD_10device_ptrIdEEEEjS9_dNS7_10__identityEEEvT0_PT3_T1_NS0_13GridEvenShareISN_EET2_T4_,"aw",@nobits
	.sectionflags	@""
	.align	128
.nv.shared._ZN3cub18CUB_300001_SM_10006detail6reduce18DeviceReduceKernelINS2_10policy_hubIdjN4cuda3std3__44plusIdEEE10Policy1000EN6thrust24THRUST_300001_SM_1000_NS6detail15normal_iteratorINSD_10device_ptrIdEEEEjS9_dNS7_10__identityEEEvT0_PT3_T1_NS0_13GridEvenShareISN_EET2_T4_:
	.zero		1280


//--------------------- .nv.shared._ZN3cub18CUB_300001_SM_10006detail6reduce28DeviceReduceSingleTileKernelINS2_10policy_hubIdjN4cuda3std3__44plusIdEEE10Policy1000EN6thrust24THRUST_300001_SM_1000_NS6detail15normal_iteratorINSD_10device_ptrIdEEEEPdjS9_ddNS7_10__identityEEEvT0_T1_T2_T3_T4_T6_ --------------------------
	.section	.nv.shared._ZN3cub18CUB_300001_SM_10006detail6reduce28DeviceReduceSingleTileKernelINS2_10policy_hubIdjN4cuda3std3__44plusIdEEE10Policy1000EN6thrust24THRUST_300001_SM_1000_NS6detail15normal_iteratorINSD_10device_ptrIdEEEEPdjS9_ddNS7_10__identityEEEvT0_T1_T2_T3_T4_T6_,"aw",@nobits
	.sectionflags	@""
	.align	128
.nv.shared._ZN3cub18CUB_300001_SM_10006detail6reduce28DeviceReduceSingleTileKernelINS2_10policy_hubIdjN4cuda3std3__44plusIdEEE10Policy1000EN6thrust24THRUST_300001_SM_1000_NS6detail15normal_iteratorINSD_10device_ptrIdEEEEPdjS9_ddNS7_10__identityEEEvT0_T1_T2_T3_T4_T6_:
	.zero		1280


//--------------------- .nv.shared._ZN3cub18CUB_300001_SM_10006detail6reduce28DeviceReduceSingleTileKernelINS2_10policy_hubIlyN4cuda3std3__44plusIlEEE10Policy1000EPlSC_iS9_llNS7_10__identityEEEvT0_T1_T2_T3_T4_T6_ --------------------------
	.section	.nv.shared._ZN3cub18CUB_300001_SM_10006detail6reduce28DeviceReduceSingleTileKernelINS2_10policy_hubIlyN4cuda3std3__44plusIlEEE10Policy1000EPlSC_iS9_llNS7_10__identityEEEvT0_T1_T2_T3_T4_T6_,"aw",@nobits
	.sectionflags	@""
	.align	128
.nv.shared._ZN3cub18CUB_300001_SM_10006detail6reduce28DeviceReduceSingleTileKernelINS2_10policy_hubIlyN4cuda3std3__44plusIlEEE10Policy1000EPlSC_iS9_llNS7_10__identityEEEvT0_T1_T2_T3_T4_T6_:
	.zero		1280


//--------------------- .nv.shared._ZN3cub18CUB_300001_SM_10006detail6reduce18DeviceReduceKernelINS2_10policy_hubIlyN4cuda3std3__44plusIlEEE10Policy1000EN6thrust24THRUST_300001_SM_1000_NS18transform_iteratorI11is_positivoNSD_6detail15normal_iteratorINSD_10device_ptrIdEEEEllEEyS9_lNS7_10__identityEEEvT0_PT3_T1_NS0_13GridEvenShareISQ_EET2_T4_ --------------------------
	.section	.nv.shared._ZN3cub18CUB_300001_SM_10006detail6reduce18DeviceReduceKernelINS2_10policy_hubIlyN4cuda3std3__44plusIlEEE10Policy1000EN6thrust24THRUST_300001_SM_1000_NS18transform_iteratorI11is_positivoNSD_6detail15normal_iteratorINSD_10device_ptrIdEEEEllEEyS9_lNS7_10__identityEEEvT0_PT3_T1_NS0_13GridEvenShareISQ_EET2_T4_,"aw",@nobits
	.sectionflags	@""
	.align	128
.nv.shared._ZN3cub18CUB_300001_SM_10006detail6reduce18DeviceReduceKernelINS2_10policy_hubIlyN4cuda3std3__44plusIlEEE10Policy1000EN6thrust24THRUST_300001_SM_1000_NS18transform_iteratorI11is_positivoNSD_6detail15normal_iteratorINSD_10device_ptrIdEEEEllEEyS9_lNS7_10__identityEEEvT0_PT3_T1_NS0_13GridEvenShareISQ_EET2_T4_:
	.zero		1280


//--------------------- .nv.shared._ZN3cub18CUB_300001_SM_10006detail6reduce28DeviceReduceSingleTileKernelINS2_10policy_hubIlyN4cuda3std3__44plusIlEEE10Policy1000EN6thrust24THRUST_300001_SM_1000_NS18transform_iteratorI11is_positivoNSD_6detail15normal_iteratorINSD_10device_ptrIdEEEEllEEPlyS9_llNS7_10__identityEEEvT0_T1_T2_T3_T4_T6_ --------------------------
	.section	.nv.shared._ZN3cub18CUB_300001_SM_10006detail6reduce28DeviceReduceSingleTileKernelINS2_10policy_hubIlyN4cuda3std3__44plusIlEEE10Policy1000EN6thrust24THRUST_300001_SM_1000_NS18transform_iteratorI11is_positivoNSD_6detail15normal_iteratorINSD_10device_ptrIdEEEEllEEPlyS9_llNS7_10__identityEEEvT0_T1_T2_T3_T4_T6_,"aw",@nobits
	.sectionflags	@""
	.align	128
.nv.shared._ZN3cub18CUB_300001_SM_10006detail6reduce28DeviceReduceSingleTileKernelINS2_10policy_hubIlyN4cuda3std3__44plusIlEEE10Policy1000EN6thrust24THRUST_300001_SM_1000_NS18transform_iteratorI11is_positivoNSD_6detail15normal_iteratorINSD_10device_ptrIdEEEEllEEPlyS9_llNS7_10__identityEEEvT0_T1_T2_T3_T4_T6_:
	.zero		1280


//--------------------- .nv.shared._ZN3cub18CUB_300001_SM_10006detail6reduce28DeviceReduceSingleTileKernelINS2_10policy_hubIljN4cuda3std3__44plusIlEEE10Policy1000EPlSC_iS9_llNS7_10__identityEEEvT0_T1_T2_T3_T4_T6_ --------------------------
	.section	.nv.shared._ZN3cub18CUB_300001_SM_10006detail6reduce28DeviceReduceSingleTileKernelINS2_10policy_hubIljN4cuda3std3__44plusIlEEE10Policy1000EPlSC_iS9_llNS7_10__identityEEEvT0_T1_T2_T3_T4_T6_,"aw",@nobits
	.sectionflags	@""
	.align	128
.nv.shared._ZN3cub18CUB_300001_SM_10006detail6reduce28DeviceReduceSingleTileKernelINS2_10policy_hubIljN4cuda3std3__44plusIlEEE10Policy1000EPlSC_iS9_llNS7_10__identityEEEvT0_T1_T2_T3_T4_T6_:
	.zero		1280


//--------------------- .nv.shared._ZN3cub18CUB_300001_SM_10006detail6reduce18DeviceReduceKernelINS2_10policy_hubIljN4cuda3std3__44plusIlEEE10Policy1000EN6thrust24THRUST_300001_SM_1000_NS18transform_iteratorI11is_positivoNSD_6detail15normal_iteratorINSD_10device_ptrIdEEEEllEEjS9_lNS7_10__identityEEEvT0_PT3_T1_NS0_13GridEvenShareISQ_EET2_T4_ --------------------------
	.section	.nv.shared._ZN3cub18CUB_300001_SM_10006detail6reduce18DeviceReduceKernelINS2_10policy_hubIljN4cuda3std3__44plusIlEEE10Policy1000EN6thrust24THRUST_300001_SM_1000_NS18transform_iteratorI11is_positivoNSD_6detail15normal_iteratorINSD_10device_ptrIdEEEEllEEjS9_lNS7_10__identityEEEvT0_PT3_T1_NS0_13GridEvenShareISQ_EET2_T4_,"aw",@nobits
	.sectionflags	@""
	.align	128
.nv.shared._ZN3cub18CUB_300001_SM_10006detail6reduce18DeviceReduceKernelINS2_10policy_hubIljN4cuda3std3__44plusIlEEE10Policy1000EN6thrust24THRUST_300001_SM_1000_NS18transform_iteratorI11is_positivoNSD_6detail15normal_iteratorINSD_10device_ptrIdEEEEllEEjS9_lNS7_10__identityEEEvT0_PT3_T1_NS0_13GridEvenShareISQ_EET2_T4_:
	.zero		1280


//--------------------- .nv.shared._ZN3cub18CUB_300001_SM_10006detail6reduce28DeviceReduceSingleTileKernelINS2_10policy_hubIljN4cuda3std3__44plusIlEEE10Policy1000EN6thrust24THRUST_300001_SM_1000_NS18transform_iteratorI11is_positivoNSD_6detail15normal_iteratorINSD_10device_ptrIdEEEEllEEPljS9_llNS7_10__identityEEEvT0_T1_T2_T3_T4_T6_ --------------------------
	.section	.nv.shared._ZN3cub18CUB_300001_SM_10006detail6reduce28DeviceReduceSingleTileKernelINS2_10policy_hubIljN4cuda3std3__44plusIlEEE10Policy1000EN6thrust24THRUST_300001_SM_1000_NS18transform_iteratorI11is_positivoNSD_6detail15normal_iteratorINSD_10device_ptrIdEEEEllEEPljS9_llNS7_10__identityEEEvT0_T1_T2_T3_T4_T6_,"aw",@nobits
	.sectionflags	@""
	.align	128
.nv.shared._ZN3cub18CUB_300001_SM_10006detail6reduce28DeviceReduceSingleTileKernelINS2_10policy_hubIljN4cuda3std3__44plusIlEEE10Policy1000EN6thrust24THRUST_300001_SM_1000_NS18transform_iteratorI11is_positivoNSD_6detail15normal_iteratorINSD_10device_ptrIdEEEEllEEPljS9_llNS7_10__identityEEEvT0_T1_T2_T3_T4_T6_:
	.zero		1280


//--------------------- .nv.shared._ZN3cub18CUB_300001_SM_10006detail9transform16transform_kernelINS2_10policy_hubILb0EN4cuda3std3__45tupleIJN6thrust24THRUST_300001_SM_1000_NS6detail15normal_iteratorINSA_10device_ptrIdEEEESF_EEEE10policy1000ElNS7_5minusIdEESF_JPdSL_EEEvT0_iT1_T2_DpNS2_10kernel_argIT3_EE --------------------------
	.section	.nv.shared._ZN3cub18CUB_300001_SM_10006detail9transform16transform_kernelINS2_10policy_hubILb0EN4cuda3std3__45tupleIJN6thrust24THRUST_300001_SM_1000_NS6detail15normal_iteratorINSA_10device_ptrIdEEEESF_EEEE10policy1000ElNS7_5minusIdEESF_JPdSL_EEEvT0_iT1_T2_DpNS2_10kernel_argIT3_EE,"aw",@nobits
	.sectionflags	@""
	.align	128
.nv.shared._ZN3cub18CUB_300001_SM_10006detail9transform16transform_kernelINS2_10policy_hubILb0EN4cuda3std3__45tupleIJN6thrust24THRUST_300001_SM_1000_NS6detail15normal_iteratorINSA_10device_ptrIdEEEESF_EEEE10policy1000ElNS7_5minusIdEESF_JPdSL_EEEvT0_iT1_T2_DpNS2_10kernel_argIT3_EE:
	.zero		1152


//--------------------- .nv.shared._ZN3cub18CUB_300001_SM_10006detail9transform16transform_kernelINS2_10policy_hubILb0EN4cuda3std3__45tupleIJN6thrust24THRUST_300001_SM_1000_NS6detail15normal_iteratorINSA_10device_ptrIdEEEESF_EEEE10policy1000EiNS7_5minusIdEESF_JPdSL_EEEvT0_iT1_T2_DpNS2_10kernel_argIT3_EE --------------------------
	.section	.nv.shared._ZN3cub18CUB_300001_SM_10006detail9transform16transform_kernelINS2_10policy_hubILb0EN4cuda3std3__45tupleIJN6thrust24THRUST_300001_SM_1000_NS6detail15normal_iteratorINSA_10device_ptrIdEEEESF_EEEE10policy1000EiNS7_5minusIdEESF_JPdSL_EEEvT0_iT1_T2_DpNS2_10kernel_argIT3_EE,"aw",@nobits
	.sectionflags	@""
	.align	128
.nv.shared._ZN3cub18CUB_300001_SM_10006detail9transform16transform_kernelINS2_10policy_hubILb0EN4cuda3std3__45tupleIJN6thrust24THRUST_300001_SM_1000_NS6detail15normal_iteratorINSA_10device_ptrIdEEEESF_EEEE10policy1000EiNS7_5minusIdEESF_JPdSL_EEEvT0_iT1_T2_DpNS2_10kernel_argIT3_EE:
	.zero		1152


//--------------------- .nv.shared._ZN3cub18CUB_300001_SM_10006detail8for_each13static_kernelINS2_12policy_hub_t12policy_500_tElN6thrust24THRUST_300001_SM_1000_NS8cuda_cub11__transform17unary_transform_fINS7_6detail15normal_iteratorINS7_10device_ptrIdEEEESF_SF_NS8_9__replace10constant_fIiEE11is_negativeEEEEvT0_T1_ --------------------------
	.section	.nv.shared._ZN3cub18CUB_300001_SM_10006detail8for_each13static_kernelINS2_12policy_hub_t12policy_500_tElN6thrust24THRUST_300001_SM_1000_NS8cuda_cub11__transform17unary_transform_fINS7_6detail15normal_iteratorINS7_10device_ptrIdEEEESF_SF_NS8_9__replace10constant_fIiEE11is_negativeEEEEvT0_T1_,"aw",@nobits
	.sectionflags	@""
	.align	128
	.zero		1024


//--------------------- .nv.shared._ZN3cub18CUB_300001_SM_10006detail8for_each13static_kernelINS2_12policy_hub_t12policy_500_tEmN6thrust24THRUST_300001_SM_1000_NS8cuda_cub20__uninitialized_fill7functorINS7_10device_ptrIdEEdEEEEvT0_T1_ --------------------------
	.section	.nv.shared._ZN3cub18CUB_300001_SM_10006detail8for_each13static_kernelINS2_12policy_hub_t12policy_500_tEmN6thrust24THRUST_300001_SM_1000_NS8cuda_cub20__uninitialized_fill7functorINS7_10device_ptrIdEEdEEEEvT0_T1_,"aw",@nobits
	.sectionflags	@""
	.align	128
	.zero		1024


//--------------------- .nv.shared._ZN3cub18CUB_300001_SM_10006detail11EmptyKernelIvEEvv --------------------------
	.section	.nv.shared._ZN3cub18CUB_300001_SM_10006detail11EmptyKernelIvEEvv,"aw",@nobits
	.sectionflags	@""
	.align	128
	.zero		1024


//--------------------- .nv.constant0._ZN3cub18CUB_300001_SM_10006detail6reduce28DeviceReduceSingleTileKernelINS2_10policy_hubIdyN4cuda3std3__44plusIdEEE10Policy1000EPdSC_iS9_ddNS7_10__identityEEEvT0_T1_T2_T3_T4_T6_ --------------------------
	.section	.nv.constant0._ZN3cub18CUB_300001_SM_10006detail6reduce28DeviceReduceSingleTileKernelINS2_10policy_hubIdyN4cuda3std3__44plusIdEEE10Policy1000EPdSC_iS9_ddNS7_10__identityEEEvT0_T1_T2_T3_T4_T6_,"a",@progbits
	.sectionflags	@""
	.align	4
.nv.constant0._ZN3cub18CUB_300001_SM_10006detail6reduce28DeviceReduceSingleTileKernelINS2_10policy_hubIdyN4cuda3std3__44plusIdEEE10Policy1000EPdSC_iS9_ddNS7_10__identityEEEvT0_T1_T2_T3_T4_T6_:
	.zero		929


//--------------------- .nv.constant0._ZN3cub18CUB_300001_SM_10006detail6reduce18DeviceReduceKernelINS2_10policy_hubIdyN4cuda3std3__44plusIdEEE10Policy1000EN6thrust24THRUST_300001_SM_1000_NS6detail15normal_iteratorINSD_10device_ptrIdEEEEyS9_dNS7_10__identityEEEvT0_PT3_T1_NS0_13GridEvenShareISN_EET2_T4_ --------------------------
	.section	.nv.constant0._ZN3cub18CUB_300001_SM_10006detail6reduce18DeviceReduceKernelINS2_10policy_hubIdyN4cuda3std3__44plusIdEEE10Policy1000EN6thrust24THRUST_300001_SM_1000_NS6detail15normal_iteratorINSD_10device_ptrIdEEEEyS9_dNS7_10__identityEEEvT0_PT3_T1_NS0_13GridEvenShareISN_EET2_T4_,"a",@progbits
	.sectionflags	@""
	.align	4
.nv.constant0._ZN3cub18CUB_300001_SM_10006detail6reduce18DeviceReduceKernelINS2_10policy_hubIdyN4cuda3std3__44plusIdEEE10Policy1000EN6thrust24THRUST_300001_SM_1000_NS6detail15normal_iteratorINSD_10device_ptrIdEEEEyS9_dNS7_10__identityEEEvT0_PT3_T1_NS0_13GridEvenShareISN_EET2_T4_:
	.zero		994


//--------------------- .nv.constant0._ZN3cub18CUB_300001_SM_10006detail6reduce28DeviceReduceSingleTileKernelINS2_10policy_hubIdyN4cuda3std3__44plusIdEEE10Policy1000EN6thrust24THRUST_300001_SM_1000_NS6detail15normal_iteratorINSD_10device_ptrIdEEEEPdyS9_ddNS7_10__identityEEEvT0_T1_T2_T3_T4_T6_ --------------------------
	.section	.nv.constant0._ZN3cub18CUB_300001_SM_10006detail6reduce28DeviceReduceSingleTileKernelINS2_10policy_hubIdyN4cuda3std3__44plusIdEEE10Policy1000EN6thrust24THRUST_300001_SM_1000_NS6detail15normal_iteratorINSD_10device_ptrIdEEEEPdyS9_ddNS7_10__identityEEEvT0_T1_T2_T3_T4_T6_,"a",@progbits
	.sectionflags	@""
	.align	4
.nv.constant0._ZN3cub18CUB_300001_SM_10006detail6reduce28DeviceReduceSingleTileKernelINS2_10policy_hubIdyN4cuda3std3__44plusIdEEE10Policy1000EN6thrust24THRUST_300001_SM_1000_NS6detail15normal_iteratorINSD_10device_ptrIdEEEEPdyS9_ddNS7_10__identityEEEvT0_T1_T2_T3_T4_T6_:
	.zero		937


//--------------------- .nv.constant0._ZN3cub18CUB_300001_SM_10006detail6reduce28DeviceReduceSingleTileKernelINS2_10policy_hubIdjN4cuda3std3__44plusIdEEE10Policy1000EPdSC_iS9_ddNS7_10__identityEEEvT0_T1_T2_T3_T4_T6_ --------------------------
	.section	.nv.constant0._ZN3cub18CUB_300001_SM_10006detail6reduce28DeviceReduceSingleTileKernelINS2_10policy_hubIdjN4cuda3std3__44plusIdEEE10Policy1000EPdSC_iS9_ddNS7_10__identityEEEvT0_T1_T2_T3_T4_T6_,"a",@progbits
	.sectionflags	@""
	.align	4
.nv.constant0._ZN3cub18CUB_300001_SM_10006detail6reduce28DeviceReduceSingleTileKernelINS2_10policy_hubIdjN4cuda3std3__44plusIdEEE10Policy1000EPdSC_iS9_ddNS7_10__identityEEEvT0_T1_T2_T3_T4_T6_:
	.zero		929


//--------------------- .nv.constant0._ZN3cub18CUB_300001_SM_10006detail6reduce18DeviceReduceKernelINS2_10policy_hubIdjN4cuda3std3__44plusIdEEE10Policy1000EN6thrust24THRUST_300001_SM_1000_NS6detail15normal_iteratorINSD_10device_ptrIdEEEEjS9_dNS7_10__identityEEEvT0_PT3_T1_NS0_13GridEvenShareISN_EET2_T4_ --------------------------
	.section	.nv.constant0._ZN3cub18CUB_300001_SM_10006detail6reduce18DeviceReduceKernelINS2_10policy_hubIdjN4cuda3std3__44plusIdEEE10Policy1000EN6thrust24THRUST_300001_SM_1000_NS6detail15normal_iteratorINSD_10device_ptrIdEEEEjS9_dNS7_10__identityEEEvT0_PT3_T1_NS0_13GridEvenShareISN_EET2_T4_,"a",@progbits
	.sectionflags	@""
	.align	4
.nv.constant0._ZN3cub18CUB_300001_SM_10006detail6reduce18DeviceReduceKernelINS2_10policy_hubIdjN4cuda3std3__44plusIdEEE10Policy1000EN6thrust24THRUST_300001_SM_1000_NS6detail15normal_iteratorINSD_10device_ptrIdEEEEjS9_dNS7_10__identityEEEvT0_PT3_T1_NS0_13GridEvenShareISN_EET2_T4_:
	.zero		958


//--------------------- .nv.constant0._ZN3cub18CUB_300001_SM_10006detail6reduce28DeviceReduceSingleTileKernelINS2_10policy_hubIdjN4cuda3std3__44plusIdEEE10Policy1000EN6thrust24THRUST_300001_SM_1000_NS6detail15normal_iteratorINSD_10device_ptrIdEEEEPdjS9_ddNS7_10__identityEEEvT0_T1_T2_T3_T4_T6_ --------------------------
	.section	.nv.constant0._ZN3cub18CUB_300001_SM_10006detail6reduce28DeviceReduceSingleTileKernelINS2_10policy_hubIdjN4cuda3std3__44plusIdEEE10Policy1000EN6thrust24THRUST_300001_SM_1000_NS6detail15normal_iteratorINSD_10device_ptrIdEEEEPdjS9_ddNS7_10__identityEEEvT0_T1_T2_T3_T4_T6_,"a",@progbits
	.sectionflags	@""
	.align	4
.nv.constant0._ZN3cub18CUB_300001_SM_10006detail6reduce28DeviceReduceSingleTileKernelINS2_10policy_hubIdjN4cuda3std3__44plusIdEEE10Policy1000EN6thrust24THRUST_300001_SM_1000_NS6detail15normal_iteratorINSD_10device_ptrIdEEEEPdjS9_ddNS7_10__identityEEEvT0_T1_T2_T3_T4_T6_:
	.zero		929


//--------------------- .nv.constant0._ZN3cub18CUB_300001_SM_10006detail6reduce28DeviceReduceSingleTileKernelINS2_10policy_hubIlyN4cuda3std3__44plusIlEEE10Policy1000EPlSC_iS9_llNS7_10__identityEEEvT0_T1_T2_T3_T4_T6_ --------------------------
	.section	.nv.constant0._ZN3cub18CUB_300001_SM_10006detail6reduce28DeviceReduceSingleTileKernelINS2_10policy_hubIlyN4cuda3std3__44plusIlEEE10Policy1000EPlSC_iS9_llNS7_10__identityEEEvT0_T1_T2_T3_T4_T6_,"a",@progbits
	.sectionflags	@""
	.align	4
.nv.constant0._ZN3cub18CUB_300001_SM_10006detail6reduce28DeviceReduceSingleTileKernelINS2_10policy_hubIlyN4cuda3std3__44plusIlEEE10Policy1000EPlSC_iS9_llNS7_10__identityEEEvT0_T1_T2_T3_T4_T6_:
	.zero		929


//--------------------- .nv.constant0._ZN3cub18CUB_300001_SM_10006detail6reduce18DeviceReduceKernelINS2_10policy_hubIlyN4cuda3std3__44plusIlEEE10Policy1000EN6thrust24THRUST_300001_SM_1000_NS18transform_iteratorI11is_positivoNSD_6detail15normal_iteratorINSD_10device_ptrIdEEEEllEEyS9_lNS7_10__identityEEEvT0_PT3_T1_NS0_13GridEvenShareISQ_EET2_T4_ --------------------------
	.section	.nv.constant0._ZN3cub18CUB_300001_SM_10006detail6reduce18DeviceReduceKernelINS2_10policy_hubIlyN4cuda3std3__44plusIlEEE10Policy1000EN6thrust24THRUST_300001_SM_1000_NS18transform_iteratorI11is_positivoNSD_6detail15normal_iteratorINSD_10device_ptrIdEEEEllEEyS9_lNS7_10__identityEEEvT0_PT3_T1_NS0_13GridEvenShareISQ_EET2_T4_,"a",@progbits
	.sectionflags	@""
	.align	4
.nv.constant0._ZN3cub18CUB_300001_SM_10006detail6reduce18DeviceReduceKernelINS2_10policy_hubIlyN4cuda3std3__44plusIlEEE10Policy1000EN6thrust24THRUST_300001_SM_1000_NS18transform_iteratorI11is_positivoNSD_6detail15normal_iteratorINSD_10device_ptrIdEEEEllEEyS9_lNS7_10__identityEEEvT0_PT3_T1_NS0_13GridEvenShareISQ_EET2_T4_:
	.zero		1002


//--------------------- .nv.constant0._ZN3cub18CUB_300001_SM_10006detail6reduce28DeviceReduceSingleTileKernelINS2_10policy_hubIlyN4cuda3std3__44plusIlEEE10Policy1000EN6thrust24THRUST_300001_SM_1000_NS18transform_iteratorI11is_positivoNSD_6detail15normal_iteratorINSD_10device_ptrIdEEEEllEEPlyS9_llNS7_10__identityEEEvT0_T1_T2_T3_T4_T6_ --------------------------
	.section	.nv.constant0._ZN3cub18CUB_300001_SM_10006detail6reduce28DeviceReduceSingleTileKernelINS2_10policy_hubIlyN4cuda3std3__44plusIlEEE10Policy1000EN6thrust24THRUST_300001_SM_1000_NS18transform_iteratorI11is_positivoNSD_6detail15normal_iteratorINSD_10device_ptrIdEEEEllEEPlyS9_llNS7_10__identityEEEvT0_T1_T2_T3_T4_T6_,"a",@progbits
	.sectionflags	@""
	.align	4
.nv.constant0._ZN3cub18CUB_300001_SM_10006detail6reduce28DeviceReduceSingleTileKernelINS2_10policy_hubIlyN4cuda3std3__44plusIlEEE10Policy1000EN6thrust24THRUST_300001_SM_1000_NS18transform_iteratorI11is_positivoNSD_6detail15normal_iteratorINSD_10device_ptrIdEEEEllEEPlyS9_llNS7_10__identityEEEvT0_T1_T2_T3_T4_T6_:
	.zero		945


//--------------------- .nv.constant0._ZN3cub18CUB_300001_SM_10006detail6reduce28DeviceReduceSingleTileKernelINS2_10policy_hubIljN4cuda3std3__44plusIlEEE10Policy1000EPlSC_iS9_llNS7_10__identityEEEvT0_T1_T2_T3_T4_T6_ --------------------------
	.section	.nv.constant0._ZN3cub18CUB_300001_SM_10006detail6reduce28DeviceReduceSingleTileKernelINS2_10policy_hubIljN4cuda3std3__44plusIlEEE10Policy1000EPlSC_iS9_llNS7_10__identityEEEvT0_T1_T2_T3_T4_T6_,"a",@progbits
	.sectionflags	@""
	.align	4
.nv.constant0._ZN3cub18CUB_300001_SM_10006detail6reduce28DeviceReduceSingleTileKernelINS2_10policy_hubIljN4cuda3std3__44plusIlEEE10Policy1000EPlSC_iS9_llNS7_10__identityEEEvT0_T1_T2_T3_T4_T6_:
	.zero		929


//--------------------- .nv.constant0._ZN3cub18CUB_300001_SM_10006detail6reduce18DeviceReduceKernelINS2_10policy_hubIljN4cuda3std3__44plusIlEEE10Policy1000EN6thrust24THRUST_300001_SM_1000_NS18transform_iteratorI11is_positivoNSD_6detail15normal_iteratorINSD_10device_ptrIdEEEEllEEjS9_lNS7_10__identityEEEvT0_PT3_T1_NS0_13GridEvenShareISQ_EET2_T4_ --------------------------
	.section	.nv.constant0._ZN3cub18CUB_300001_SM_10006detail6reduce18DeviceReduceKernelINS2_10policy_hubIljN4cuda3std3__44plusIlEEE10Policy1000EN6thrust24THRUST_300001_SM_1000_NS18transform_iteratorI11is_positivoNSD_6detail15normal_iteratorINSD_10device_ptrIdEEEEllEEjS9_lNS7_10__identityEEEvT0_PT3_T1_NS0_13GridEvenShareISQ_EET2_T4_,"a",@progbits
	.sectionflags	@""
	.align	4
.nv.constant0._ZN3cub18CUB_300001_SM_10006detail6reduce18DeviceReduceKernelINS2_10policy_hubIljN4cuda3std3__44plusIlEEE10Policy1000EN6thrust24THRUST_300001_SM_1000_NS18transform_iteratorI11is_positivoNSD_6detail15normal_iteratorINSD_10device_ptrIdEEEEllEEjS9_lNS7_10__identityEEEvT0_PT3_T1_NS0_13GridEvenShareISQ_EET2_T4_:
	.zero		966


//--------------------- .nv.constant0._ZN3cub18CUB_300001_SM_10006detail6reduce28DeviceReduceSingleTileKernelINS2_10policy_hubIljN4cuda3std3__44plusIlEEE10Policy1000EN6thrust24THRUST_300001_SM_1000_NS18transform_iteratorI11is_positivoNSD_6detail15normal_iteratorINSD_10device_ptrIdEEEEllEEPljS9_llNS7_10__identityEEEvT0_T1_T2_T3_T4_T6_ --------------------------
	.section	.nv.constant0._ZN3cub18CUB_300001_SM_10006detail6reduce28DeviceReduceSingleTileKernelINS2_10policy_hubIljN4cuda3std3__44plusIlEEE10Policy1000EN6thrust24THRUST_300001_SM_1000_NS18transform_iteratorI11is_positivoNSD_6detail15normal_iteratorINSD_10device_ptrIdEEEEllEEPljS9_llNS7_10__identityEEEvT0_T1_T2_T3_T4_T6_,"a",@progbits
	.sectionflags	@""
	.align	4
.nv.constant0._ZN3cub18CUB_300001_SM_10006detail6reduce28DeviceReduceSingleTileKernelINS2_10policy_hubIljN4cuda3std3__44plusIlEEE10Policy1000EN6thrust24THRUST_300001_SM_1000_NS18transform_iteratorI11is_positivoNSD_6detail15normal_iteratorINSD_10device_ptrIdEEEEllEEPljS9_llNS7_10__identityEEEvT0_T1_T2_T3_T4_T6_:
	.zero		937


//--------------------- .nv.constant0._ZN3cub18CUB_300001_SM_10006detail9transform16transform_kernelINS2_10policy_hubILb0EN4cuda3std3__45tupleIJN6thrust24THRUST_300001_SM_1000_NS6detail15normal_iteratorINSA_10device_ptrIdEEEESF_EEEE10policy1000ElNS7_5minusIdEESF_JPdSL_EEEvT0_iT1_T2_DpNS2_10kernel_argIT3_EE --------------------------
	.section	.nv.constant0._ZN3cub18CUB_300001_SM_10006detail9transform16transform_kernelINS2_10policy_hubILb0EN4cuda3std3__45tupleIJN6thrust24THRUST_300001_SM_1000_NS6detail15normal_iteratorINSA_10device_ptrIdEEEESF_EEEE10policy1000ElNS7_5minusIdEESF_JPdSL_EEEvT0_iT1_T2_DpNS2_10kernel_argIT3_EE,"a",@progbits
	.sectionflags	@""
	.align	4
.nv.constant0._ZN3cub18CUB_300001_SM_10006detail9transform16transform_kernelINS2_10policy_hubILb0EN4cuda3std3__45tupleIJN6thrust24THRUST_300001_SM_1000_NS6detail15normal_iteratorINSA_10device_ptrIdEEEESF_EEEE10policy1000ElNS7_5minusIdEESF_JPdSL_EEEvT0_iT1_T2_DpNS2_10kernel_argIT3_EE:
	.zero		952


//--------------------- .nv.constant0._ZN3cub18CUB_300001_SM_10006detail9transform16transform_kernelINS2_10policy_hubILb0EN4cuda3std3__45tupleIJN6thrust24THRUST_300001_SM_1000_NS6detail15normal_iteratorINSA_10device_ptrIdEEEESF_EEEE10policy1000EiNS7_5minusIdEESF_JPdSL_EEEvT0_iT1_T2_DpNS2_10kernel_argIT3_EE --------------------------
	.section	.nv.constant0._ZN3cub18CUB_300001_SM_10006detail9transform16transform_kernelINS2_10policy_hubILb0EN4cuda3std3__45tupleIJN6thrust24THRUST_300001_SM_1000_NS6detail15normal_iteratorINSA_10device_ptrIdEEEESF_EEEE10policy1000EiNS7_5minusIdEESF_JPdSL_EEEvT0_iT1_T2_DpNS2_10kernel_argIT3_EE,"a",@progbits
	.sectionflags	@""
	.align	4
.nv.constant0._ZN3cub18CUB_300001_SM_10006detail9transform16transform_kernelINS2_10policy_hubILb0EN4cuda3std3__45tupleIJN6thrust24THRUST_300001_SM_1000_NS6detail15normal_iteratorINSA_10device_ptrIdEEEESF_EEEE10policy1000EiNS7_5minusIdEESF_JPdSL_EEEvT0_iT1_T2_DpNS2_10kernel_argIT3_EE:
	.zero		952


//--------------------- .nv.constant0._ZN3cub18CUB_300001_SM_10006detail8for_each13static_kernelINS2_12policy_hub_t12policy_500_tElN6thrust24THRUST_300001_SM_1000_NS8cuda_cub11__transform17unary_transform_fINS7_6detail15normal_iteratorINS7_10device_ptrIdEEEESF_SF_NS8_9__replace10constant_fIiEE11is_negativeEEEEvT0_T1_ --------------------------
	.section	.nv.constant0._ZN3cub18CUB_300001_SM_10006detail8for_each13static_kernelINS2_12policy_hub_t12policy_500_tElN6thrust24THRUST_300001_SM_1000_NS8cuda_cub11__transform17unary_transform_fINS7_6detail15normal_iteratorINS7_10device_ptrIdEEEESF_SF_NS8_9__replace10constant_fIiEE11is_negativeEEEEvT0_T1_,"a",@progbits
	.sectionflags	@""
	.align	4
.nv.constant0._ZN3cub18CUB_300001_SM_10006detail8for_each13static_kernelINS2_12policy_hub_t12policy_500_tElN6thrust24THRUST_300001_SM_1000_NS8cuda_cub11__transform17unary_transform_fINS7_6detail15normal_iteratorINS7_10device_ptrIdEEEESF_SF_NS8_9__replace10constant_fIiEE11is_negativeEEEEvT0_T1_:
	.zero		936


//--------------------- .nv.constant0._ZN3cub18CUB_300001_SM_10006detail8for_each13static_kernelINS2_12policy_hub_t12policy_500_tEmN6thrust24THRUST_300001_SM_1000_NS8cuda_cub20__uninitialized_fill7functorINS7_10device_ptrIdEEdEEEEvT0_T1_ --------------------------
	.section	.nv.constant0._ZN3cub18CUB_300001_SM_10006detail8for_each13static_kernelINS2_12policy_hub_t12policy_500_tEmN6thrust24THRUST_300001_SM_1000_NS8cuda_cub20__uninitialized_fill7functorINS7_10device_ptrIdEEdEEEEvT0_T1_,"a",@progbits
	.sectionflags	@""
	.align	4
.nv.constant0._ZN3cub18CUB_300001_SM_10006detail8for_each13static_kernelINS2_12policy_hub_t12policy_500_tEmN6thrust24THRUST_300001_SM_1000_NS8cuda_cub20__uninitialized_fill7functorINS7_10device_ptrIdEEdEEEEvT0_T1_:
	.zero		920


//--------------------- .nv.constant0._ZN3cub18CUB_300001_SM_10006detail11EmptyKernelIvEEvv --------------------------
	.section	.nv.constant0._ZN3cub18CUB_300001_SM_10006detail11EmptyKernelIvEEvv,"a",@progbits
	.sectionflags	@""
	.align	4
.nv.constant0._ZN3cub18CUB_300001_SM_10006detail11EmptyKernelIvEEvv:
	.zero		896


//--------------------- SYMBOLS --------------------------

	.type		.nv.reservedSmem.offset0,@object
	.size		.nv.reservedSmem.offset0,0x4
	.type		.nv.reservedSmem.cap,@object
	.size		.nv.reservedSmem.cap,0x4
